def matmul_kernel(
    a_ptr,
    b_ptr,
    c_ptr,
    M,
    N,
    K,
    stride_am,
    stride_ak,
    stride_bk,
    stride_bn,
    stride_cm,
    stride_cn,
    BLOCK_M: tl.constexpr,
    BLOCK_N: tl.constexpr,
    BLOCK_K: tl.constexpr,
    GROUP_M: tl.constexpr,
):
    pid = tl.program_id(axis=0)
    num_pid_m = tl.cdiv(M, BLOCK_M)
    num_pid_n = tl.cdiv(N, BLOCK_N)
    num_pid_in_group = GROUP_M * num_pid_n
    group_id = pid // num_pid_in_group
    first_pid_m = group_id * GROUP_M
    group_size_m = min(num_pid_m - first_pid_m, GROUP_M)
    pid_m = first_pid_m + ((pid % num_pid_in_group) % group_size_m)
    pid_n = (pid % num_pid_in_group) // group_size_m

    offs_am = (pid_m * BLOCK_M + tl.arange(0, BLOCK_M)) % M
    offs_bn = (pid_n * BLOCK_N + tl.arange(0, BLOCK_N)) % N
    offs_k = tl.arange(0, BLOCK_K)
    a_ptrs = a_ptr + offs_am[:, None] * stride_am + offs_k[None, :] * stride_ak
    b_ptrs = b_ptr + offs_k[:, None] * stride_bk + offs_bn[None, :] * stride_bn

    acc = tl.zeros((BLOCK_M, BLOCK_N), dtype=tl.float32)
    for kk in range(0, tl.cdiv(K, BLOCK_K)):
        a = tl.load(a_ptrs, mask=offs_k[None, :] < K - kk * BLOCK_K, other=0.0)
        b = tl.load(b_ptrs, mask=offs_k[:, None] < K - kk * BLOCK_K, other=0.0)
        acc = tl.dot(a, b, acc)
        a_ptrs += BLOCK_K * stride_ak
        b_ptrs += BLOCK_K * stride_bk

    c = acc.to(c_ptr.dtype.element_ty)
    offs_cm = pid_m * BLOCK_M + tl.arange(0, BLOCK_M)
    offs_cn = pid_n * BLOCK_N + tl.arange(0, BLOCK_N)
    c_ptrs = c_ptr + offs_cm[:, None] * stride_cm + offs_cn[None, :] * stride_cn
    mask = (offs_cm[:, None] < M) & (offs_cn[None, :] < N)
    tl.store(c_ptrs, c, mask=mask)

# config = {"BLOCK_K": 64, "BLOCK_M": 128, "BLOCK_N": 256, "GROUP_M": 8, "arch": "sm_90", "dtype": "fp32", "num_ctas": 1, "num_stages": 5, "num_warps": 4}
# arch = sm_90


// ===== COMPILED SASS (sm_90a) =====

	.target	sm_90a

	.elftype	@"ET_EXEC"


//--------------------- .note.nv.tkinfo           --------------------------
	.section	.note.nv.tkinfo,"",@"SHT_NOTE"
	.sectionflags	@"SHF_NOTE_NV_TKINFO"
	.tkinfo
        /*0018*/ 	.word	0x00000002
        /*0030*/ 	.string	""
        /*0030*/ 	.string	"ptxas"
        /*0030*/ 	.string	"Cuda compilation tools, release 13.0, V13.0.88"
        /*0030*/ 	.string	"Build cuda_13.0.r13.0/compiler.36424714_0"
        /*0030*/ 	.string	"-v  -suppress-debug-info  -lineinfo  -arch sm_90a "



//--------------------- .note.nv.cuinfo           --------------------------
	.section	.note.nv.cuinfo,"",@"SHT_NOTE"
	.sectionflags	@"SHF_NOTE_NV_CUINFO"
        /*0018*/ 	.short	0x0002
        /*001a*/ 	.short	0x005a
        /*001c*/ 	.short	0x0082
	.zero		2


//--------------------- .nv.info                  --------------------------
	.section	.nv.info,"",@"SHT_CUDA_INFO"
	.align	4


	//----- nvinfo : EIATTR_REGCOUNT
	.align		4
        /*0000*/ 	.byte	0x04, 0x2f
        /*0002*/ 	.short	(.L_1 - .L_0)
	.align		4
.L_0:
        /*0004*/ 	.word	index@(matmul_kernel)
        /*0008*/ 	.word	0x000000ff


	//----- nvinfo : EIATTR_FRAME_SIZE
	.align		4
.L_1:
        /*000c*/ 	.byte	0x04, 0x11
        /*000e*/ 	.short	(.L_3 - .L_2)
	.align		4
.L_2:
        /*0010*/ 	.word	index@(matmul_kernel)
        /*0014*/ 	.word	0x00000a58


	//----- nvinfo : EIATTR_MIN_STACK_SIZE
	.align		4
.L_3:
        /*0018*/ 	.byte	0x04, 0x12
        /*001a*/ 	.short	(.L_5 - .L_4)
	.align		4
.L_4:
        /*001c*/ 	.word	index@(matmul_kernel)
        /*0020*/ 	.word	0x00000a58
.L_5:


//--------------------- .nv.compat                --------------------------
	.section	.nv.compat,"",@"SHT_CUDA_COMPAT_INFO"
	.align	4
        /*0000*/ 	.byte	0x02, 0x09, 0x01, 0x00, 0x02, 0x02, 0x04, 0x00, 0x02, 0x05, 0x05, 0x00, 0x03, 0x07, 0x01, 0x01
        /*0010*/ 	.byte	0x02, 0x03, 0x00, 0x00, 0x02, 0x06, 0x01, 0x00, 0x04, 0x0b, 0x08, 0x00, 0x00, 0x00, 0x00, 0x00
        /*0020*/ 	.byte	0x00, 0x00, 0x00, 0x00


//--------------------- .nv.info.matmul_kernel    --------------------------
	.section	.nv.info.matmul_kernel,"",@"SHT_CUDA_INFO"
	.sectionflags	@""
	.align	4


	//----- nvinfo : EIATTR_CUDA_API_VERSION
	.align		4
        /*0000*/ 	.byte	0x04, 0x37
        /*0002*/ 	.short	(.L_7 - .L_6)
.L_6:
        /*0004*/ 	.word	0x00000082


	//----- nvinfo : EIATTR_KPARAM_INFO
	.align		4
.L_7:
        /*0008*/ 	.byte	0x04, 0x17
        /*000a*/ 	.short	(.L_9 - .L_8)
.L_8:
        /*000c*/ 	.word	0x00000000
        /*0010*/ 	.short	0x000d
        /*0012*/ 	.short	0x0048
        /*0014*/ 	.byte	0x00, 0xf4, 0x21, 0x00


	//----- nvinfo : EIATTR_KPARAM_INFO
	.align		4
.L_9:
        /*0018*/ 	.byte	0x04, 0x17
        /*001a*/ 	.short	(.L_11 - .L_10)
.L_10:
        /*001c*/ 	.word	0x00000000
        /*0020*/ 	.short	0x000c
        /*0022*/ 	.short	0x0040
        /*0024*/ 	.byte	0x00, 0xf4, 0x21, 0x00


	//----- nvinfo : EIATTR_KPARAM_INFO
	.align		4
.L_11:
        /*0028*/ 	.byte	0x04, 0x17
        /*002a*/ 	.short	(.L_13 - .L_12)
.L_12:
        /*002c*/ 	.word	0x00000000
        /*0030*/ 	.short	0x000b
        /*0032*/ 	.short	0x0038
        /*0034*/ 	.byte	0x00, 0xf0, 0x11, 0x00


	//----- nvinfo : EIATTR_KPARAM_INFO
	.align		4
.L_13:
        /*0038*/ 	.byte	0x04, 0x17
        /*003a*/ 	.short	(.L_15 - .L_14)
.L_14:
        /*003c*/ 	.word	0x00000000
        /*0040*/ 	.short	0x000a
        /*0042*/ 	.short	0x0034
        /*0044*/ 	.byte	0x00, 0xf0, 0x11, 0x00


	//----- nvinfo : EIATTR_KPARAM_INFO
	.align		4
.L_15:
        /*0048*/ 	.byte	0x04, 0x17
        /*004a*/ 	.short	(.L_17 - .L_16)
.L_16:
        /*004c*/ 	.word	0x00000000
        /*0050*/ 	.short	0x0009
        /*0052*/ 	.short	0x0030
        /*0054*/ 	.byte	0x00, 0xf0, 0x11, 0x00


	//----- nvinfo : EIATTR_KPARAM_INFO
	.align		4
.L_17:
        /*0058*/ 	.byte	0x04, 0x17
        /*005a*/ 	.short	(.L_19 - .L_18)
.L_18:
        /*005c*/ 	.word	0x00000000
        /*0060*/ 	.short	0x0008
        /*0062*/ 	.short	0x002c
        /*0064*/ 	.byte	0x00, 0xf0, 0x11, 0x00


	//----- nvinfo : EIATTR_KPARAM_INFO
	.align		4
.L_19:
        /*0068*/ 	.byte	0x04, 0x17
        /*006a*/ 	.short	(.L_21 - .L_20)
.L_20:
        /*006c*/ 	.word	0x00000000
        /*0070*/ 	.short	0x0007
        /*0072*/ 	.short	0x0028
        /*0074*/ 	.byte	0x00, 0xf0, 0x11, 0x00


	//----- nvinfo : EIATTR_KPARAM_INFO
	.align		4
.L_21:
        /*0078*/ 	.byte	0x04, 0x17
        /*007a*/ 	.short	(.L_23 - .L_22)
.L_22:
        /*007c*/ 	.word	0x00000000
        /*0080*/ 	.short	0x0006
        /*0082*/ 	.short	0x0024
        /*0084*/ 	.byte	0x00, 0xf0, 0x11, 0x00


	//----- nvinfo : EIATTR_KPARAM_INFO
	.align		4
.L_23:
        /*0088*/ 	.byte	0x04, 0x17
        /*008a*/ 	.short	(.L_25 - .L_24)
.L_24:
        /*008c*/ 	.word	0x00000000
        /*0090*/ 	.short	0x0005
        /*0092*/ 	.short	0x0020
        /*0094*/ 	.byte	0x00, 0xf0, 0x11, 0x00


	//----- nvinfo : EIATTR_KPARAM_INFO
	.align		4
.L_25:
        /*0098*/ 	.byte	0x04, 0x17
        /*009a*/ 	.short	(.L_27 - .L_26)
.L_26:
        /*009c*/ 	.word	0x00000000
        /*00a0*/ 	.short	0x0004
        /*00a2*/ 	.short	0x001c
        /*00a4*/ 	.byte	0x00, 0xf0, 0x11, 0x00


	//----- nvinfo : EIATTR_KPARAM_INFO
	.align		4
.L_27:
        /*00a8*/ 	.byte	0x04, 0x17
        /*00aa*/ 	.short	(.L_29 - .L_28)
.L_28:
        /*00ac*/ 	.word	0x00000000
        /*00b0*/ 	.short	0x0003
        /*00b2*/ 	.short	0x0018
        /*00b4*/ 	.byte	0x00, 0xf0, 0x11, 0x00


	//----- nvinfo : EIATTR_KPARAM_INFO
	.align		4
.L_29:
        /*00b8*/ 	.byte	0x04, 0x17
        /*00ba*/ 	.short	(.L_31 - .L_30)
.L_30:
        /*00bc*/ 	.word	0x00000000
        /*00c0*/ 	.short	0x0002
        /*00c2*/ 	.short	0x0010
        /*00c4*/ 	.byte	0x00, 0xf4, 0x21, 0x00


	//----- nvinfo : EIATTR_KPARAM_INFO
	.align		4
.L_31:
        /*00c8*/ 	.byte	0x04, 0x17
        /*00ca*/ 	.short	(.L_33 - .L_32)
.L_32:
        /*00cc*/ 	.word	0x00000000
        /*00d0*/ 	.short	0x0001
        /*00d2*/ 	.short	0x0008
        /*00d4*/ 	.byte	0x00, 0xf4, 0x21, 0x00


	//----- nvinfo : EIATTR_KPARAM_INFO
	.align		4
.L_33:
        /*00d8*/ 	.byte	0x04, 0x17
        /*00da*/ 	.short	(.L_35 - .L_34)
.L_34:
        /*00dc*/ 	.word	0x00000000
        /*00e0*/ 	.short	0x0000
        /*00e2*/ 	.short	0x0000
        /*00e4*/ 	.byte	0x00, 0xf4, 0x21, 0x00


	//----- nvinfo : EIATTR_SPARSE_MMA_MASK
	.align		4
.L_35:
        /*00e8*/ 	.byte	0x03, 0x50
        /*00ea*/ 	.short	0x0000


	//----- nvinfo : EIATTR_MAXREG_COUNT
	.align		4
        /*00ec*/ 	.byte	0x03, 0x1b
        /*00ee*/ 	.short	0x00ff


	//----- nvinfo : EIATTR_NUM_BARRIERS
	.align		4
        /*00f0*/ 	.byte	0x02, 0x4c
        /*00f2*/ 	.byte	0x01
	.zero		1


	//----- nvinfo : EIATTR_ANNOTATIONS
	.align		4
        /*00f4*/ 	.byte	0x04, 0x55
        /*00f6*/ 	.short	(.L_37 - .L_36)


	//   ....[0]....
.L_36:
        /*00f8*/ 	.word	0x00000001
        /*00fc*/ 	.byte	0xb0, 0x00, 0x00, 0x00, 0x01, 0x00, 0x00, 0x00, 0x00, 0x08, 0x00, 0x00, 0x01, 0x00, 0x00, 0x00
        /* <DEDUP_REMOVED lines=1312> */
        /*530c*/ 	.byte	0xe0, 0x4c, 0x02, 0x00


	//----- nvinfo : EIATTR_MERCURY_ISA_VERSION
	.align		4
.L_37:
        /*5310*/ 	.byte	0x03, 0x5f
        /*5312*/ 	.short	0x0101


	//----- nvinfo : EIATTR_EXIT_INSTR_OFFSETS
	.align		4
        /*5314*/ 	.byte	0x04, 0x1c
        /*5316*/ 	.short	(.L_39 - .L_38)


	//   ....[0]....
.L_38:
        /*5318*/ 	.word	0x0002c6e0


	//   ....[1]....
        /*531c*/ 	.word	0x0002c700


	//----- nvinfo : EIATTR_REQNTID
	.align		4
.L_39:
        /*5320*/ 	.byte	0x04, 0x10
        /*5322*/ 	.short	(.L_41 - .L_40)
.L_40:
        /*5324*/ 	.word	0x00000080
        /*5328*/ 	.word	0x00000001
        /*532c*/ 	.word	0x00000001


	//----- nvinfo : EIATTR_CBANK_PARAM_SIZE
	.align		4
.L_41:
        /*5330*/ 	.byte	0x03, 0x19
        /*5332*/ 	.short	0x0050


	//----- nvinfo : EIATTR_PARAM_CBANK
	.align		4
        /*5334*/ 	.byte	0x04, 0x0a
        /*5336*/ 	.short	(.L_43 - .L_42)
	.align		4
.L_42:
        /*5338*/ 	.word	index@(.nv.constant0.matmul_kernel)
        /*533c*/ 	.short	0x0210
        /*533e*/ 	.short	0x0050


	//----- nvinfo : EIATTR_SW_WAR
	.align		4
.L_43:
        /*5340*/ 	.byte	0x04, 0x36
        /*5342*/ 	.short	(.L_45 - .L_44)
.L_44:
        /*5344*/ 	.word	0x00000008
.L_45:


//--------------------- .nv.callgraph             --------------------------
	.section	.nv.callgraph,"",@"SHT_CUDA_CALLGRAPH"
	.align	4
	.sectionentsize	8
	.align		4
        /*0000*/ 	.word	0x00000000
	.align		4
        /*0004*/ 	.word	0xffffffff
	.align		4
        /*0008*/ 	.word	0x00000000
	.align		4
        /*000c*/ 	.word	0xfffffffe
	.align		4
        /*0010*/ 	.word	0x00000000
	.align		4
        /*0014*/ 	.word	0xfffffffd
	.align		4
        /*0018*/ 	.word	0x00000000
	.align		4
        /*001c*/ 	.word	0xfffffffc


//--------------------- .text.matmul_kernel       --------------------------
	.section	.text.matmul_kernel,"ax",@progbits
	.align	128
        .global         matmul_kernel
        .type           matmul_kernel,@function
        .size           matmul_kernel,(.L_x_3 - matmul_kernel)
        .other          matmul_kernel,@"STO_CUDA_ENTRY STV_DEFAULT"
matmul_kernel:
.text.matmul_kernel:
[----:B------:R-:W1:Y:S08]  /*0000*/  LDC R1, c[0x0][0x28] ;  /* 0x00000a00ff017b82 */ /* 0x000e700000000800 */
[----:B------:R-:W2:Y:S01]  /*0010*/  LDC.64 R2, c[0x0][0x228] ;  /* 0x00008a00ff027b82 */ /* 0x000ea20000000a00 */
[----:B-1----:R-:W-:Y:S01]  /*0020*/  VIADD R1, R1, 0xfffff5a8 ;  /* 0xfffff5a801017836 */ /* 0x002fe20000000000 */
[----:B------:R-:W1:Y:S01]  /*0030*/  S2R R5, SR_CTAID.X ;  /* 0x0000000000057919 */ /* 0x000e620000002500 */
[----:B------:R-:W-:Y:S01]  /*0040*/  ULDC.64 UR4, c[0x0][0x218] ;  /* 0x0000860000047ab9 */ /* 0x000fe20000000a00 */
[----:B------:R-:W-:Y:S01]  /*0050*/  ULDC.64 UR6, c[0x0][0x210] ;  /* 0x0000840000067ab9 */ /* 0x000fe20000000a00 */
[----:B------:R-:W-:Y:S01]  /*0060*/  UMOV UR12, 0x400 ;  /* 0x00000400000c7882 */ /* 0x000fe20000000000 */
[----:B------:R-:W3:Y:S01]  /*0070*/  S2R R45, SR_TID.X ;  /* 0x00000000002d7919 */ /* 0x000ee20000002100 */
[----:B------:R-:W-:Y:S01]  /*0080*/  ULDC.64 UR16, c[0x0][0x208] ;  /* 0x0000820000107ab9 */ /* 0x000fe20000000a00 */
[----:B------:R-:W4:Y:S01]  /*0090*/  LDC.64 R116, c[0x0][0x238] ;  /* 0x00008e00ff747b82 */ /* 0x000f220000000a00 */
[----:B--2---:R-:W-:Y:S01]  /*00a0*/  IMAD.MOV.U32 R43, RZ, RZ, R3 ;  /* 0x000000ffff2b7224 */ /* 0x004fe200078e0003 */
[----:B------:R2:W-:Y:S01]  /*00b0*/  STL.64 [R1+0x750], R2 ;  /* 0x0007500201007387 */ /* 0x0005e20000100a00 */
[----:B------:R-:W-:-:S02]  /*00c0*/  IMAD.MOV.U32 R247, RZ, RZ, R2 ;  /* 0x000000fffff77224 */ /* 0x000fc400078e0002 */
[----:B------:R-:W-:-:S03]  /*00d0*/  VIADD R0, R43, 0xff ;  /* 0x000000ff2b007836 */ /* 0x000fc60000000000 */
[----:B------:R-:W-:Y:S02]  /*00e0*/  IABS R11, R247 ;  /* 0x000000f7000b7213 */ /* 0x000fe40000000000 */
[----:B-1----:R-:W-:Y:S02]  /*00f0*/  IABS R8, R5 ;  /* 0x0000000500087213 */ /* 0x002fe40000000000 */
[----:B--2---:R-:W-:Y:S02]  /*0100*/  SHF.R.S32.HI R3, RZ, 0x1f, R0 ;  /* 0x0000001fff037819 */ /* 0x004fe40000011400 */
[----:B---3--:R-:W-:Y:S02]  /*0110*/  LOP3.LUT R252, R45, 0x3f, RZ, 0xc0, !PT ;  /* 0x0000003f2dfc7812 */ /* 0x008fe400078ec0ff */
[----:B------:R-:W-:-:S04]  /*0120*/  LEA.HI R3, R3, R0, RZ, 0x8 ;  /* 0x0000000003037211 */ /* 0x000fc800078f40ff */
[----:B------:R-:W-:-:S05]  /*0130*/  SHF.R.S32.HI R3, RZ, 0x8, R3 ;  /* 0x00000008ff037819 */ /* 0x000fca0000011403 */
[----:B------:R-:W-:-:S05]  /*0140*/  IMAD.SHL.U32 R4, R3, 0x8, RZ ;  /* 0x0000000803047824 */ /* 0x000fca00078e00ff */
[-C--:B------:R-:W-:Y:S02]  /*0150*/  IABS R7, R4.reuse ;  /* 0x0000000400077213 */ /* 0x080fe40000000000 */
[----:B------:R-:W-:Y:S02]  /*0160*/  IABS R10, R4 ;  /* 0x00000004000a7213 */ /* 0x000fe40000000000 */
[----:B------:R-:W1:Y:S08]  /*0170*/  I2F.RP R0, R7 ;  /* 0x0000000700007306 */ /* 0x000e700000209400 */
[----:B-1----:R-:W1:Y:S02]  /*0180*/  MUFU.RCP R0, R0 ;  /* 0x0000000000007308 */ /* 0x002e640000001000 */
[----:B-1----:R-:W-:-:S02]  /*0190*/  VIADD R2, R0, 0xffffffe ;  /* 0x0ffffffe00027836 */ /* 0x002fc40000000000 */
[----:B------:R-:W-:-:S04]  /*01a0*/  IMAD.MOV R0, RZ, RZ, -R10 ;  /* 0x000000ffff007224 */ /* 0x000fc800078e0a0a */
[----:B------:R1:W2:Y:S02]  /*01b0*/  F2I.FTZ.U32.TRUNC.NTZ R3, R2 ;  /* 0x0000000200037305 */ /* 0x0002a4000021f000 */
[----:B-1----:R-:W-:Y:S02]  /*01c0*/  IMAD.MOV.U32 R2, RZ, RZ, RZ ;  /* 0x000000ffff027224 */ /* 0x002fe400078e00ff */
[----:B--2---:R-:W-:-:S04]  /*01d0*/  IMAD.MOV R6, RZ, RZ, -R3 ;  /* 0x000000ffff067224 */ /* 0x004fc800078e0a03 */
[----:B------:R-:W-:Y:S01]  /*01e0*/  IMAD R9, R6, R7, RZ ;  /* 0x0000000706097224 */ /* 0x000fe200078e02ff */
[----:B------:R-:W-:-:S03]  /*01f0*/  MOV R6, R8 ;  /* 0x0000000800067202 */ /* 0x000fc60000000f00 */
[----:B------:R-:W-:Y:S01]  /*0200*/  IMAD.HI.U32 R3, R3, R9, R2 ;  /* 0x0000000903037227 */ /* 0x000fe200078e0002 */
[----:B------:R-:W-:-:S05]  /*0210*/  IABS R9, R43 ;  /* 0x0000002b00097213 */ /* 0x000fca0000000000 */
[----:B------:R-:W-:-:S04]  /*0220*/  IMAD.HI.U32 R3, R3, R6, RZ ;  /* 0x0000000603037227 */ /* 0x000fc800078e00ff */
[----:B------:R-:W-:-:S05]  /*0230*/  IMAD R0, R3, R0, R6 ;  /* 0x0000000003007224 */ /* 0x000fca00078e0206 */
[----:B------:R-:W-:-:S13]  /*0240*/  ISETP.GT.U32.AND P1, PT, R7, R0, PT ;  /* 0x000000000700720c */ /* 0x000fda0003f24070 */
[----:B------:R-:W-:Y:S02]  /*0250*/  @!P1 IMAD.IADD R0, R0, 0x1, -R7 ;  /* 0x0000000100009824 */ /* 0x000fe400078e0a07 */
[----:B------:R-:W-:Y:S01]  /*0260*/  @!P1 VIADD R3, R3, 0x1 ;  /* 0x0000000103039836 */ /* 0x000fe20000000000 */
[----:B------:R-:W-:Y:S02]  /*0270*/  ISETP.NE.AND P1, PT, R4, RZ, PT ;  /* 0x000000ff0400720c */ /* 0x000fe40003f25270 */
[----:B------:R-:W-:Y:S02]  /*0280*/  ISETP.GE.U32.AND P0, PT, R0, R7, PT ;  /* 0x000000070000720c */ /* 0x000fe40003f06070 */
[----:B------:R-:W-:-:S04]  /*0290*/  LOP3.LUT R0, R5, R4, RZ, 0x3c, !PT ;  /* 0x0000000405007212 */ /* 0x000fc800078e3cff */
[----:B------:R-:W-:Y:S01]  /*02a0*/  ISETP.GE.AND P2, PT, R0, RZ, PT ;  /* 0x000000ff0000720c */ /* 0x000fe20003f46270 */
[----:B------:R-:W-:-:S06]  /*02b0*/  VIADD R0, R247, 0x7f ;  /* 0x0000007ff7007836 */ /* 0x000fcc0000000000 */
[----:B------:R-:W-:-:S04]  /*02c0*/  @P0 VIADD R3, R3, 0x1 ;  /* 0x0000000103030836 */ /* 0x000fc80000000000 */
[----:B------:R-:W-:Y:S01]  /*02d0*/  IMAD.MOV.U32 R2, RZ, RZ, R3 ;  /* 0x000000ffff027224 */ /* 0x000fe200078e0003 */
[----:B------:R-:W-:-:S04]  /*02e0*/  SHF.R.S32.HI R3, RZ, 0x1f, R0 ;  /* 0x0000001fff037819 */ /* 0x000fc80000011400 */
[----:B------:R-:W-:Y:S02]  /*02f0*/  @!P2 IADD3 R2, -R2, RZ, RZ ;  /* 0x000000ff0202a210 */ /* 0x000fe40007ffe1ff */
[----:B------:R-:W-:Y:S02]  /*0300*/  @!P1 LOP3.LUT R2, RZ, R4, RZ, 0x33, !PT ;  /* 0x00000004ff029212 */ /* 0x000fe400078e33ff */
[----:B------:R-:W-:-:S03]  /*0310*/  LEA.HI R3, R3, R0, RZ, 0x7 ;  /* 0x0000000003037211 */ /* 0x000fc600078f38ff */
[----:B------:R-:W-:Y:S02]  /*0320*/  IMAD.SHL.U32 R10, R2, 0x8, RZ ;  /* 0x00000008020a7824 */ /* 0x000fe400078e00ff */
[----:B------:R-:W-:-:S03]  /*0330*/  IMAD.MOV R2, RZ, RZ, -R2 ;  /* 0x000000ffff027224 */ /* 0x000fc600078e0a02 */
[----:B------:R-:W-:Y:S01]  /*0340*/  LEA.HI.SX32 R3, R3, -R10, 0x19 ;  /* 0x8000000a03037211 */ /* 0x000fe200078fcaff */
[----:B------:R-:W-:Y:S02]  /*0350*/  IMAD R12, R4, R2, R5 ;  /* 0x00000002040c7224 */ /* 0x000fe400078e0205 */
[----:B------:R-:W-:Y:S01]  /*0360*/  IMAD.MOV.U32 R2, RZ, RZ, RZ ;  /* 0x000000ffff027224 */ /* 0x000fe200078e00ff */
[----:B------:R-:W-:Y:S02]  /*0370*/  VIMNMX R13, R3, 0x8, PT ;  /* 0x00000008030d7848 */ /* 0x000fe40003fe0100 */
[----:B------:R-:W-:Y:S02]  /*0380*/  IABS R4, R12 ;  /* 0x0000000c00047213 */ /* 0x000fe40000000000 */
[-C--:B------:R-:W-:Y:S02]  /*0390*/  IABS R8, R13.reuse ;  /* 0x0000000d00087213 */ /* 0x080fe40000000000 */
[----:B------:R-:W-:-:S02]  /*03a0*/  IABS R6, R13 ;  /* 0x0000000d00067213 */ /* 0x000fc40000000000 */
[----:B------:R-:W1:Y:S08]  /*03b0*/  I2F.RP R0, R8 ;  /* 0x0000000800007306 */ /* 0x000e700000209400 */
[----:B-1----:R-:W1:Y:S02]  /*03c0*/  MUFU.RCP R0, R0 ;  /* 0x0000000000007308 */ /* 0x002e640000001000 */
[----:B-1----:R-:W-:-:S06]  /*03d0*/  VIADD R3, R0, 0xffffffe ;  /* 0x0ffffffe00037836 */ /* 0x002fcc0000000000 */
[----:B------:R-:W1:Y:S02]  /*03e0*/  F2I.FTZ.U32.TRUNC.NTZ R3, R3 ;  /* 0x0000000300037305 */ /* 0x000e64000021f000 */
[----:B-1----:R-:W-:-:S04]  /*03f0*/  IMAD.MOV R7, RZ, RZ, -R3 ;  /* 0x000000ffff077224 */ /* 0x002fc800078e0a03 */
[----:B------:R-:W-:-:S04]  /*0400*/  IMAD R5, R7, R8, RZ ;  /* 0x0000000807057224 */ /* 0x000fc800078e02ff */
[----:B------:R-:W-:-:S04]  /*0410*/  IMAD.HI.U32 R0, R3, R5, R2 ;  /* 0x0000000503007227 */ /* 0x000fc800078e0002 */
[----:B------:R-:W-:Y:S02]  /*0420*/  IMAD.MOV.U32 R2, RZ, RZ, R9 ;  /* 0x000000ffff027224 */ /* 0x000fe400078e0009 */
[----:B------:R-:W-:Y:S01]  /*0430*/  IMAD.MOV.U32 R3, RZ, RZ, R4 ;  /* 0x000000ffff037224 */ /* 0x000fe200078e0004 */
[----:B------:R-:W-:Y:S01]  /*0440*/  IADD3 R4, RZ, -R6, RZ ;  /* 0x80000006ff047210 */ /* 0x000fe20007ffe0ff */
[----:B------:R-:W1:Y:S02]  /*0450*/  I2F.RP R7, R2 ;  /* 0x0000000200077306 */ /* 0x000e640000209400 */
[----:B------:R-:W-:-:S04]  /*0460*/  IMAD.HI.U32 R0, R0, R3, RZ ;  /* 0x0000000300007227 */ /* 0x000fc800078e00ff */
[----:B------:R-:W-:Y:S02]  /*0470*/  IMAD R3, R0, R4, R3 ;  /* 0x0000000400037224 */ /* 0x000fe400078e0203 */
[----:B------:R-:W2:Y:S03]  /*0480*/  I2F.RP R6, R11 ;  /* 0x0000000b00067306 */ /* 0x000ea60000209400 */
[----:B------:R-:W-:-:S05]  /*0490*/  ISETP.GT.U32.AND P1, PT, R8, R3, PT ;  /* 0x000000030800720c */ /* 0x000fca0003f24070 */
[----:B-1----:R-:W1:Y:S08]  /*04a0*/  MUFU.RCP R7, R7 ;  /* 0x0000000700077308 */ /* 0x002e700000001000 */
[----:B------:R-:W-:Y:S01]  /*04b0*/  @!P1 IMAD.IADD R3, R3, 0x1, -R8 ;  /* 0x0000000103039824 */ /* 0x000fe200078e0a08 */
[----:B--2---:R-:W2:Y:S01]  /*04c0*/  MUFU.RCP R6, R6 ;  /* 0x0000000600067308 */ /* 0x004ea20000001000 */
[----:B------:R-:W-:Y:S01]  /*04d0*/  @!P1 VIADD R0, R0, 0x1 ;  /* 0x0000000100009836 */ /* 0x000fe20000000000 */
[----:B------:R-:W-:-:S02]  /*04e0*/  ISETP.NE.AND P1, PT, R13, RZ, PT ;  /* 0x000000ff0d00720c */ /* 0x000fc40003f25270 */
[----:B------:R-:W-:Y:S02]  /*04f0*/  ISETP.GE.U32.AND P0, PT, R3, R8, PT ;  /* 0x000000080300720c */ /* 0x000fe40003f06070 */
[----:B------:R-:W-:Y:S01]  /*0500*/  LOP3.LUT R3, R12, R13, RZ, 0x3c, !PT ;  /* 0x0000000d0c037212 */ /* 0x000fe200078e3cff */
[----:B-1----:R-:W-:Y:S01]  /*0510*/  VIADD R4, R7, 0xffffffe ;  /* 0x0ffffffe07047836 */ /* 0x002fe20000000000 */
[----:B------:R-:W-:Y:S02]  /*0520*/  SHF.R.U32.HI R7, RZ, 0x6, R45 ;  /* 0x00000006ff077819 */ /* 0x000fe4000001162d */
[----:B------:R-:W-:Y:S01]  /*0530*/  ISETP.GE.AND P2, PT, R3, RZ, PT ;  /* 0x000000ff0300720c */ /* 0x000fe20003f46270 */
[----:B------:R1:W3:Y:S01]  /*0540*/  F2I.FTZ.U32.TRUNC.NTZ R5, R4 ;  /* 0x0000000400057305 */ /* 0x0002e2000021f000 */
[----:B------:R-:W-:-:S05]  /*0550*/  SGXT.U32 R7, R7, 0x1 ;  /* 0x000000010707781a */ /* 0x000fca0000000000 */
[----:B------:R-:W-:Y:S02]  /*0560*/  @P0 VIADD R0, R0, 0x1 ;  /* 0x0000000100000836 */ /* 0x000fe40000000000 */
[----:B--2---:R-:W-:Y:S02]  /*0570*/  VIADD R8, R6, 0xffffffe ;  /* 0x0ffffffe06087836 */ /* 0x004fe40000000000 */
[----:B------:R-:W-:Y:S02]  /*0580*/  IMAD.MOV.U32 R14, RZ, RZ, R0 ;  /* 0x000000ffff0e7224 */ /* 0x000fe400078e0000 */
[----:B------:R-:W2:Y:S01]  /*0590*/  F2I.FTZ.U32.TRUNC.NTZ R9, R8 ;  /* 0x0000000800097305 */ /* 0x000ea2000021f000 */
[----:B-1----:R-:W-:Y:S02]  /*05a0*/  IMAD.MOV.U32 R4, RZ, RZ, RZ ;  /* 0x000000ffff047224 */ /* 0x002fe400078e00ff */
[----:B------:R-:W-:Y:S01]  /*05b0*/  @!P2 IMAD.MOV R14, RZ, RZ, -R14 ;  /* 0x000000ffff0ea224 */ /* 0x000fe200078e0a0e */
[----:B------:R-:W-:-:S02]  /*05c0*/  @!P1 LOP3.LUT R14, RZ, R13, RZ, 0x33, !PT ;  /* 0x0000000dff0e9212 */ /* 0x000fc400078e33ff */
[----:B---3--:R-:W-:-:S03]  /*05d0*/  IADD3 R3, RZ, -R5, RZ ;  /* 0x80000005ff037210 */ /* 0x008fc60007ffe0ff */
[----:B------:R-:W-:Y:S02]  /*05e0*/  IMAD.SHL.U32 R6, R14, 0x100, RZ ;  /* 0x000001000e067824 */ /* 0x000fe400078e00ff */
[----:B------:R-:W-:Y:S02]  /*05f0*/  IMAD R3, R3, R2, RZ ;  /* 0x0000000203037224 */ /* 0x000fe400078e02ff */
[----:B------:R-:W-:Y:S02]  /*0600*/  IMAD.MOV R0, RZ, RZ, -R14 ;  /* 0x000000ffff007224 */ /* 0x000fe400078e0a0e */
[----:B------:R-:W-:Y:S01]  /*0610*/  IMAD.HI.U32 R3, R5, R3, R4 ;  /* 0x0000000305037227 */ /* 0x000fe200078e0004 */
[----:B------:R-:W-:Y:S02]  /*0620*/  LOP3.LUT R4, R6, R7, RZ, 0xfc, !PT ;  /* 0x0000000706047212 */ /* 0x000fe400078efcff */
[----:B------:R-:W-:Y:S01]  /*0630*/  LOP3.LUT R7, R45, 0x7f, RZ, 0xc0, !PT ;  /* 0x0000007f2d077812 */ /* 0x000fe200078ec0ff */
[--C-:B--2---:R-:W-:Y:S01]  /*0640*/  IMAD.MOV R8, RZ, RZ, -R9.reuse ;  /* 0x000000ffff087224 */ /* 0x104fe200078e0a09 */
[----:B------:R-:W-:Y:S01]  /*0650*/  LOP3.LUT R14, R4, 0xfe, RZ, 0xfc, !PT ;  /* 0x000000fe040e7812 */ /* 0x000fe200078efcff */
[----:B------:R-:W-:Y:S01]  /*0660*/  IMAD R0, R13, R0, R12 ;  /* 0x000000000d007224 */ /* 0x000fe200078e020c */
[----:B------:R-:W-:Y:S01]  /*0670*/  IABS R54, R4 ;  /* 0x0000000400367213 */ /* 0x000fe20000000000 */
[----:B------:R-:W-:Y:S01]  /*0680*/  IMAD R5, R8, R11, RZ ;  /* 0x0000000b08057224 */ /* 0x000fe200078e02ff */
[----:B------:R-:W-:Y:S01]  /*0690*/  IABS R24, R14 ;  /* 0x0000000e00187213 */ /* 0x000fe20000000000 */
[----:B------:R-:W-:Y:S01]  /*06a0*/  IMAD.MOV.U32 R8, RZ, RZ, RZ ;  /* 0x000000ffff087224 */ /* 0x000fe200078e00ff */
[----:B------:R-:W-:Y:S01]  /*06b0*/  ISETP.GE.AND P3, PT, R14, RZ, PT ;  /* 0x000000ff0e00720c */ /* 0x000fe20003f66270 */
[----:B------:R-:W-:Y:S01]  /*06c0*/  IMAD.IADD R0, R10, 0x1, R0 ;  /* 0x000000010a007824 */ /* 0x000fe200078e0200 */
[----:B------:R-:W-:Y:S01]  /*06d0*/  LOP3.LUT R14, R4, 0x16, RZ, 0xfc, !PT ;  /* 0x00000016040e7812 */ /* 0x000fe200078efcff */
[----:B------:R-:W-:Y:S01]  /*06e0*/  IMAD.HI.U32 R8, R9, R5, R8 ;  /* 0x0000000509087227 */ /* 0x000fe200078e0008 */
[----:B------:R-:W-:-:S02]  /*06f0*/  SHF.L.U32 R9, R45, 0x4, RZ ;  /* 0x000000042d097819 */ /* 0x000fc400000006ff */
[----:B------:R-:W-:Y:S01]  /*0700*/  IABS R76, R14 ;  /* 0x0000000e004c7213 */ /* 0x000fe20000000000 */
[----:B------:R-:W-:Y:S01]  /*0710*/  IMAD.HI.U32 R5, R3, R24, RZ ;  /* 0x0000001803057227 */ /* 0x000fe200078e00ff */
[----:B------:R-:W-:Y:S02]  /*0720*/  LOP3.LUT R10, R9, 0x70, RZ, 0xc0, !PT ;  /* 0x00000070090a7812 */ /* 0x000fe400078ec0ff */
[C---:B------:R-:W-:Y:S01]  /*0730*/  LOP3.LUT R17, R4.reuse, 0x1c, RZ, 0xfc, !PT ;  /* 0x0000001c04117812 */ /* 0x040fe200078efcff */
[----:B------:R-:W-:Y:S01]  /*0740*/  IMAD.MOV R15, RZ, RZ, -R5 ;  /* 0x000000ffff0f7224 */ /* 0x000fe200078e0a05 */
[----:B------:R-:W-:Y:S01]  /*0750*/  LOP3.LUT R16, R4, 0x1a, RZ, 0xfc, !PT ;  /* 0x0000001a04107812 */ /* 0x000fe200078efcff */
[----:B------:R-:W-:Y:S01]  /*0760*/  IMAD R41, R0, 0x80, R7 ;  /* 0x0000008000297824 */ /* 0x000fe200078e0207 */
[----:B------:R-:W-:Y:S01]  /*0770*/  SHF.R.S32.HI R0, RZ, 0x6, R45 ;  /* 0x00000006ff007819 */ /* 0x000fe2000001142d */
[----:B------:R-:W-:Y:S01]  /*0780*/  IMAD R24, R2, R15, R24 ;  /* 0x0000000f02187224 */ /* 0x000fe200078e0218 */
[----:B------:R-:W-:Y:S01]  /*0790*/  LOP3.LUT R15, R4, 0x18, RZ, 0xfc, !PT ;  /* 0x00000018040f7812 */ /* 0x000fe200078efcff */
[----:B------:R-:W-:Y:S01]  /*07a0*/  IMAD R7, R7, 0x80, R10 ;  /* 0x0000008007077824 */ /* 0x000fe200078e020a */
[----:B------:R-:W-:Y:S01]  /*07b0*/  IABS R13, R41 ;  /* 0x00000029000d7213 */ /* 0x000fe20000000000 */
[----:B------:R-:W-:Y:S01]  /*07c0*/  IMAD.SHL.U32 R12, R45, 0x4, RZ ;  /* 0x000000042d0c7824 */ /* 0x000fe200078e00ff */
[----:B------:R-:W-:Y:S01]  /*07d0*/  ISETP.GT.U32.AND P5, PT, R2, R24, PT ;  /* 0x000000180200720c */ /* 0x000fe20003fa4070 */
[----:B------:R-:W-:Y:S01]  /*07e0*/  IMAD.HI.U32 R5, R3, R54, RZ ;  /* 0x0000003603057227 */ /* 0x000fe200078e00ff */
[----:B------:R-:W-:Y:S01]  /*07f0*/  SGXT R0, R0, 0x1 ;  /* 0x000000010000781a */ /* 0x000fe20000000200 */
[----:B------:R1:W-:Y:S01]  /*0800*/  STL [R1+0x7e4], R41 ;  /* 0x0007e42901007387 */ /* 0x0003e20000100800 */
[----:B------:R-:W-:Y:S01]  /*0810*/  LOP3.LUT R10, R4, 0x4, RZ, 0xfc, !PT ;  /* 0x00000004040a7812 */ /* 0x000fe200078efcff */
[----:B------:R-:W-:Y:S01]  /*0820*/  IMAD.HI.U32 R8, R8, R13, RZ ;  /* 0x0000000d08087227 */ /* 0x000fe200078e00ff */
[----:B------:R-:W-:-:S02]  /*0830*/  LOP3.LUT R9, R0, 0x90, RZ, 0xc0, !PT ;  /* 0x0000009000097812 */ /* 0x000fc400078ec0ff */
[----:B------:R-:W-:Y:S01]  /*0840*/  IABS R58, R10 ;  /* 0x0000000a003a7213 */ /* 0x000fe20000000000 */
[----:B------:R-:W-:Y:S01]  /*0850*/  IMAD.MOV R8, RZ, RZ, -R8 ;  /* 0x000000ffff087224 */ /* 0x000fe200078e0a08 */
[----:B------:R-:W-:Y:S01]  /*0860*/  LOP3.LUT R12, R9, 0x7c, R12, 0x78, !PT ;  /* 0x0000007c090c7812 */ /* 0x000fe200078e780c */
[----:B------:R-:W-:Y:S01]  /*0870*/  IMAD.MOV R5, RZ, RZ, -R5 ;  /* 0x000000ffff057224 */ /* 0x000fe200078e0a05 */
[----:B------:R-:W-:Y:S01]  /*0880*/  LOP3.LUT R9, R4, 0x2, RZ, 0xfc, !PT ;  /* 0x0000000204097812 */ /* 0x000fe200078efcff */
[----:B------:R-:W-:Y:S01]  /*0890*/  @!P5 IMAD.IADD R24, R24, 0x1, -R2 ;  /* 0x000000011818d824 */ /* 0x000fe200078e0a02 */
[----:B------:R-:W-:Y:S01]  /*08a0*/  ISETP.GE.AND P0, PT, R10, RZ, PT ;  /* 0x000000ff0a00720c */ /* 0x000fe20003f06270 */
[----:B------:R-:W-:Y:S01]  /*08b0*/  IMAD R0, R11, R8, R13 ;  /* 0x000000080b007224 */ /* 0x000fe200078e020d */
[----:B------:R-:W-:Y:S01]  /*08c0*/  IABS R56, R9 ;  /* 0x0000000900387213 */ /* 0x000fe20000000000 */
[----:B------:R-:W-:Y:S01]  /*08d0*/  IMAD.HI.U32 R8, R3, R58, RZ ;  /* 0x0000003a03087227 */ /* 0x000fe200078e00ff */
[----:B------:R-:W-:-:S02]  /*08e0*/  ISETP.GT.U32.AND P6, PT, R2, R24, PT ;  /* 0x000000180200720c */ /* 0x000fc40003fc4070 */
[----:B------:R-:W-:Y:S01]  /*08f0*/  ISETP.GE.AND P4, PT, R9, RZ, PT ;  /* 0x000000ff0900720c */ /* 0x000fe20003f86270 */
[----:B------:R-:W-:Y:S01]  /*0900*/  IMAD R54, R2, R5, R54 ;  /* 0x0000000502367224 */ /* 0x000fe200078e0236 */
[----:B------:R-:W-:Y:S01]  /*0910*/  IADD3 R9, -R8, RZ, RZ ;  /* 0x000000ff08097210 */ /* 0x000fe20007ffe1ff */
[----:B------:R-:W-:Y:S01]  /*0920*/  IMAD.HI.U32 R5, R3, R56, RZ ;  /* 0x0000003803057227 */ /* 0x000fe200078e00ff */
[----:B------:R-:W-:Y:S02]  /*0930*/  ISETP.GT.U32.AND P2, PT, R11, R0, PT ;  /* 0x000000000b00720c */ /* 0x000fe40003f44070 */
[C---:B------:R-:W-:Y:S01]  /*0940*/  ISETP.GT.U32.AND P1, PT, R2.reuse, R54, PT ;  /* 0x000000360200720c */ /* 0x040fe20003f24070 */
[----:B------:R-:W-:Y:S01]  /*0950*/  IMAD R58, R2, R9, R58 ;  /* 0x00000009023a7224 */ /* 0x000fe200078e023a */
[C---:B------:R-:W-:Y:S01]  /*0960*/  LOP3.LUT R13, R4.reuse, 0x6, RZ, 0xfc, !PT ;  /* 0x00000006040d7812 */ /* 0x040fe200078efcff */
[----:B------:R-:W-:Y:S01]  /*0970*/  IMAD.MOV R5, RZ, RZ, -R5 ;  /* 0x000000ffff057224 */ /* 0x000fe200078e0a05 */
[----:B------:R-:W-:Y:S01]  /*0980*/  LOP3.LUT R9, R4, 0x8, RZ, 0xfc, !PT ;  /* 0x0000000804097812 */ /* 0x000fe200078efcff */
[----:B------:R-:W-:Y:S01]  /*0990*/  @!P6 IMAD.IADD R24, R24, 0x1, -R2 ;  /* 0x000000011818e824 */ /* 0x000fe200078e0a02 */
[C---:B------:R-:W-:Y:S01]  /*09a0*/  ISETP.GT.U32.AND P6, PT, R2.reuse, R58, PT ;  /* 0x0000003a0200720c */ /* 0x040fe20003fc4070 */
[----:B------:R-:W-:Y:S01]  /*09b0*/  IMAD R56, R2, R5, R56 ;  /* 0x0000000502387224 */ /* 0x000fe200078e0238 */
[----:B------:R-:W-:Y:S01]  /*09c0*/  IABS R60, R13 ;  /* 0x0000000d003c7213 */ /* 0x000fe20000000000 */
[----:B------:R-:W-:Y:S01]  /*09d0*/  @!P3 IMAD.MOV R24, RZ, RZ, -R24 ;  /* 0x000000ffff18b224 */ /* 0x000fe200078e0a18 */
[----:B------:R-:W-:Y:S01]  /*09e0*/  IABS R62, R9 ;  /* 0x00000009003e7213 */ /* 0x000fe20000000000 */
[----:B------:R-:W-:Y:S01]  /*09f0*/  @!P2 IMAD.IADD R0, R0, 0x1, -R11 ;  /* 0x000000010000a824 */ /* 0x000fe200078e0a0b */
[----:B------:R-:W-:Y:S01]  /*0a00*/  LOP3.LUT R10, R4, 0xa, RZ, 0xfc, !PT ;  /* 0x0000000a040a7812 */ /* 0x000fe200078efcff */
[----:B------:R-:W-:Y:S01]  /*0a10*/  IMAD.HI.U32 R5, R3, R60, RZ ;  /* 0x0000003c03057227 */ /* 0x000fe200078e00ff */
[----:B------:R-:W-:-:S02]  /*0a20*/  IABS R78, R15 ;  /* 0x0000000f004e7213 */ /* 0x000fc40000000000 */
[----:B------:R-:W-:Y:S01]  /*0a30*/  ISETP.GT.U32.AND P5, PT, R11, R0, PT ;  /* 0x000000000b00720c */ /* 0x000fe20003fa4070 */
[----:B------:R-:W-:Y:S01]  /*0a40*/  @!P1 IMAD.IADD R54, R54, 0x1, -R2 ;  /* 0x0000000136369824 */ /* 0x000fe200078e0a02 */
[----:B------:R-:W-:Y:S01]  /*0a50*/  ISETP.GT.U32.AND P1, PT, R2, R56, PT ;  /* 0x000000380200720c */ /* 0x000fe20003f24070 */
[----:B------:R-:W-:Y:S01]  /*0a60*/  IMAD.MOV R5, RZ, RZ, -R5 ;  /* 0x000000ffff057224 */ /* 0x000fe200078e0a05 */
[----:B------:R-:W-:Y:S02]  /*0a70*/  @!P6 IADD3 R58, R58, -R2, RZ ;  /* 0x800000023a3ae210 */ /* 0x000fe40007ffe0ff */
[C---:B------:R-:W-:Y:S01]  /*0a80*/  ISETP.GT.U32.AND P2, PT, R2.reuse, R54, PT ;  /* 0x000000360200720c */ /* 0x040fe20003f44070 */
[C---:B------:R-:W-:Y:S01]  /*0a90*/  IMAD R60, R2.reuse, R5, R60 ;  /* 0x00000005023c7224 */ /* 0x040fe200078e023c */
[----:B------:R-:W-:Y:S01]  /*0aa0*/  ISETP.GT.U32.AND P3, PT, R2, R58, PT ;  /* 0x0000003a0200720c */ /* 0x000fe20003f64070 */
[----:B------:R-:W-:Y:S01]  /*0ab0*/  IMAD.HI.U32 R5, R3, R62, RZ ;  /* 0x0000003e03057227 */ /* 0x000fe200078e00ff */
[----:B------:R-:W-:-:S02]  /*0ac0*/  IABS R64, R10 ;  /* 0x0000000a00407213 */ /* 0x000fc40000000000 */
[----:B------:R-:W-:Y:S01]  /*0ad0*/  ISETP.GE.AND P6, PT, R13, RZ, PT ;  /* 0x000000ff0d00720c */ /* 0x000fe20003fc6270 */
[----:B------:R-:W-:Y:S01]  /*0ae0*/  IMAD.MOV R5, RZ, RZ, -R5 ;  /* 0x000000ffff057224 */ /* 0x000fe200078e0a05 */
[----:B------:R-:W-:Y:S01]  /*0af0*/  IABS R82, R17 ;  /* 0x0000001100527213 */ /* 0x000fe20000000000 */
[----:B------:R-:W-:Y:S01]  /*0b00*/  @!P1 IMAD.IADD R56, R56, 0x1, -R2 ;  /* 0x0000000138389824 */ /* 0x000fe200078e0a02 */
[C---:B------:R-:W-:Y:S01]  /*0b10*/  ISETP.GT.U32.AND P1, PT, R2.reuse, R60, PT ;  /* 0x0000003c0200720c */ /* 0x040fe20003f24070 */
[----:B------:R-:W-:Y:S01]  /*0b20*/  IMAD R62, R2, R5, R62 ;  /* 0x00000005023e7224 */ /* 0x000fe200078e023e */
[----:B------:R-:W-:Y:S01]  /*0b30*/  LOP3.LUT R5, R4, 0xc, RZ, 0xfc, !PT ;  /* 0x0000000c04057812 */ /* 0x000fe200078efcff */
[----:B------:R-:W-:Y:S01]  /*0b40*/  @!P5 IMAD.IADD R0, R0, 0x1, -R11 ;  /* 0x000000010000d824 */ /* 0x000fe200078e0a0b */
[----:B------:R-:W-:Y:S01]  /*0b50*/  ISETP.GE.AND P5, PT, R4, RZ, PT ;  /* 0x000000ff0400720c */ /* 0x000fe20003fa6270 */
[--C-:B------:R-:W-:Y:S01]  /*0b60*/  @!P2 IMAD.IADD R54, R54, 0x1, -R2.reuse ;  /* 0x000000013636a824 */ /* 0x100fe200078e0a02 */
[----:B------:R-:W-:Y:S01]  /*0b70*/  ISETP.GT.U32.AND P2, PT, R2, R56, PT ;  /* 0x000000380200720c */ /* 0x000fe20003f44070 */
[----:B------:R-:W-:Y:S01]  /*0b80*/  @!P3 IMAD.IADD R58, R58, 0x1, -R2 ;  /* 0x000000013a3ab824 */ /* 0x000fe200078e0a02 */
[----:B------:R-:W-:Y:S01]  /*0b90*/  ISETP.GT.U32.AND P3, PT, R2, R62, PT ;  /* 0x0000003e0200720c */ /* 0x000fe20003f64070 */
[----:B------:R-:W-:Y:S01]  /*0ba0*/  IMAD.HI.U32 R8, R3, R64, RZ ;  /* 0x0000004003087227 */ /* 0x000fe200078e00ff */
[----:B------:R-:W-:-:S02]  /*0bb0*/  IABS R66, R5 ;  /* 0x0000000500427213 */ /* 0x000fc40000000000 */
[----:B------:R-:W-:Y:S01]  /*0bc0*/  LOP3.LUT R11, R4, 0x12, RZ, 0xfc, !PT ;  /* 0x00000012040b7812 */ /* 0x000fe200078efcff */
[----:B------:R-:W-:Y:S01]  /*0bd0*/  @!P1 IMAD.IADD R60, R60, 0x1, -R2 ;  /* 0x000000013c3c9824 */ /* 0x000fe200078e0a02 */
[----:B------:R-:W-:Y:S01]  /*0be0*/  IABS R80, R16 ;  /* 0x0000001000507213 */ /* 0x000fe20000000000 */
[----:B------:R-:W-:Y:S01]  /*0bf0*/  @!P0 IMAD.MOV R58, RZ, RZ, -R58 ;  /* 0x000000ffff3a8224 */ /* 0x000fe200078e0a3a */
[----:B------:R-:W-:Y:S01]  /*0c00*/  IABS R72, R11 ;  /* 0x0000000b00487213 */ /* 0x000fe20000000000 */
[----:B------:R-:W-:Y:S01]  /*0c10*/  @!P5 IMAD.MOV R54, RZ, RZ, -R54 ;  /* 0x000000ffff36d224 */ /* 0x000fe200078e0a36 */
[----:B------:R-:W-:Y:S01]  /*0c20*/  ISETP.GE.AND P5, PT, R9, RZ, PT ;  /* 0x000000ff0900720c */ /* 0x000fe20003fa6270 */
[----:B------:R-:W-:Y:S01]  /*0c30*/  IMAD.MOV R9, RZ, RZ, -R8 ;  /* 0x000000ffff097224 */ /* 0x000fe200078e0a08 */
[----:B------:R-:W-:Y:S01]  /*0c40*/  LOP3.LUT R8, R4, 0xe, RZ, 0xfc, !PT ;  /* 0x0000000e04087812 */ /* 0x000fe200078efcff */
[--C-:B------:R-:W-:Y:S01]  /*0c50*/  @!P2 IMAD.IADD R56, R56, 0x1, -R2.reuse ;  /* 0x000000013838a824 */ /* 0x100fe200078e0a02 */
[----:B------:R-:W-:Y:S01]  /*0c60*/  ISETP.GT.U32.AND P1, PT, R2, R60, PT ;  /* 0x0000003c0200720c */ /* 0x000fe20003f24070 */
[----:B------:R-:W-:Y:S01]  /*0c70*/  @!P3 IMAD.IADD R62, R62, 0x1, -R2 ;  /* 0x000000013e3eb824 */ /* 0x000fe200078e0a02 */
[----:B------:R-:W-:Y:S01]  /*0c80*/  IABS R68, R8 ;  /* 0x0000000800447213 */ /* 0x000fe20000000000 */
[----:B------:R-:W-:Y:S01]  /*0c90*/  IMAD R64, R2, R9, R64 ;  /* 0x0000000902407224 */ /* 0x000fe200078e0240 */
[----:B------:R-:W-:-:S02]  /*0ca0*/  @!P4 IADD3 R56, -R56, RZ, RZ ;  /* 0x000000ff3838c210 */ /* 0x000fc40007ffe1ff */
[----:B------:R-:W-:Y:S01]  /*0cb0*/  ISETP.GE.AND P4, PT, R5, RZ, PT ;  /* 0x000000ff0500720c */ /* 0x000fe20003f86270 */
[C---:B------:R-:W-:Y:S01]  /*0cc0*/  IMAD.HI.U32 R5, R3.reuse, R66, RZ ;  /* 0x0000004203057227 */ /* 0x040fe200078e00ff */
[----:B------:R-:W-:Y:S02]  /*0cd0*/  ISETP.GT.U32.AND P3, PT, R2, R62, PT ;  /* 0x0000003e0200720c */ /* 0x000fe40003f64070 */
[----:B------:R-:W-:Y:S01]  /*0ce0*/  ISETP.GE.AND P0, PT, R8, RZ, PT ;  /* 0x000000ff0800720c */ /* 0x000fe20003f06270 */
[C---:B------:R-:W-:Y:S01]  /*0cf0*/  IMAD.HI.U32 R8, R3.reuse, R68, RZ ;  /* 0x0000004403087227 */ /* 0x040fe200078e00ff */
[----:B------:R-:W-:Y:S02]  /*0d00*/  ISETP.GE.AND P2, PT, R10, RZ, PT ;  /* 0x000000ff0a00720c */ /* 0x000fe40003f46270 */
[C---:B------:R-:W-:Y:S01]  /*0d10*/  LOP3.LUT R10, R4.reuse, 0x10, RZ, 0xfc, !PT ;  /* 0x00000010040a7812 */ /* 0x040fe200078efcff */
[----:B------:R-:W-:Y:S01]  /*0d20*/  IMAD.MOV R5, RZ, RZ, -R5 ;  /* 0x000000ffff057224 */ /* 0x000fe200078e0a05 */
[----:B------:R-:W-:Y:S01]  /*0d30*/  LOP3.LUT R19, R4, 0xe2, RZ, 0xfc, !PT ;  /* 0x000000e204137812 */ /* 0x000fe200078efcff */
[----:B------:R-:W-:Y:S01]  /*0d40*/  IMAD.MOV R9, RZ, RZ, -R8 ;  /* 0x000000ffff097224 */ /* 0x000fe200078e0a08 */
[----:B------:R-:W-:Y:S01]  /*0d50*/  IABS R70, R10 ;  /* 0x0000000a00467213 */ /* 0x000fe20000000000 */
[----:B------:R-:W-:Y:S01]  /*0d60*/  IMAD R66, R2, R5, R66 ;  /* 0x0000000502427224 */ /* 0x000fe200078e0242 */
[----:B------:R-:W-:Y:S01]  /*0d70*/  IABS R48, R19 ;  /* 0x0000001300307213 */ /* 0x000fe20000000000 */
[----:B------:R-:W-:Y:S01]  /*0d80*/  @!P1 IMAD.IADD R60, R60, 0x1, -R2 ;  /* 0x000000013c3c9824 */ /* 0x000fe200078e0a02 */
[C---:B------:R-:W-:Y:S01]  /*0d90*/  ISETP.GT.U32.AND P1, PT, R2.reuse, R64, PT ;  /* 0x000000400200720c */ /* 0x040fe20003f24070 */
[----:B------:R-:W-:Y:S01]  /*0da0*/  IMAD R68, R2, R9, R68 ;  /* 0x0000000902447224 */ /* 0x000fe200078e0244 */
[----:B------:R-:W-:Y:S01]  /*0db0*/  LOP3.LUT R21, R4, 0xe4, RZ, 0xfc, !PT ;  /* 0x000000e404157812 */ /* 0x000fe200078efcff */
[----:B------:R-:W-:Y:S01]  /*0dc0*/  @!P3 IMAD.IADD R62, R62, 0x1, -R2 ;  /* 0x000000013e3eb824 */ /* 0x000fe200078e0a02 */
[C---:B------:R-:W-:Y:S01]  /*0dd0*/  ISETP.GT.U32.AND P3, PT, R2.reuse, R66, PT ;  /* 0x000000420200720c */ /* 0x040fe20003f64070 */
[----:B------:R-:W-:Y:S01]  /*0de0*/  @!P6 IMAD.MOV R60, RZ, RZ, -R60 ;  /* 0x000000ffff3ce224 */ /* 0x000fe200078e0a3c */
[----:B------:R-:W-:Y:S01]  /*0df0*/  ISETP.GT.U32.AND P6, PT, R2, R68, PT ;  /* 0x000000440200720c */ /* 0x000fe20003fc4070 */
[----:B------:R-:W-:Y:S01]  /*0e00*/  IMAD.HI.U32 R5, R3, R70, RZ ;  /* 0x0000004603057227 */ /* 0x000fe200078e00ff */
[----:B------:R-:W-:-:S02]  /*0e10*/  IABS R46, R21 ;  /* 0x00000015002e7213 */ /* 0x000fc40000000000 */
[----:B------:R-:W-:Y:S01]  /*0e20*/  LOP3.LUT R25, R4, 0xe8, RZ, 0xfc, !PT ;  /* 0x000000e804197812 */ /* 0x000fe200078efcff */
[----:B------:R-:W-:Y:S01]  /*0e30*/  @!P5 IMAD.MOV R62, RZ, RZ, -R62 ;  /* 0x000000ffff3ed224 */ /* 0x000fe200078e0a3e */
[----:B------:R-:W-:Y:S01]  /*0e40*/  ISETP.GE.AND P5, PT, R10, RZ, PT ;  /* 0x000000ff0a00720c */ /* 0x000fe20003fa6270 */
[--C-:B------:R-:W-:Y:S01]  /*0e50*/  @!P1 IMAD.IADD R64, R64, 0x1, -R2.reuse ;  /* 0x0000000140409824 */ /* 0x100fe200078e0a02 */
[----:B------:R-:W-:Y:S01]  /*0e60*/  LOP3.LUT R10, R4, 0x14, RZ, 0xfc, !PT ;  /* 0x00000014040a7812 */ /* 0x000fe200078efcff */
[----:B------:R-:W-:Y:S01]  /*0e70*/  IMAD.HI.U32 R8, R3, R72, RZ ;  /* 0x0000004803087227 */ /* 0x000fe200078e00ff */
[----:B------:R-:W-:Y:S02]  /*0e80*/  IADD3 R5, -R5, RZ, RZ ;  /* 0x000000ff05057210 */ /* 0x000fe40007ffe1ff */
[----:B------:R-:W-:Y:S01]  /*0e90*/  ISETP.GT.U32.AND P1, PT, R2, R64, PT ;  /* 0x000000400200720c */ /* 0x000fe20003f24070 */
[--C-:B------:R-:W-:Y:S01]  /*0ea0*/  @!P3 IMAD.IADD R66, R66, 0x1, -R2.reuse ;  /* 0x000000014242b824 */ /* 0x100fe200078e0a02 */
[----:B------:R-:W-:Y:S01]  /*0eb0*/  IABS R74, R10 ;  /* 0x0000000a004a7213 */ /* 0x000fe20000000000 */
[----:B------:R-:W-:Y:S01]  /*0ec0*/  @!P6 IMAD.IADD R68, R68, 0x1, -R2 ;  /* 0x000000014444e824 */ /* 0x000fe200078e0a02 */
[----:B------:R-:W-:Y:S01]  /*0ed0*/  LOP3.LUT R23, R4, 0xe6, RZ, 0xfc, !PT ;  /* 0x000000e604177812 */ /* 0x000fe200078efcff */
[----:B------:R-:W-:Y:S01]  /*0ee0*/  IMAD.MOV R9, RZ, RZ, -R8 ;  /* 0x000000ffff097224 */ /* 0x000fe200078e0a08 */
[C---:B------:R-:W-:Y:S01]  /*0ef0*/  ISETP.GT.U32.AND P3, PT, R2.reuse, R66, PT ;  /* 0x000000420200720c */ /* 0x040fe20003f64070 */
[C---:B------:R-:W-:Y:S01]  /*0f00*/  IMAD R70, R2.reuse, R5, R70 ;  /* 0x0000000502467224 */ /* 0x040fe200078e0246 */
[C---:B------:R-:W-:Y:S01]  /*0f10*/  ISETP.GT.U32.AND P6, PT, R2.reuse, R68, PT ;  /* 0x000000440200720c */ /* 0x040fe20003fc4070 */
[----:B------:R-:W-:Y:S01]  /*0f20*/  IMAD R72, R2, R9, R72 ;  /* 0x0000000902487224 */ /* 0x000fe200078e0248 */
[----:B------:R-:W-:Y:S01]  /*0f30*/  IABS R42, R25 ;  /* 0x00000019002a7213 */ /* 0x000fe20000000000 */
[----:B------:R-:W-:Y:S01]  /*0f40*/  IMAD.HI.U32 R5, R3, R74, RZ ;  /* 0x0000004a03057227 */ /* 0x000fe200078e00ff */
[----:B------:R-:W-:-:S02]  /*0f50*/  IABS R44, R23 ;  /* 0x00000017002c7213 */ /* 0x000fc40000000000 */
[----:B------:R-:W-:Y:S01]  /*0f60*/  LOP3.LUT R26, R4, 0xea, RZ, 0xfc, !PT ;  /* 0x000000ea041a7812 */ /* 0x000fe200078efcff */
[--C-:B------:R-:W-:Y:S01]  /*0f70*/  @!P1 IMAD.IADD R64, R64, 0x1, -R2.reuse ;  /* 0x0000000140409824 */ /* 0x100fe200078e0a02 */
[----:B------:R-:W-:Y:S01]  /*0f80*/  IADD3 R9, -R5, RZ, RZ ;  /* 0x000000ff05097210 */ /* 0x000fe20007ffe1ff */
[----:B------:R-:W-:Y:S01]  /*0f90*/  IMAD.HI.U32 R5, R3, R76, RZ ;  /* 0x0000004c03057227 */ /* 0x000fe200078e00ff */
[----:B------:R-:W-:Y:S02]  /*0fa0*/  ISETP.GE.AND P1, PT, R11, RZ, PT ;  /* 0x000000ff0b00720c */ /* 0x000fe40003f26270 */
[----:B------:R-:W-:Y:S01]  /*0fb0*/  IABS R40, R26 ;  /* 0x0000001a00287213 */ /* 0x000fe20000000000 */
[--C-:B------:R-:W-:Y:S01]  /*0fc0*/  @!P3 IMAD.IADD R66, R66, 0x1, -R2.reuse ;  /* 0x000000014242b824 */ /* 0x100fe200078e0a02 */
[----:B------:R-:W-:Y:S01]  /*0fd0*/  ISETP.GT.U32.AND P3, PT, R2, R70, PT ;  /* 0x000000460200720c */ /* 0x000fe20003f64070 */
[----:B------:R-:W-:Y:S01]  /*0fe0*/  @!P6 IMAD.IADD R68, R68, 0x1, -R2 ;  /* 0x000000014444e824 */ /* 0x000fe200078e0a02 */
[----:B------:R-:W-:Y:S01]  /*0ff0*/  ISETP.GT.U32.AND P6, PT, R2, R72, PT ;  /* 0x000000480200720c */ /* 0x000fe20003fc4070 */
[----:B------:R-:W-:Y:S01]  /*1000*/  IMAD.MOV R11, RZ, RZ, -R5 ;  /* 0x000000ffff0b7224 */ /* 0x000fe200078e0a05 */
[----:B------:R-:W-:Y:S01]  /*1010*/  LOP3.LUT R27, R4, 0xec, RZ, 0xfc, !PT ;  /* 0x000000ec041b7812 */ /* 0x000fe200078efcff */
[----:B------:R-:W-:Y:S01]  /*1020*/  IMAD R74, R2, R9, R74 ;  /* 0x00000009024a7224 */ /* 0x000fe200078e024a */
[----:B------:R-:W-:Y:S01]  /*1030*/  LOP3.LUT R29, R4, 0xee, RZ, 0xfc, !PT ;  /* 0x000000ee041d7812 */ /* 0x000fe200078efcff */
[----:B------:R-:W-:Y:S01]  /*1040*/  IMAD R76, R2, R11, R76 ;  /* 0x0000000b024c7224 */ /* 0x000fe200078e024c */
[----:B------:R-:W-:Y:S01]  /*1050*/  LOP3.LUT R11, R4, 0x1e, RZ, 0xfc, !PT ;  /* 0x0000001e040b7812 */ /* 0x000fe200078efcff */
[----:B------:R-:W-:Y:S01]  /*1060*/  IMAD.HI.U32 R8, R3, R78, RZ ;  /* 0x0000004e03087227 */ /* 0x000fe200078e00ff */
[----:B------:R-:W-:-:S02]  /*1070*/  IABS R38, R27 ;  /* 0x0000001b00267213 */ /* 0x000fc40000000000 */
[----:B------:R-:W-:Y:S01]  /*1080*/  IABS R84, R11 ;  /* 0x0000000b00547213 */ /* 0x000fe20000000000 */
[--C-:B------:R-:W-:Y:S01]  /*1090*/  @!P3 IMAD.IADD R70, R70, 0x1, -R2.reuse ;  /* 0x000000014646b824 */ /* 0x100fe200078e0a02 */
[----:B------:R-:W-:Y:S01]  /*10a0*/  ISETP.GT.U32.AND P3, PT, R2, R74, PT ;  /* 0x0000004a0200720c */ /* 0x000fe20003f64070 */
[----:B------:R-:W-:Y:S01]  /*10b0*/  @!P6 IMAD.IADD R72, R72, 0x1, -R2 ;  /* 0x000000014848e824 */ /* 0x000fe200078e0a02 */
[----:B------:R-:W-:Y:S01]  /*10c0*/  ISETP.GT.U32.AND P6, PT, R2, R76, PT ;  /* 0x0000004c0200720c */ /* 0x000fe20003fc4070 */
[----:B------:R-:W-:Y:S01]  /*10d0*/  IMAD.MOV R13, RZ, RZ, -R8 ;  /* 0x000000ffff0d7224 */ /* 0x000fe200078e0a08 */
[----:B------:R-:W-:Y:S01]  /*10e0*/  IABS R34, R29 ;  /* 0x0000001d00227213 */ /* 0x000fe20000000000 */
[C---:B------:R-:W-:Y:S01]  /*10f0*/  IMAD.HI.U32 R5, R3.reuse, R82, RZ ;  /* 0x0000005203057227 */ /* 0x040fe200078e00ff */
[C---:B------:R-:W-:Y:S02]  /*1100*/  LOP3.LUT R31, R4.reuse, 0xf0, RZ, 0xfc, !PT ;  /* 0x000000f0041f7812 */ /* 0x040fe400078efcff */
[----:B------:R-:W-:Y:S01]  /*1110*/  LOP3.LUT R33, R4, 0xf2, RZ, 0xfc, !PT ;  /* 0x000000f204217812 */ /* 0x000fe200078efcff */
[----:B------:R-:W-:Y:S01]  /*1120*/  IMAD R78, R2, R13, R78 ;  /* 0x0000000d024e7224 */ /* 0x000fe200078e024e */
[----:B------:R-:W-:Y:S01]  /*1130*/  LOP3.LUT R13, R4, 0x20, RZ, 0xfc, !PT ;  /* 0x00000020040d7812 */ /* 0x000fe200078efcff */
[----:B------:R-:W-:Y:S01]  /*1140*/  IMAD.MOV R5, RZ, RZ, -R5 ;  /* 0x000000ffff057224 */ /* 0x000fe200078e0a05 */
[----:B------:R-:W-:Y:S01]  /*1150*/  IABS R122, R31 ;  /* 0x0000001f007a7213 */ /* 0x000fe20000000000 */
[----:B------:R-:W-:Y:S01]  /*1160*/  @!P0 IMAD.MOV R68, RZ, RZ, -R68 ;  /* 0x000000ffff448224 */ /* 0x000fe200078e0a44 */
[----:B------:R-:W-:Y:S01]  /*1170*/  @!P3 IADD3 R74, R74, -R2, RZ ;  /* 0x800000024a4ab210 */ /* 0x000fe20007ffe0ff */
[----:B------:R-:W-:Y:S01]  /*1180*/  @!P6 IMAD.IADD R76, R76, 0x1, -R2 ;  /* 0x000000014c4ce824 */ /* 0x000fe200078e0a02 */
[C---:B------:R-:W-:Y:S01]  /*1190*/  ISETP.GT.U32.AND P3, PT, R2.reuse, R70, PT ;  /* 0x000000460200720c */ /* 0x040fe20003f64070 */
[----:B------:R-:W-:Y:S01]  /*11a0*/  @!P4 IMAD.MOV R66, RZ, RZ, -R66 ;  /* 0x000000ffff42c224 */ /* 0x000fe200078e0a42 */
[C---:B------:R-:W-:Y:S01]  /*11b0*/  ISETP.GT.U32.AND P6, PT, R2.reuse, R74, PT ;  /* 0x0000004a0200720c */ /* 0x040fe20003fc4070 */
[C---:B------:R-:W-:Y:S01]  /*11c0*/  IMAD R82, R2.reuse, R5, R82 ;  /* 0x0000000502527224 */ /* 0x040fe200078e0252 */
[C---:B------:R-:W-:Y:S01]  /*11d0*/  ISETP.GT.U32.AND P0, PT, R2.reuse, R78, PT ;  /* 0x0000004e0200720c */ /* 0x040fe20003f04070 */
[----:B------:R-:W-:Y:S01]  /*11e0*/  @!P2 IMAD.MOV R64, RZ, RZ, -R64 ;  /* 0x000000ffff40a224 */ /* 0x000fe200078e0a40 */
[C---:B------:R-:W-:Y:S01]  /*11f0*/  ISETP.GT.U32.AND P4, PT, R2.reuse, R76, PT ;  /* 0x0000004c0200720c */ /* 0x040fe20003f84070 */
[----:B------:R-:W-:Y:S01]  /*1200*/  IMAD.HI.U32 R9, R3, R80, RZ ;  /* 0x0000005003097227 */ /* 0x000fe200078e00ff */
[----:B------:R-:W-:-:S02]  /*1210*/  ISETP.GT.U32.AND P2, PT, R2, R72, PT ;  /* 0x000000480200720c */ /* 0x000fc40003f44070 */
[----:B------:R-:W-:Y:S01]  /*1220*/  IABS R86, R13 ;  /* 0x0000000d00567213 */ /* 0x000fe20000000000 */
[----:B------:R-:W-:Y:S01]  /*1230*/  IMAD.MOV R9, RZ, RZ, -R9 ;  /* 0x000000ffff097224 */ /* 0x000fe200078e0a09 */
[----:B------:R-:W-:Y:S01]  /*1240*/  IABS R36, R33 ;  /* 0x0000002100247213 */ /* 0x000fe20000000000 */
[--C-:B------:R-:W-:Y:S01]  /*1250*/  @!P3 IMAD.IADD R70, R70, 0x1, -R2.reuse ;  /* 0x000000014646b824 */ /* 0x100fe200078e0a02 */
[----:B------:R-:W-:Y:S01]  /*1260*/  LOP3.LUT R35, R4, 0xf6, RZ, 0xfc, !PT ;  /* 0x000000f604237812 */ /* 0x000fe200078efcff */
[--C-:B------:R-:W-:Y:S01]  /*1270*/  @!P6 IMAD.IADD R74, R74, 0x1, -R2.reuse ;  /* 0x000000014a4ae824 */ /* 0x100fe200078e0a02 */
[----:B------:R-:W-:Y:S01]  /*1280*/  ISETP.GT.U32.AND P6, PT, R2, R82, PT ;  /* 0x000000520200720c */ /* 0x000fe20003fc4070 */
[----:B------:R-:W-:Y:S01]  /*1290*/  @!P0 IMAD.IADD R78, R78, 0x1, -R2 ;  /* 0x000000014e4e8824 */ /* 0x000fe200078e0a02 */
[----:B------:R-:W-:Y:S01]  /*12a0*/  ISETP.GE.AND P0, PT, R15, RZ, PT ;  /* 0x000000ff0f00720c */ /* 0x000fe20003f06270 */
[----:B------:R-:W-:Y:S01]  /*12b0*/  IMAD R80, R2, R9, R80 ;  /* 0x0000000902507224 */ /* 0x000fe200078e0250 */
[----:B------:R-:W-:Y:S01]  /*12c0*/  @!P4 IADD3 R76, R76, -R2, RZ ;  /* 0x800000024c4cc210 */ /* 0x000fe20007ffe0ff */
[----:B------:R-:W-:Y:S01]  /*12d0*/  IMAD.HI.U32 R8, R3, R86, RZ ;  /* 0x0000005603087227 */ /* 0x000fe200078e00ff */
[----:B------:R-:W-:-:S02]  /*12e0*/  ISETP.GE.AND P4, PT, R14, RZ, PT ;  /* 0x000000ff0e00720c */ /* 0x000fc40003f86270 */
[C---:B------:R-:W-:Y:S01]  /*12f0*/  ISETP.GT.U32.AND P3, PT, R2.reuse, R80, PT ;  /* 0x000000500200720c */ /* 0x040fe20003f64070 */
[----:B------:R-:W-:Y:S01]  /*1300*/  @!P5 IMAD.MOV R70, RZ, RZ, -R70 ;  /* 0x000000ffff46d224 */ /* 0x000fe200078e0a46 */
[----:B------:R-:W-:Y:S01]  /*1310*/  ISETP.GT.U32.AND P5, PT, R2, R78, PT ;  /* 0x0000004e0200720c */ /* 0x000fe20003fa4070 */
[----:B------:R-:W-:Y:S01]  /*1320*/  @!P2 IMAD.IADD R72, R72, 0x1, -R2 ;  /* 0x000000014848a824 */ /* 0x000fe200078e0a02 */
[----:B------:R-:W-:Y:S01]  /*1330*/  ISETP.GE.AND P2, PT, R10, RZ, PT ;  /* 0x000000ff0a00720c */ /* 0x000fe20003f46270 */
[----:B------:R-:W-:Y:S01]  /*1340*/  IMAD.MOV R9, RZ, RZ, -R8 ;  /* 0x000000ffff097224 */ /* 0x000fe200078e0a08 */
[----:B------:R-:W-:Y:S01]  /*1350*/  LOP3.LUT R8, R4, 0x22, RZ, 0xfc, !PT ;  /* 0x0000002204087812 */ /* 0x000fe200078efcff */
[----:B------:R-:W-:Y:S01]  /*1360*/  @!P6 IMAD.IADD R82, R82, 0x1, -R2 ;  /* 0x000000015252e824 */ /* 0x000fe200078e0a02 */
[----:B------:R-:W-:Y:S01]  /*1370*/  LOP3.LUT R10, R4, 0x24, RZ, 0xfc, !PT ;  /* 0x00000024040a7812 */ /* 0x000fe200078efcff */
[----:B------:R-:W-:Y:S01]  /*1380*/  IMAD.HI.U32 R5, R3, R84, RZ ;  /* 0x0000005403057227 */ /* 0x000fe200078e00ff */
[----:B------:R-:W-:-:S02]  /*1390*/  IABS R88, R8 ;  /* 0x0000000800587213 */ /* 0x000fc40000000000 */
[C---:B------:R-:W-:Y:S01]  /*13a0*/  ISETP.GT.U32.AND P6, PT, R2.reuse, R82, PT ;  /* 0x000000520200720c */ /* 0x040fe20003fc4070 */
[----:B------:R-:W-:Y:S01]  /*13b0*/  IMAD.MOV R5, RZ, RZ, -R5 ;  /* 0x000000ffff057224 */ /* 0x000fe200078e0a05 */
[----:B------:R-:W-:Y:S01]  /*13c0*/  IABS R90, R10 ;  /* 0x0000000a005a7213 */ /* 0x000fe20000000000 */
[----:B------:R-:W-:Y:S01]  /*13d0*/  IMAD R86, R2, R9, R86 ;  /* 0x0000000902567224 */ /* 0x000fe200078e0256 */
[----:B------:R-:W-:Y:S01]  /*13e0*/  LOP3.LUT R14, R4, 0x32, RZ, 0xfc, !PT ;  /* 0x00000032040e7812 */ /* 0x000fe200078efcff */
[----:B------:R-:W-:Y:S01]  /*13f0*/  @!P4 IMAD.MOV R76, RZ, RZ, -R76 ;  /* 0x000000ffff4cc224 */ /* 0x000fe200078e0a4c */
[----:B------:R-:W-:Y:S01]  /*1400*/  ISETP.GE.AND P4, PT, R17, RZ, PT ;  /* 0x000000ff1100720c */ /* 0x000fe20003f86270 */
[----:B------:R-:W-:Y:S01]  /*1410*/  IMAD R84, R2, R5, R84 ;  /* 0x0000000502547224 */ /* 0x000fe200078e0254 */
[----:B------:R-:W-:Y:S01]  /*1420*/  @!P2 IADD3 R74, -R74, RZ, RZ ;  /* 0x000000ff4a4aa210 */ /* 0x000fe20007ffe1ff */
[----:B------:R-:W-:Y:S01]  /*1430*/  @!P5 IMAD.IADD R78, R78, 0x1, -R2 ;  /* 0x000000014e4ed824 */ /* 0x000fe200078e0a02 */
[C---:B------:R-:W-:Y:S01]  /*1440*/  ISETP.GT.U32.AND P5, PT, R2.reuse, R86, PT ;  /* 0x000000560200720c */ /* 0x040fe20003fa4070 */
[----:B------:R-:W-:Y:S01]  /*1450*/  IMAD.HI.U32 R5, R3, R88, RZ ;  /* 0x0000005803057227 */ /* 0x000fe200078e00ff */
[----:B------:R-:W-:-:S02]  /*1460*/  ISETP.GT.U32.AND P2, PT, R2, R84, PT ;  /* 0x000000540200720c */ /* 0x000fc40003f44070 */
[----:B------:R-:W-:Y:S01]  /*1470*/  @!P0 IADD3 R78, -R78, RZ, RZ ;  /* 0x000000ff4e4e8210 */ /* 0x000fe20007ffe1ff */
[----:B------:R-:W-:Y:S01]  /*1480*/  @!P3 IMAD.IADD R80, R80, 0x1, -R2 ;  /* 0x000000015050b824 */ /* 0x000fe200078e0a02 */
[----:B------:R-:W-:Y:S01]  /*1490*/  ISETP.GE.AND P3, PT, R16, RZ, PT ;  /* 0x000000ff1000720c */ /* 0x000fe20003f66270 */
[----:B------:R-:W-:Y:S01]  /*14a0*/  IMAD.MOV R5, RZ, RZ, -R5 ;  /* 0x000000ffff057224 */ /* 0x000fe200078e0a05 */
[----:B------:R-:W-:Y:S01]  /*14b0*/  IABS R104, R14 ;  /* 0x0000000e00687213 */ /* 0x000fe20000000000 */
[----:B------:R-:W-:Y:S01]  /*14c0*/  @!P1 IMAD.MOV R72, RZ, RZ, -R72 ;  /* 0x000000ffff489224 */ /* 0x000fe200078e0a48 */
[----:B------:R-:W-:Y:S01]  /*14d0*/  ISETP.GT.U32.AND P1, PT, R2, R80, PT ;  /* 0x000000500200720c */ /* 0x000fe20003f24070 */
[----:B------:R-:W-:Y:S01]  /*14e0*/  @!P6 IMAD.IADD R82, R82, 0x1, -R2 ;  /* 0x000000015252e824 */ /* 0x000fe200078e0a02 */
[----:B------:R-:W-:Y:S01]  /*14f0*/  ISETP.GE.AND P6, PT, R13, RZ, PT ;  /* 0x000000ff0d00720c */ /* 0x000fe20003fc6270 */
[----:B------:R-:W-:Y:S01]  /*1500*/  IMAD R88, R2, R5, R88 ;  /* 0x0000000502587224 */ /* 0x000fe200078e0258 */
[C---:B------:R-:W-:Y:S01]  /*1510*/  LOP3.LUT R5, R4.reuse, 0x26, RZ, 0xfc, !PT ;  /* 0x0000002604057812 */ /* 0x040fe200078efcff */
[----:B------:R-:W-:Y:S01]  /*1520*/  @!P4 IMAD.MOV R82, RZ, RZ, -R82 ;  /* 0x000000ffff52c224 */ /* 0x000fe200078e0a52 */
[----:B------:R-:W-:Y:S01]  /*1530*/  LOP3.LUT R13, R4, 0x30, RZ, 0xfc, !PT ;  /* 0x00000030040d7812 */ /* 0x000fe200078efcff */
[--C-:B------:R-:W-:Y:S01]  /*1540*/  @!P5 IMAD.IADD R86, R86, 0x1, -R2.reuse ;  /* 0x000000015656d824 */ /* 0x100fe200078e0a02 */
[----:B------:R-:W-:Y:S01]  /*1550*/  ISETP.GT.U32.AND P4, PT, R2, R88, PT ;  /* 0x000000580200720c */ /* 0x000fe20003f84070 */
[----:B------:R-:W-:Y:S01]  /*1560*/  @!P2 IMAD.IADD R84, R84, 0x1, -R2 ;  /* 0x000000015454a824 */ /* 0x000fe200078e0a02 */
[----:B------:R-:W-:Y:S01]  /*1570*/  ISETP.GE.AND P2, PT, R8, RZ, PT ;  /* 0x000000ff0800720c */ /* 0x000fe20003f46270 */
[----:B------:R-:W-:Y:S01]  /*1580*/  IMAD.HI.U32 R8, R3, R90, RZ ;  /* 0x0000005a03087227 */ /* 0x000fe200078e00ff */
[----:B------:R-:W-:-:S02]  /*1590*/  ISETP.GT.U32.AND P5, PT, R2, R86, PT ;  /* 0x000000560200720c */ /* 0x000fc40003fa4070 */
[----:B------:R-:W-:Y:S01]  /*15a0*/  ISETP.GT.U32.AND P0, PT, R2, R84, PT ;  /* 0x000000540200720c */ /* 0x000fe20003f04070 */
[----:B------:R-:W-:Y:S01]  /*15b0*/  @!P1 IMAD.IADD R80, R80, 0x1, -R2 ;  /* 0x0000000150509824 */ /* 0x000fe200078e0a02 */
[----:B------:R-:W-:Y:S01]  /*15c0*/  IABS R94, R5 ;  /* 0x00000005005e7213 */ /* 0x000fe20000000000 */
[----:B------:R-:W-:Y:S01]  /*15d0*/  IMAD.MOV R9, RZ, RZ, -R8 ;  /* 0x000000ffff097224 */ /* 0x000fe200078e0a08 */
[----:B------:R-:W-:Y:S01]  /*15e0*/  ISETP.GE.AND P1, PT, R11, RZ, PT ;  /* 0x000000ff0b00720c */ /* 0x000fe20003f26270 */
[----:B------:R-:W-:Y:S01]  /*15f0*/  @!P3 IMAD.MOV R80, RZ, RZ, -R80 ;  /* 0x000000ffff50b224 */ /* 0x000fe200078e0a50 */
[----:B------:R-:W-:Y:S01]  /*1600*/  ISETP.GE.AND P3, PT, R10, RZ, PT ;  /* 0x000000ff0a00720c */ /* 0x000fe20003f66270 */
[----:B------:R-:W-:Y:S01]  /*1610*/  @!P4 IMAD.IADD R88, R88, 0x1, -R2 ;  /* 0x000000015858c824 */ /* 0x000fe200078e0a02 */
[----:B------:R-:W-:Y:S01]  /*1620*/  LOP3.LUT R10, R4, 0x2a, RZ, 0xfc, !PT ;  /* 0x0000002a040a7812 */ /* 0x000fe200078efcff */
[----:B------:R-:W-:Y:S01]  /*1630*/  IMAD R90, R2, R9, R90 ;  /* 0x00000009025a7224 */ /* 0x000fe200078e025a */
[----:B------:R-:W-:Y:S01]  /*1640*/  LOP3.LUT R8, R4, 0x28, RZ, 0xfc, !PT ;  /* 0x0000002804087812 */ /* 0x000fe200078efcff */
[--C-:B------:R-:W-:Y:S01]  /*1650*/  @!P5 IMAD.IADD R86, R86, 0x1, -R2.reuse ;  /* 0x000000015656d824 */ /* 0x100fe200078e0a02 */
[----:B------:R-:W-:Y:S01]  /*1660*/  ISETP.GT.U32.AND P4, PT, R2, R88, PT ;  /* 0x000000580200720c */ /* 0x000fe20003f84070 */
[----:B------:R-:W-:Y:S01]  /*1670*/  @!P0 IMAD.IADD R84, R84, 0x1, -R2 ;  /* 0x0000000154548824 */ /* 0x000fe200078e0a02 */
[----:B------:R-:W-:Y:S01]  /*1680*/  IABS R92, R10 ;  /* 0x0000000a005c7213 */ /* 0x000fe20000000000 */
[----:B------:R-:W-:Y:S01]  /*1690*/  @!P6 IMAD.MOV R86, RZ, RZ, -R86 ;  /* 0x000000ffff56e224 */ /* 0x000fe200078e0a56 */
[----:B------:R-:W-:Y:S01]  /*16a0*/  ISETP.GT.U32.AND P5, PT, R2, R90, PT ;  /* 0x0000005a0200720c */ /* 0x000fe20003fa4070 */
[----:B------:R-:W-:Y:S01]  /*16b0*/  @!P1 IMAD.MOV R84, RZ, RZ, -R84 ;  /* 0x000000ffff549224 */ /* 0x000fe200078e0a54 */
[----:B------:R-:W-:Y:S01]  /*16c0*/  ISETP.GE.AND P0, PT, R5, RZ, PT ;  /* 0x000000ff0500720c */ /* 0x000fe20003f06270 */
[----:B------:R-:W-:Y:S01]  /*16d0*/  IMAD.HI.U32 R5, R3, R94, RZ ;  /* 0x0000005e03057227 */ /* 0x000fe200078e00ff */
[----:B------:R-:W-:-:S02]  /*16e0*/  IABS R96, R8 ;  /* 0x0000000800607213 */ /* 0x000fc40000000000 */
[----:B------:R-:W-:Y:S01]  /*16f0*/  ISETP.GE.AND P1, PT, R8, RZ, PT ;  /* 0x000000ff0800720c */ /* 0x000fe20003f26270 */
[C---:B------:R-:W-:Y:S01]  /*1700*/  IMAD.HI.U32 R9, R3.reuse, R92, RZ ;  /* 0x0000005c03097227 */ /* 0x040fe200078e00ff */
[----:B------:R-:W-:Y:S02]  /*1710*/  IABS R102, R13 ;  /* 0x0000000d00667213 */ /* 0x000fe40000000000 */
[----:B------:R-:W-:Y:S01]  /*1720*/  ISETP.GE.AND P6, PT, R10, RZ, PT ;  /* 0x000000ff0a00720c */ /* 0x000fe20003fc6270 */
[----:B------:R-:W-:Y:S01]  /*1730*/  IMAD.MOV R5, RZ, RZ, -R5 ;  /* 0x000000ffff057224 */ /* 0x000fe200078e0a05 */
[----:B------:R-:W-:Y:S01]  /*1740*/  LOP3.LUT R10, R4, 0x2e, RZ, 0xfc, !PT ;  /* 0x0000002e040a7812 */ /* 0x000fe200078efcff */
[----:B------:R-:W-:Y:S01]  /*1750*/  IMAD.MOV R9, RZ, RZ, -R9 ;  /* 0x000000ffff097224 */ /* 0x000fe200078e0a09 */
[----:B------:R-:W-:Y:S01]  /*1760*/  @!P5 IADD3 R90, R90, -R2, RZ ;  /* 0x800000025a5ad210 */ /* 0x000fe20007ffe0ff */
[----:B------:R-:W-:Y:S01]  /*1770*/  @!P4 IMAD.IADD R88, R88, 0x1, -R2 ;  /* 0x000000015858c824 */ /* 0x000fe200078e0a02 */
[----:B------:R-:W-:Y:S01]  /*1780*/  IABS R100, R10 ;  /* 0x0000000a00647213 */ /* 0x000fe20000000000 */
[C---:B------:R-:W-:Y:S01]  /*1790*/  IMAD R94, R2.reuse, R5, R94 ;  /* 0x00000005025e7224 */ /* 0x040fe200078e025e */
[C---:B------:R-:W-:Y:S01]  /*17a0*/  ISETP.GT.U32.AND P5, PT, R2.reuse, R90, PT ;  /* 0x0000005a0200720c */ /* 0x040fe20003fa4070 */
[----:B------:R-:W-:Y:S01]  /*17b0*/  IMAD R92, R2, R9, R92 ;  /* 0x00000009025c7224 */ /* 0x000fe200078e025c */
[----:B------:R-:W-:Y:S01]  /*17c0*/  @!P2 IADD3 R88, -R88, RZ, RZ ;  /* 0x000000ff5858a210 */ /* 0x000fe20007ffe1ff */
[----:B------:R-:W-:Y:S01]  /*17d0*/  IMAD.HI.U32 R8, R3, R96, RZ ;  /* 0x0000006003087227 */ /* 0x000fe200078e00ff */
[----:B------:R-:W-:-:S02]  /*17e0*/  ISETP.GT.U32.AND P4, PT, R2, R94, PT ;  /* 0x0000005e0200720c */ /* 0x000fc40003f84070 */
[----:B------:R-:W-:Y:S01]  /*17f0*/  ISETP.GT.U32.AND P2, PT, R2, R92, PT ;  /* 0x0000005c0200720c */ /* 0x000fe20003f44070 */
[----:B------:R-:W-:Y:S01]  /*1800*/  IMAD.MOV R11, RZ, RZ, -R8 ;  /* 0x000000ffff0b7224 */ /* 0x000fe200078e0a08 */
[C---:B------:R-:W-:Y:S01]  /*1810*/  LOP3.LUT R8, R4.reuse, 0x2c, RZ, 0xfc, !PT ;  /* 0x0000002c04087812 */ /* 0x040fe200078efcff */
[C---:B------:R-:W-:Y:S01]  /*1820*/  IMAD.HI.U32 R9, R3.reuse, R104, RZ ;  /* 0x0000006803097227 */ /* 0x040fe200078e00ff */
[----:B------:R-:W-:Y:S02]  /*1830*/  LOP3.LUT R15, R4, 0x56, RZ, 0xfc, !PT ;  /* 0x00000056040f7812 */ /* 0x000fe400078efcff */
[----:B------:R-:W-:Y:S01]  /*1840*/  IABS R98, R8 ;  /* 0x0000000800627213 */ /* 0x000fe20000000000 */
[----:B------:R-:W-:Y:S01]  /*1850*/  @!P5 IMAD.IADD R90, R90, 0x1, -R2 ;  /* 0x000000015a5ad824 */ /* 0x000fe200078e0a02 */
[----:B------:R-:W-:Y:S01]  /*1860*/  IABS R144, R15 ;  /* 0x0000000f00907213 */ /* 0x000fe20000000000 */
[----:B------:R-:W-:Y:S01]  /*1870*/  IMAD R96, R2, R11, R96 ;  /* 0x0000000b02607224 */ /* 0x000fe200078e0260 */
[----:B------:R-:W-:Y:S01]  /*1880*/  LOP3.LUT R16, R4, 0x8e, RZ, 0xfc, !PT ;  /* 0x0000008e04107812 */ /* 0x000fe200078efcff */
[--C-:B------:R-:W-:Y:S01]  /*1890*/  @!P4 IMAD.IADD R94, R94, 0x1, -R2.reuse ;  /* 0x000000015e5ec824 */ /* 0x100fe200078e0a02 */
[----:B------:R-:W-:Y:S01]  /*18a0*/  LOP3.LUT R17, R4, 0xae, RZ, 0xfc, !PT ;  /* 0x000000ae04117812 */ /* 0x000fe200078efcff */
[----:B------:R-:W-:Y:S01]  /*18b0*/  @!P2 IMAD.IADD R92, R92, 0x1, -R2 ;  /* 0x000000015c5ca824 */ /* 0x000fe200078e0a02 */
[C---:B------:R-:W-:Y:S01]  /*18c0*/  ISETP.GT.U32.AND P5, PT, R2.reuse, R96, PT ;  /* 0x000000600200720c */ /* 0x040fe20003fa4070 */
[----:B------:R-:W-:Y:S01]  /*18d0*/  @!P3 IMAD.MOV R90, RZ, RZ, -R90 ;  /* 0x000000ffff5ab224 */ /* 0x000fe200078e0a5a */
[----:B------:R-:W-:Y:S01]  /*18e0*/  ISETP.GT.U32.AND P4, PT, R2, R94, PT ;  /* 0x0000005e0200720c */ /* 0x000fe20003f84070 */
[----:B------:R-:W-:Y:S01]  /*18f0*/  IMAD.HI.U32 R5, R3, R98, RZ ;  /* 0x0000006203057227 */ /* 0x000fe200078e00ff */
[----:B------:R-:W-:-:S02]  /*1900*/  ISETP.GE.AND P3, PT, R8, RZ, PT ;  /* 0x000000ff0800720c */ /* 0x000fc40003f66270 */
[----:B------:R-:W-:Y:S01]  /*1910*/  ISETP.GT.U32.AND P2, PT, R2, R92, PT ;  /* 0x0000005c0200720c */ /* 0x000fe20003f44070 */
[C---:B------:R-:W-:Y:S01]  /*1920*/  IMAD.HI.U32 R8, R3.reuse, R102, RZ ;  /* 0x0000006603087227 */ /* 0x040fe200078e00ff */
[----:B------:R-:W-:Y:S02]  /*1930*/  IABS R202, R16 ;  /* 0x0000001000ca7213 */ /* 0x000fe40000000000 */
[----:B------:R-:W-:Y:S01]  /*1940*/  IABS R236, R17 ;  /* 0x0000001100ec7213 */ /* 0x000fe20000000000 */
[----:B------:R-:W-:Y:S01]  /*1950*/  IMAD.MOV R5, RZ, RZ, -R5 ;  /* 0x000000ffff057224 */ /* 0x000fe200078e0a05 */
[C---:B------:R-:W-:Y:S01]  /*1960*/  LOP3.LUT R39, R4.reuse, 0xfa, RZ, 0xfc, !PT ;  /* 0x000000fa04277812 */ /* 0x040fe200078efcff */
[----:B------:R-:W-:Y:S01]  /*1970*/  IMAD.MOV R11, RZ, RZ, -R8 ;  /* 0x000000ffff0b7224 */ /* 0x000fe200078e0a08 */
[----:B------:R-:W-:Y:S01]  /*1980*/  LOP3.LUT R8, R4, 0x34, RZ, 0xfc, !PT ;  /* 0x0000003404087812 */ /* 0x000fe200078efcff */
[C---:B------:R-:W-:Y:S01]  /*1990*/  IMAD R98, R2.reuse, R5, R98 ;  /* 0x0000000502627224 */ /* 0x040fe200078e0262 */
[----:B------:R-:W-:Y:S01]  /*19a0*/  IABS R32, R35 ;  /* 0x0000002300207213 */ /* 0x000fe20000000000 */
[----:B------:R-:W-:Y:S01]  /*19b0*/  IMAD.MOV R9, RZ, RZ, -R9 ;  /* 0x000000ffff097224 */ /* 0x000fe200078e0a09 */
[----:B------:R-:W-:Y:S01]  /*19c0*/  IABS R106, R8 ;  /* 0x00000008006a7213 */ /* 0x000fe20000000000 */
[----:B------:R-:W-:Y:S01]  /*19d0*/  IMAD R102, R2, R11, R102 ;  /* 0x0000000b02667224 */ /* 0x000fe200078e0266 */
[----:B------:R-:W-:Y:S01]  /*19e0*/  LOP3.LUT R37, R4, 0xf8, RZ, 0xfc, !PT ;  /* 0x000000f804257812 */ /* 0x000fe200078efcff */
[----:B------:R-:W-:Y:S01]  /*19f0*/  @!P4 IMAD.IADD R94, R94, 0x1, -R2 ;  /* 0x000000015e5ec824 */ /* 0x000fe200078e0a02 */
[C---:B------:R-:W-:Y:S01]  /*1a00*/  ISETP.GT.U32.AND P4, PT, R2.reuse, R98, PT ;  /* 0x000000620200720c */ /* 0x040fe20003f84070 */
[----:B------:R-:W-:Y:S01]  /*1a10*/  IMAD R104, R2, R9, R104 ;  /* 0x0000000902687224 */ /* 0x000fe200078e0268 */
[----:B------:R-:W-:Y:S01]  /*1a20*/  LOP3.LUT R9, R4, 0x36, RZ, 0xfc, !PT ;  /* 0x0000003604097812 */ /* 0x000fe200078efcff */
[----:B------:R-:W-:Y:S01]  /*1a30*/  @!P2 IMAD.IADD R92, R92, 0x1, -R2 ;  /* 0x000000015c5ca824 */ /* 0x000fe200078e0a02 */
[----:B------:R-:W-:Y:S01]  /*1a40*/  ISETP.GT.U32.AND P2, PT, R2, R102, PT ;  /* 0x000000660200720c */ /* 0x000fe20003f44070 */
[----:B------:R-:W-:Y:S01]  /*1a50*/  IMAD.HI.U32 R5, R3, R100, RZ ;  /* 0x0000006403057227 */ /* 0x000fe200078e00ff */
[----:B------:R-:W-:-:S02]  /*1a60*/  IABS R108, R9 ;  /* 0x00000009006c7213 */ /* 0x000fc40000000000 */
[----:B------:R-:W-:Y:S01]  /*1a70*/  IABS R30, R39 ;  /* 0x00000027001e7213 */ /* 0x000fe20000000000 */
[----:B------:R-:W-:Y:S01]  /*1a80*/  @!P6 IMAD.MOV R92, RZ, RZ, -R92 ;  /* 0x000000ffff5ce224 */ /* 0x000fe200078e0a5c */
[----:B------:R-:W-:Y:S01]  /*1a90*/  ISETP.GT.U32.AND P6, PT, R2, R104, PT ;  /* 0x000000680200720c */ /* 0x000fe20003fc4070 */
[----:B------:R-:W-:Y:S01]  /*1aa0*/  IMAD.MOV R5, RZ, RZ, -R5 ;  /* 0x000000ffff057224 */ /* 0x000fe200078e0a05 */
[----:B------:R-:W-:Y:S01]  /*1ab0*/  IABS R118, R37 ;  /* 0x0000002500767213 */ /* 0x000fe20000000000 */
[----:B------:R-:W-:Y:S02]  /*1ac0*/  @!P5 IMAD.IADD R96, R96, 0x1, -R2 ;  /* 0x000000016060d824 */ /* 0x000fe400078e0a02 */
[C---:B------:R-:W-:Y:S02]  /*1ad0*/  IMAD R100, R2.reuse, R5, R100 ;  /* 0x0000000502647224 */ /* 0x040fe400078e0264 */
[----:B------:R-:W-:Y:S01]  /*1ae0*/  IMAD.HI.U32 R5, R3, R106, RZ ;  /* 0x0000006a03057227 */ /* 0x000fe200078e00ff */
[----:B------:R-:W-:-:S03]  /*1af0*/  ISETP.GT.U32.AND P5, PT, R2, R96, PT ;  /* 0x000000600200720c */ /* 0x000fc60003fa4070 */
[--C-:B------:R-:W-:Y:S02]  /*1b00*/  @!P4 IMAD.IADD R98, R98, 0x1, -R2.reuse ;  /* 0x000000016262c824 */ /* 0x100fe400078e0a02 */
[--C-:B------:R-:W-:Y:S02]  /*1b10*/  @!P2 IMAD.IADD R102, R102, 0x1, -R2.reuse ;  /* 0x000000016666a824 */ /* 0x100fe400078e0a02 */
[----:B------:R-:W-:Y:S01]  /*1b20*/  IMAD.MOV R5, RZ, RZ, -R5 ;  /* 0x000000ffff057224 */ /* 0x000fe200078e0a05 */
[----:B------:R-:W-:Y:S01]  /*1b30*/  ISETP.GT.U32.AND P4, PT, R2, R98, PT ;  /* 0x000000620200720c */ /* 0x000fe20003f84070 */
[----:B------:R-:W-:Y:S01]  /*1b40*/  @!P6 IMAD.IADD R104, R104, 0x1, -R2 ;  /* 0x000000016868e824 */ /* 0x000fe200078e0a02 */
[C---:B------:R-:W-:Y:S01]  /*1b50*/  ISETP.GT.U32.AND P6, PT, R2.reuse, R102, PT ;  /* 0x000000660200720c */ /* 0x040fe20003fc4070 */
[----:B------:R-:W-:Y:S02]  /*1b60*/  IMAD R106, R2, R5, R106 ;  /* 0x00000005026a7224 */ /* 0x000fe400078e026a */
[----:B------:R-:W-:Y:S01]  /*1b70*/  IMAD.HI.U32 R5, R3, R108, RZ ;  /* 0x0000006c03057227 */ /* 0x000fe200078e00ff */
[----:B------:R-:W-:-:S02]  /*1b80*/  @!P5 IADD3 R96, R96, -R2, RZ ;  /* 0x800000026060d210 */ /* 0x000fc40007ffe0ff */
[----:B------:R-:W-:Y:S01]  /*1b90*/  ISETP.GE.AND P5, PT, R10, RZ, PT ;  /* 0x000000ff0a00720c */ /* 0x000fe20003fa6270 */
[----:B------:R-:W-:Y:S01]  /*1ba0*/  @!P0 IMAD.MOV R94, RZ, RZ, -R94 ;  /* 0x000000ffff5e8224 */ /* 0x000fe200078e0a5e */
[----:B------:R-:W-:Y:S01]  /*1bb0*/  ISETP.GT.U32.AND P0, PT, R2, R100, PT ;  /* 0x000000640200720c */ /* 0x000fe20003f04070 */
[----:B------:R-:W-:Y:S01]  /*1bc0*/  IMAD.MOV R5, RZ, RZ, -R5 ;  /* 0x000000ffff057224 */ /* 0x000fe200078e0a05 */
[----:B------:R-:W-:Y:S01]  /*1bd0*/  LOP3.LUT R10, R4, 0x38, RZ, 0xfc, !PT ;  /* 0x00000038040a7812 */ /* 0x000fe200078efcff */
[----:B------:R-:W-:Y:S01]  /*1be0*/  @!P4 IMAD.IADD R98, R98, 0x1, -R2 ;  /* 0x000000016262c824 */ /* 0x000fe200078e0a02 */
[----:B------:R-:W-:Y:S01]  /*1bf0*/  ISETP.GE.AND P4, PT, R14, RZ, PT ;  /* 0x000000ff0e00720c */ /* 0x000fe20003f86270 */
[----:B------:R-:W-:Y:S01]  /*1c00*/  IMAD R108, R2, R5, R108 ;  /* 0x00000005026c7224 */ /* 0x000fe200078e026c */
[----:B------:R-:W-:Y:S01]  /*1c10*/  IABS R110, R10 ;  /* 0x0000000a006e7213 */ /* 0x000fe20000000000 */
[----:B------:R-:W-:Y:S01]  /*1c20*/  @!P6 IMAD.IADD R102, R102, 0x1, -R2 ;  /* 0x000000016666e824 */ /* 0x000fe200078e0a02 */
[----:B------:R-:W-:Y:S01]  /*1c30*/  LOP3.LUT R14, R4, 0x3c, RZ, 0xfc, !PT ;  /* 0x0000003c040e7812 */ /* 0x000fe200078efcff */
[----:B------:R-:W-:Y:S01]  /*1c40*/  @!P3 IMAD.MOV R98, RZ, RZ, -R98 ;  /* 0x000000ffff62b224 */ /* 0x000fe200078e0a62 */
[C---:B------:R-:W-:Y:S01]  /*1c50*/  ISETP.GT.U32.AND P6, PT, R2.reuse, R108, PT ;  /* 0x0000006c0200720c */ /* 0x040fe20003fc4070 */
[----:B------:R-:W-:Y:S01]  /*1c60*/  @!P1 IMAD.MOV R96, RZ, RZ, -R96 ;  /* 0x000000ffff609224 */ /* 0x000fe200078e0a60 */
[----:B------:R-:W-:Y:S01]  /*1c70*/  ISETP.GT.U32.AND P3, PT, R2, R104, PT ;  /* 0x000000680200720c */ /* 0x000fe20003f64070 */
[----:B------:R-:W-:Y:S01]  /*1c80*/  IMAD.HI.U32 R5, R3, R110, RZ ;  /* 0x0000006e03057227 */ /* 0x000fe200078e00ff */
[----:B------:R-:W-:-:S02]  /*1c90*/  @!P0 IADD3 R100, R100, -R2, RZ ;  /* 0x8000000264648210 */ /* 0x000fc40007ffe0ff */
[----:B------:R-:W-:Y:S01]  /*1ca0*/  ISETP.GE.AND P1, PT, R13, RZ, PT ;  /* 0x000000ff0d00720c */ /* 0x000fe20003f26270 */
[----:B------:R-:W-:Y:S01]  /*1cb0*/  IMAD.MOV R5, RZ, RZ, -R5 ;  /* 0x000000ffff057224 */ /* 0x000fe200078e0a05 */
[----:B------:R-:W-:Y:S02]  /*1cc0*/  LOP3.LUT R13, R4, 0x3a, RZ, 0xfc, !PT ;  /* 0x0000003a040d7812 */ /* 0x000fe400078efcff */
[C---:B------:R-:W-:Y:S01]  /*1cd0*/  ISETP.GT.U32.AND P2, PT, R2.reuse, R100, PT ;  /* 0x000000640200720c */ /* 0x040fe20003f44070 */
[----:B------:R-:W-:Y:S01]  /*1ce0*/  IMAD R110, R2, R5, R110 ;  /* 0x00000005026e7224 */ /* 0x000fe200078e026e */
[----:B------:R-:W-:Y:S01]  /*1cf0*/  IABS R112, R13 ;  /* 0x0000000d00707213 */ /* 0x000fe20000000000 */
[----:B------:R-:W-:Y:S01]  /*1d00*/  @!P6 IMAD.IADD R108, R108, 0x1, -R2 ;  /* 0x000000016c6ce824 */ /* 0x000fe200078e0a02 */
[----:B------:R-:W-:Y:S02]  /*1d10*/  ISETP.GE.AND P0, PT, R8, RZ, PT ;  /* 0x000000ff0800720c */ /* 0x000fe40003f06270 */
[----:B------:R-:W-:Y:S01]  /*1d20*/  IABS R114, R14 ;  /* 0x0000000e00727213 */ /* 0x000fe20000000000 */
[----:B------:R-:W-:Y:S01]  /*1d30*/  IMAD.HI.U32 R8, R3, R112, RZ ;  /* 0x0000007003087227 */ /* 0x000fe200078e00ff */
[----:B------:R-:W-:-:S02]  /*1d40*/  @!P3 IADD3 R104, R104, -R2, RZ ;  /* 0x800000026868b210 */ /* 0x000fc40007ffe0ff */
[----:B------:R-:W-:Y:S01]  /*1d50*/  ISETP.GE.AND P3, PT, R9, RZ, PT ;  /* 0x000000ff0900720c */ /* 0x000fe20003f66270 */
[C---:B------:R-:W-:Y:S01]  /*1d60*/  IMAD.HI.U32 R9, R3.reuse, R114, RZ ;  /* 0x0000007203097227 */ /* 0x040fe200078e00ff */
[----:B------:R-:W-:Y:S02]  /*1d70*/  ISETP.GT.U32.AND P6, PT, R2, R108, PT ;  /* 0x0000006c0200720c */ /* 0x000fe40003fc4070 */
[----:B------:R-:W-:Y:S01]  /*1d80*/  @!P4 IADD3 R104, -R104, RZ, RZ ;  /* 0x000000ff6868c210 */ /* 0x000fe20007ffe1ff */
[----:B------:R-:W-:Y:S01]  /*1d90*/  IMAD.MOV R11, RZ, RZ, -R8 ;  /* 0x000000ffff0b7224 */ /* 0x000fe200078e0a08 */
[----:B------:R-:W-:Y:S01]  /*1da0*/  LOP3.LUT R8, R4, 0x3e, RZ, 0xfc, !PT ;  /* 0x0000003e04087812 */ /* 0x000fe200078efcff */
[----:B------:R-:W-:Y:S01]  /*1db0*/  @!P2 IMAD.IADD R100, R100, 0x1, -R2 ;  /* 0x000000016464a824 */ /* 0x000fe200078e0a02 */
[C---:B------:R-:W-:Y:S01]  /*1dc0*/  ISETP.GT.U32.AND P2, PT, R2.reuse, R106, PT ;  /* 0x0000006a0200720c */ /* 0x040fe20003f44070 */
[----:B------:R-:W-:Y:S01]  /*1dd0*/  IMAD.MOV R9, RZ, RZ, -R9 ;  /* 0x000000ffff097224 */ /* 0x000fe200078e0a09 */
[----:B------:R-:W-:Y:S01]  /*1de0*/  IABS R124, R8 ;  /* 0x00000008007c7213 */ /* 0x000fe20000000000 */
[----:B------:R-:W-:Y:S01]  /*1df0*/  IMAD R112, R2, R11, R112 ;  /* 0x0000000b02707224 */ /* 0x000fe200078e0270 */
[----:B------:R-:W-:Y:S01]  /*1e00*/  LOP3.LUT R11, R4, 0x42, RZ, 0xfc, !PT ;  /* 0x00000042040b7812 */ /* 0x000fe200078efcff */
[----:B------:R-:W-:Y:S01]  /*1e10*/  @!P1 IMAD.MOV R102, RZ, RZ, -R102 ;  /* 0x000000ffff669224 */ /* 0x000fe200078e0a66 */
[C---:B------:R-:W-:Y:S01]  /*1e20*/  ISETP.GT.U32.AND P1, PT, R2.reuse, R110, PT ;  /* 0x0000006e0200720c */ /* 0x040fe20003f24070 */
[C---:B------:R-:W-:Y:S01]  /*1e30*/  IMAD R114, R2.reuse, R9, R114 ;  /* 0x0000000902727224 */ /* 0x040fe200078e0272 */
[----:B------:R-:W-:Y:S01]  /*1e40*/  ISETP.GT.U32.AND P4, PT, R2, R112, PT ;  /* 0x000000700200720c */ /* 0x000fe20003f84070 */
[----:B------:R-:W-:Y:S01]  /*1e50*/  @!P6 IMAD.IADD R108, R108, 0x1, -R2 ;  /* 0x000000016c6ce824 */ /* 0x000fe200078e0a02 */
[----:B------:R-:W-:Y:S01]  /*1e60*/  IABS R128, R11 ;  /* 0x0000000b00807213 */ /* 0x000fe20000000000 */
[----:B------:R-:W-:Y:S01]  /*1e70*/  IMAD.HI.U32 R5, R3, R124, RZ ;  /* 0x0000007c03057227 */ /* 0x000fe200078e00ff */
[----:B------:R-:W-:-:S02]  /*1e80*/  ISETP.GT.U32.AND P6, PT, R2, R114, PT ;  /* 0x000000720200720c */ /* 0x000fc40003fc4070 */
[----:B------:R-:W-:Y:S01]  /*1e90*/  @!P3 IADD3 R108, -R108, RZ, RZ ;  /* 0x000000ff6c6cb210 */ /* 0x000fe20007ffe1ff */
[--C-:B------:R-:W-:Y:S01]  /*1ea0*/  @!P2 IMAD.IADD R106, R106, 0x1, -R2.reuse ;  /* 0x000000016a6aa824 */ /* 0x100fe200078e0a02 */
[----:B------:R-:W-:Y:S01]  /*1eb0*/  ISETP.GE.AND P2, PT, R10, RZ, PT ;  /* 0x000000ff0a00720c */ /* 0x000fe20003f46270 */
[----:B------:R-:W-:Y:S01]  /*1ec0*/  IMAD.MOV R9, RZ, RZ, -R5 ;  /* 0x000000ffff097224 */ /* 0x000fe200078e0a05 */
[----:B------:R-:W-:Y:S01]  /*1ed0*/  LOP3.LUT R10, R4, 0x40, RZ, 0xfc, !PT ;  /* 0x00000040040a7812 */ /* 0x000fe200078efcff */
[--C-:B------:R-:W-:Y:S01]  /*1ee0*/  @!P1 IMAD.IADD R110, R110, 0x1, -R2.reuse ;  /* 0x000000016e6e9824 */ /* 0x100fe200078e0a02 */
[----:B------:R-:W-:Y:S01]  /*1ef0*/  ISETP.GE.AND P1, PT, R14, RZ, PT ;  /* 0x000000ff0e00720c */ /* 0x000fe20003f26270 */
[----:B------:R-:W-:Y:S01]  /*1f00*/  @!P4 IMAD.IADD R112, R112, 0x1, -R2 ;  /* 0x000000017070c824 */ /* 0x000fe200078e0a02 */
[----:B------:R-:W-:Y:S01]  /*1f10*/  IABS R126, R10 ;  /* 0x0000000a007e7213 */ /* 0x000fe20000000000 */
[----:B------:R-:W-:Y:S01]  /*1f20*/  @!P5 IMAD.MOV R100, RZ, RZ, -R100 ;  /* 0x000000ffff64d224 */ /* 0x000fe200078e0a64 */
[----:B------:R-:W-:Y:S01]  /*1f30*/  ISETP.GT.U32.AND P4, PT, R2, R110, PT ;  /* 0x0000006e0200720c */ /* 0x000fe20003f84070 */
[----:B------:R-:W-:Y:S01]  /*1f40*/  @!P6 IMAD.IADD R114, R114, 0x1, -R2 ;  /* 0x000000017272e824 */ /* 0x000fe200078e0a02 */
[C---:B------:R-:W-:Y:S01]  /*1f50*/  ISETP.GT.U32.AND P6, PT, R2.reuse, R112, PT ;  /* 0x000000700200720c */ /* 0x040fe20003fc4070 */
[----:B------:R-:W-:Y:S01]  /*1f60*/  IMAD.HI.U32 R5, R3, R126, RZ ;  /* 0x0000007e03057227 */ /* 0x000fe200078e00ff */
[----:B------:R-:W-:-:S02]  /*1f70*/  ISETP.GT.U32.AND P5, PT, R2, R106, PT ;  /* 0x0000006a0200720c */ /* 0x000fc40003fa4070 */
[----:B------:R-:W-:Y:S01]  /*1f80*/  LOP3.LUT R14, R4, 0x46, RZ, 0xfc, !PT ;  /* 0x00000046040e7812 */ /* 0x000fe200078efcff */
[----:B------:R-:W-:Y:S01]  /*1f90*/  IMAD R124, R2, R9, R124 ;  /* 0x00000009027c7224 */ /* 0x000fe200078e027c */
[----:B------:R-:W-:Y:S02]  /*1fa0*/  IADD3 R5, -R5, RZ, RZ ;  /* 0x000000ff05057210 */ /* 0x000fe40007ffe1ff */
[----:B------:R-:W-:-:S03]  /*1fb0*/  IABS R132, R14 ;  /* 0x0000000e00847213 */ /* 0x000fc60000000000 */
[----:B------:R-:W-:Y:S01]  /*1fc0*/  @!P4 IMAD.IADD R110, R110, 0x1, -R2 ;  /* 0x000000016e6ec824 */ /* 0x000fe200078e0a02 */
[C---:B------:R-:W-:Y:S01]  /*1fd0*/  ISETP.GT.U32.AND P4, PT, R2.reuse, R124, PT ;  /* 0x0000007c0200720c */ /* 0x040fe20003f84070 */
[----:B------:R-:W-:Y:S02]  /*1fe0*/  IMAD R126, R2, R5, R126 ;  /* 0x00000005027e7224 */ /* 0x000fe400078e027e */
[--C-:B------:R-:W-:Y:S02]  /*1ff0*/  @!P6 IMAD.IADD R112, R112, 0x1, -R2.reuse ;  /* 0x000000017070e824 */ /* 0x100fe400078e0a02 */
[----:B------:R-:W-:Y:S01]  /*2000*/  @!P5 IMAD.IADD R106, R106, 0x1, -R2 ;  /* 0x000000016a6ad824 */ /* 0x000fe200078e0a02 */
[----:B------:R-:W-:Y:S01]  /*2010*/  ISETP.GT.U32.AND P6, PT, R2, R126, PT ;  /* 0x0000007e0200720c */ /* 0x000fe20003fc4070 */
[----:B------:R-:W-:Y:S01]  /*2020*/  IMAD.HI.U32 R5, R3, R128, RZ ;  /* 0x0000008003057227 */ /* 0x000fe200078e00ff */
[----:B------:R-:W-:Y:S02]  /*2030*/  ISETP.GE.AND P5, PT, R13, RZ, PT ;  /* 0x000000ff0d00720c */ /* 0x000fe40003fa6270 */
[----:B------:R-:W-:Y:S01]  /*2040*/  LOP3.LUT R13, R4, 0x44, RZ, 0xfc, !PT ;  /* 0x00000044040d7812 */ /* 0x000fe200078efcff */
[----:B------:R-:W-:-:S02]  /*2050*/  IMAD.MOV R9, RZ, RZ, -R5 ;  /* 0x000000ffff097224 */ /* 0x000fc400078e0a05 */
[----:B------:R-:W-:Y:S01]  /*2060*/  @!P4 IMAD.IADD R124, R124, 0x1, -R2 ;  /* 0x000000017c7cc824 */ /* 0x000fe200078e0a02 */
[----:B------:R-:W-:Y:S01]  /*2070*/  IABS R130, R13 ;  /* 0x0000000d00827213 */ /* 0x000fe20000000000 */
[----:B------:R-:W-:Y:S01]  /*2080*/  @!P0 IMAD.MOV R106, RZ, RZ, -R106 ;  /* 0x000000ffff6a8224 */ /* 0x000fe200078e0a6a */
[C---:B------:R-:W-:Y:S01]  /*2090*/  ISETP.GT.U32.AND P0, PT, R2.reuse, R114, PT ;  /* 0x000000720200720c */ /* 0x040fe20003f04070 */
[----:B------:R-:W-:Y:S01]  /*20a0*/  IMAD R128, R2, R9, R128 ;  /* 0x0000000902807224 */ /* 0x000fe200078e0280 */
[----:B------:R-:W-:Y:S01]  /*20b0*/  ISETP.GE.AND P4, PT, R10, RZ, PT ;  /* 0x000000ff0a00720c */ /* 0x000fe20003f86270 */
[----:B------:R-:W-:Y:S01]  /*20c0*/  @!P6 IMAD.IADD R126, R126, 0x1, -R2 ;  /* 0x000000017e7ee824 */ /* 0x000fe200078e0a02 */
[C---:B------:R-:W-:Y:S01]  /*20d0*/  ISETP.GT.U32.AND P6, PT, R2.reuse, R124, PT ;  /* 0x0000007c0200720c */ /* 0x040fe20003fc4070 */
[----:B------:R-:W-:Y:S01]  /*20e0*/  IMAD.HI.U32 R5, R3, R130, RZ ;  /* 0x0000008203057227 */ /* 0x000fe200078e00ff */
[----:B------:R-:W-:Y:S02]  /*20f0*/  ISETP.GT.U32.AND P3, PT, R2, R128, PT ;  /* 0x000000800200720c */ /* 0x000fe40003f64070 */
[----:B------:R-:W-:Y:S01]  /*2100*/  LOP3.LUT R10, R4, 0x4c, RZ, 0xfc, !PT ;  /* 0x0000004c040a7812 */ /* 0x000fe200078efcff */
[----:B------:R-:W-:-:S02]  /*2110*/  IMAD.MOV R9, RZ, RZ, -R5 ;  /* 0x000000ffff097224 */ /* 0x000fc400078e0a05 */
[----:B------:R-:W-:Y:S01]  /*2120*/  @!P2 IMAD.MOV R110, RZ, RZ, -R110 ;  /* 0x000000ffff6ea224 */ /* 0x000fe200078e0a6e */
[C---:B------:R-:W-:Y:S01]  /*2130*/  ISETP.GT.U32.AND P2, PT, R2.reuse, R126, PT ;  /* 0x0000007e0200720c */ /* 0x040fe20003f44070 */
[----:B------:R-:W-:Y:S01]  /*2140*/  IMAD R130, R2, R9, R130 ;  /* 0x0000000902827224 */ /* 0x000fe200078e0282 */
[----:B------:R-:W-:Y:S01]  /*2150*/  LOP3.LUT R9, R4, 0x4a, RZ, 0xfc, !PT ;  /* 0x0000004a04097812 */ /* 0x000fe200078efcff */
[--C-:B------:R-:W-:Y:S01]  /*2160*/  @!P0 IMAD.IADD R114, R114, 0x1, -R2.reuse ;  /* 0x0000000172728824 */ /* 0x100fe200078e0a02 */
[----:B------:R-:W-:Y:S01]  /*2170*/  ISETP.GE.AND P0, PT, R8, RZ, PT ;  /* 0x000000ff0800720c */ /* 0x000fe20003f06270 */
[--C-:B------:R-:W-:Y:S01]  /*2180*/  @!P6 IMAD.IADD R124, R124, 0x1, -R2.reuse ;  /* 0x000000017c7ce824 */ /* 0x100fe200078e0a02 */
[----:B------:R-:W-:Y:S01]  /*2190*/  ISETP.GT.U32.AND P6, PT, R2, R130, PT ;  /* 0x000000820200720c */ /* 0x000fe20003fc4070 */
[C---:B------:R-:W-:Y:S01]  /*21a0*/  IMAD.HI.U32 R5, R3.reuse, R132, RZ ;  /* 0x0000008403057227 */ /* 0x040fe200078e00ff */
[----:B------:R-:W-:Y:S02]  /*21b0*/  LOP3.LUT R8, R4, 0x48, RZ, 0xfc, !PT ;  /* 0x0000004804087812 */ /* 0x000fe400078efcff */
[----:B------:R-:W-:Y:S01]  /*21c0*/  IABS R136, R9 ;  /* 0x0000000900887213 */ /* 0x000fe20000000000 */
[----:B------:R-:W-:Y:S01]  /*21d0*/  IMAD.MOV R5, RZ, RZ, -R5 ;  /* 0x000000ffff057224 */ /* 0x000fe200078e0a05 */
[----:B------:R-:W-:Y:S01]  /*21e0*/  IABS R134, R8 ;  /* 0x0000000800867213 */ /* 0x000fe20000000000 */
[--C-:B------:R-:W-:Y:S01]  /*21f0*/  @!P3 IMAD.IADD R128, R128, 0x1, -R2.reuse ;  /* 0x000000018080b824 */ /* 0x100fe200078e0a02 */
[----:B------:R-:W-:Y:S01]  /*2200*/  IABS R138, R10 ;  /* 0x0000000a008a7213 */ /* 0x000fe20000000000 */
[----:B------:R-:W-:Y:S01]  /*2210*/  @!P2 IMAD.IADD R126, R126, 0x1, -R2 ;  /* 0x000000017e7ea824 */ /* 0x000fe200078e0a02 */
[----:B------:R-:W-:Y:S01]  /*2220*/  ISETP.GE.AND P3, PT, R8, RZ, PT ;  /* 0x000000ff0800720c */ /* 0x000fe20003f66270 */
[----:B------:R-:W-:Y:S01]  /*2230*/  IMAD R132, R2, R5, R132 ;  /* 0x0000000502847224 */ /* 0x000fe200078e0284 */
[----:B------:R-:W-:Y:S01]  /*2240*/  ISETP.GE.AND P2, PT, R14, RZ, PT ;  /* 0x000000ff0e00720c */ /* 0x000fe20003f46270 */
[----:B------:R-:W-:Y:S01]  /*2250*/  IMAD.HI.U32 R5, R3, R134, RZ ;  /* 0x0000008603057227 */ /* 0x000fe200078e00ff */
[----:B------:R-:W-:-:S02]  /*2260*/  @!P6 IADD3 R130, R130, -R2, RZ ;  /* 0x800000028282e210 */ /* 0x000fc40007ffe0ff */
[C---:B------:R-:W-:Y:S01]  /*2270*/  ISETP.GT.U32.AND P6, PT, R2.reuse, R128, PT ;  /* 0x000000800200720c */ /* 0x040fe20003fc4070 */
[----:B------:R-:W-:Y:S01]  /*2280*/  @!P4 IMAD.MOV R126, RZ, RZ, -R126 ;  /* 0x000000ffff7ec224 */ /* 0x000fe200078e0a7e */
[C---:B------:R-:W-:Y:S01]  /*2290*/  ISETP.GT.U32.AND P4, PT, R2.reuse, R132, PT ;  /* 0x000000840200720c */ /* 0x040fe20003f84070 */
[----:B------:R-:W-:Y:S01]  /*22a0*/  @!P5 IMAD.MOV R112, RZ, RZ, -R112 ;  /* 0x000000ffff70d224 */ /* 0x000fe200078e0a70 */
[----:B------:R-:W-:Y:S01]  /*22b0*/  ISETP.GE.AND P5, PT, R11, RZ, PT ;  /* 0x000000ff0b00720c */ /* 0x000fe20003fa6270 */
[----:B------:R-:W-:Y:S01]  /*22c0*/  @!P0 IMAD.MOV R124, RZ, RZ, -R124 ;  /* 0x000000ffff7c8224 */ /* 0x000fe200078e0a7c */
[----:B------:R-:W-:Y:S01]  /*22d0*/  ISETP.GT.U32.AND P0, PT, R2, R130, PT ;  /* 0x000000820200720c */ /* 0x000fe20003f04070 */
[----:B------:R-:W-:Y:S01]  /*22e0*/  IMAD.MOV R5, RZ, RZ, -R5 ;  /* 0x000000ffff057224 */ /* 0x000fe200078e0a05 */
[----:B------:R-:W-:Y:S01]  /*22f0*/  LOP3.LUT R14, R4, 0x54, RZ, 0xfc, !PT ;  /* 0x00000054040e7812 */ /* 0x000fe200078efcff */
[----:B------:R-:W-:Y:S01]  /*2300*/  @!P1 IMAD.MOV R114, RZ, RZ, -R114 ;  /* 0x000000ffff729224 */ /* 0x000fe200078e0a72 */
[----:B------:R-:W-:Y:S01]  /*2310*/  ISETP.GE.AND P1, PT, R13, RZ, PT ;  /* 0x000000ff0d00720c */ /* 0x000fe20003f26270 */
[----:B------:R-:W-:Y:S01]  /*2320*/  IMAD R134, R2, R5, R134 ;  /* 0x0000000502867224 */ /* 0x000fe200078e0286 */
[----:B------:R-:W-:Y:S01]  /*2330*/  LOP3.LUT R13, R4, 0x4e, RZ, 0xfc, !PT ;  /* 0x0000004e040d7812 */ /* 0x000fe200078efcff */
[----:B------:R-:W-:Y:S01]  /*2340*/  @!P6 IMAD.IADD R128, R128, 0x1, -R2 ;  /* 0x000000018080e824 */ /* 0x000fe200078e0a02 */
[----:B------:R-:W-:Y:S01]  /*2350*/  IABS R146, R14 ;  /* 0x0000000e00927213 */ /* 0x000fe20000000000 */
[----:B------:R-:W-:Y:S01]  /*2360*/  IMAD.HI.U32 R5, R3, R136, RZ ;  /* 0x0000008803057227 */ /* 0x000fe200078e00ff */
[----:B------:R-:W-:-:S02]  /*2370*/  ISETP.GT.U32.AND P6, PT, R2, R134, PT ;  /* 0x000000860200720c */ /* 0x000fc40003fc4070 */
[----:B------:R-:W-:Y:S01]  /*2380*/  @!P4 IADD3 R132, R132, -R2, RZ ;  /* 0x800000028484c210 */ /* 0x000fe20007ffe0ff */
[----:B------:R-:W-:Y:S01]  /*2390*/  @!P0 IMAD.IADD R130, R130, 0x1, -R2 ;  /* 0x0000000182828824 */ /* 0x000fe200078e0a02 */
[----:B------:R-:W-:Y:S01]  /*23a0*/  ISETP.GE.AND P0, PT, R9, RZ, PT ;  /* 0x000000ff0900720c */ /* 0x000fe20003f06270 */
[----:B------:R-:W-:Y:S01]  /*23b0*/  @!P5 IMAD.MOV R128, RZ, RZ, -R128 ;  /* 0x000000ffff80d224 */ /* 0x000fe200078e0a80 */
[----:B------:R-:W-:Y:S01]  /*23c0*/  ISETP.GT.U32.AND P5, PT, R2, R132, PT ;  /* 0x000000840200720c */ /* 0x000fe20003fa4070 */
[----:B------:R-:W-:Y:S01]  /*23d0*/  IMAD.HI.U32 R8, R3, R138, RZ ;  /* 0x0000008a03087227 */ /* 0x000fe200078e00ff */
[----:B------:R-:W-:Y:S02]  /*23e0*/  IABS R140, R13 ;  /* 0x0000000d008c7213 */ /* 0x000fe40000000000 */
[----:B------:R-:W-:Y:S01]  /*23f0*/  ISETP.GE.AND P4, PT, R10, RZ, PT ;  /* 0x000000ff0a00720c */ /* 0x000fe20003f86270 */
[----:B------:R-:W-:Y:S01]  /*2400*/  IMAD.MOV R9, RZ, RZ, -R5 ;  /* 0x000000ffff097224 */ /* 0x000fe200078e0a05 */
[----:B------:R-:W-:Y:S01]  /*2410*/  LOP3.LUT R10, R4, 0x50, RZ, 0xfc, !PT ;  /* 0x00000050040a7812 */ /* 0x000fe200078efcff */
[----:B------:R-:W-:-:S02]  /*2420*/  IMAD.MOV R11, RZ, RZ, -R8 ;  /* 0x000000ffff0b7224 */ /* 0x000fc400078e0a08 */
[----:B------:R-:W-:Y:S01]  /*2430*/  IMAD R136, R2, R9, R136 ;  /* 0x0000000902887224 */ /* 0x000fe200078e0288 */
[----:B------:R-:W-:Y:S01]  /*2440*/  IABS R142, R10 ;  /* 0x0000000a008e7213 */ /* 0x000fe20000000000 */
[----:B------:R-:W-:Y:S02]  /*2450*/  @!P6 IMAD.IADD R134, R134, 0x1, -R2 ;  /* 0x000000018686e824 */ /* 0x000fe400078e0a02 */
[----:B------:R-:W-:Y:S01]  /*2460*/  IMAD R138, R2, R11, R138 ;  /* 0x0000000b028a7224 */ /* 0x000fe200078e028a */
[----:B------:R-:W-:Y:S01]  /*2470*/  LOP3.LUT R11, R4, 0x52, RZ, 0xfc, !PT ;  /* 0x00000052040b7812 */ /* 0x000fe200078efcff */
[----:B------:R-:W-:Y:S01]  /*2480*/  @!P1 IMAD.MOV R130, RZ, RZ, -R130 ;  /* 0x000000ffff829224 */ /* 0x000fe200078e0a82 */
[C---:B------:R-:W-:Y:S01]  /*2490*/  ISETP.GT.U32.AND P1, PT, R2.reuse, R136, PT ;  /* 0x000000880200720c */ /* 0x040fe20003f24070 */
[----:B------:R-:W-:Y:S01]  /*24a0*/  IMAD.HI.U32 R5, R3, R140, RZ ;  /* 0x0000008c03057227 */ /* 0x000fe200078e00ff */
[----:B------:R-:W-:Y:S02]  /*24b0*/  ISETP.GT.U32.AND P6, PT, R2, R134, PT ;  /* 0x000000860200720c */ /* 0x000fe40003fc4070 */
[----:B------:R-:W-:Y:S01]  /*24c0*/  IABS R148, R11 ;  /* 0x0000000b00947213 */ /* 0x000fe20000000000 */
[----:B------:R-:W-:Y:S01]  /*24d0*/  @!P5 IMAD.IADD R132, R132, 0x1, -R2 ;  /* 0x000000018484d824 */ /* 0x000fe200078e0a02 */
[----:B------:R-:W-:Y:S01]  /*24e0*/  ISETP.GT.U32.AND P5, PT, R2, R138, PT ;  /* 0x0000008a0200720c */ /* 0x000fe20003fa4070 */
[----:B------:R-:W-:-:S02]  /*24f0*/  IMAD.MOV R5, RZ, RZ, -R5 ;  /* 0x000000ffff057224 */ /* 0x000fc400078e0a05 */
[----:B------:R-:W-:-:S04]  /*2500*/  IMAD.HI.U32 R8, R3, R148, RZ ;  /* 0x0000009403087227 */ /* 0x000fc800078e00ff */
[----:B------:R-:W-:Y:S02]  /*2510*/  IMAD R140, R2, R5, R140 ;  /* 0x00000005028c7224 */ /* 0x000fe400078e028c */
[--C-:B------:R-:W-:Y:S01]  /*2520*/  @!P1 IMAD.IADD R136, R136, 0x1, -R2.reuse ;  /* 0x0000000188889824 */ /* 0x100fe200078e0a02 */
[----:B------:R-:W-:Y:S01]  /*2530*/  ISETP.GE.AND P1, PT, R13, RZ, PT ;  /* 0x000000ff0d00720c */ /* 0x000fe20003f26270 */
[----:B------:R-:W-:Y:S01]  /*2540*/  @!P6 IMAD.IADD R134, R134, 0x1, -R2 ;  /* 0x000000018686e824 */ /* 0x000fe200078e0a02 */
[----:B------:R-:W-:Y:S01]  /*2550*/  ISETP.GT.U32.AND P6, PT, R2, R140, PT ;  /* 0x0000008c0200720c */ /* 0x000fe20003fc4070 */
[----:B------:R-:W-:Y:S01]  /*2560*/  IMAD.HI.U32 R5, R3, R142, RZ ;  /* 0x0000008e03057227 */ /* 0x000fe200078e00ff */
[----:B------:R-:W-:-:S03]  /*2570*/  LOP3.LUT R13, R4, 0x68, RZ, 0xfc, !PT ;  /* 0x00000068040d7812 */ /* 0x000fc600078efcff */
[----:B------:R-:W-:Y:S01]  /*2580*/  @!P5 IMAD.IADD R138, R138, 0x1, -R2 ;  /* 0x000000018a8ad824 */ /* 0x000fe200078e0a02 */
[----:B------:R-:W-:Y:S01]  /*2590*/  ISETP.GT.U32.AND P5, PT, R2, R136, PT ;  /* 0x000000880200720c */ /* 0x000fe20003fa4070 */
[----:B------:R-:W-:Y:S01]  /*25a0*/  IMAD.MOV R9, RZ, RZ, -R8 ;  /* 0x000000ffff097224 */ /* 0x000fe200078e0a08 */
[----:B------:R-:W-:Y:S01]  /*25b0*/  IADD3 R5, -R5, RZ, RZ ;  /* 0x000000ff05057210 */ /* 0x000fe20007ffe1ff */
[----:B------:R-:W-:Y:S01]  /*25c0*/  IMAD.HI.U32 R8, R3, R144, RZ ;  /* 0x0000009003087227 */ /* 0x000fe200078e00ff */
[----:B------:R-:W-:-:S03]  /*25d0*/  IABS R166, R13 ;  /* 0x0000000d00a67213 */ /* 0x000fc60000000000 */
[----:B------:R-:W-:Y:S02]  /*25e0*/  IMAD R142, R2, R5, R142 ;  /* 0x00000005028e7224 */ /* 0x000fe400078e028e */
[----:B------:R-:W-:Y:S01]  /*25f0*/  @!P6 IMAD.IADD R140, R140, 0x1, -R2 ;  /* 0x000000018c8ce824 */ /* 0x000fe200078e0a02 */
[C---:B------:R-:W-:Y:S01]  /*2600*/  ISETP.GT.U32.AND P6, PT, R2.reuse, R138, PT ;  /* 0x0000008a0200720c */ /* 0x040fe20003fc4070 */
[----:B------:R-:W-:Y:S01]  /*2610*/  IMAD R148, R2, R9, R148 ;  /* 0x0000000902947224 */ /* 0x000fe200078e0294 */
[----:B------:R-:W-:Y:S01]  /*2620*/  IADD3 R9, -R8, RZ, RZ ;  /* 0x000000ff08097210 */ /* 0x000fe20007ffe1ff */
[----:B------:R-:W-:Y:S01]  /*2630*/  @!P5 IMAD.IADD R136, R136, 0x1, -R2 ;  /* 0x000000018888d824 */ /* 0x000fe200078e0a02 */
[----:B------:R-:W-:Y:S01]  /*2640*/  ISETP.GT.U32.AND P5, PT, R2, R142, PT ;  /* 0x0000008e0200720c */ /* 0x000fe20003fa4070 */
[----:B------:R-:W-:Y:S01]  /*2650*/  @!P3 IMAD.MOV R134, RZ, RZ, -R134 ;  /* 0x000000ffff86b224 */ /* 0x000fe200078e0a86 */
[----:B------:R-:W-:Y:S01]  /*2660*/  ISETP.GE.AND P3, PT, R10, RZ, PT ;  /* 0x000000ff0a00720c */ /* 0x000fe20003f66270 */
[----:B------:R-:W-:Y:S01]  /*2670*/  IMAD R144, R2, R9, R144 ;  /* 0x0000000902907224 */ /* 0x000fe200078e0290 */
[C---:B------:R-:W-:Y:S01]  /*2680*/  LOP3.LUT R10, R4.reuse, 0x58, RZ, 0xfc, !PT ;  /* 0x00000058040a7812 */ /* 0x040fe200078efcff */
[----:B------:R-:W-:Y:S01]  /*2690*/  @!P0 IMAD.MOV R136, RZ, RZ, -R136 ;  /* 0x000000ffff888224 */ /* 0x000fe200078e0a88 */
[----:B------:R-:W-:Y:S01]  /*26a0*/  LOP3.LUT R8, R4, 0x5a, RZ, 0xfc, !PT ;  /* 0x0000005a04087812 */ /* 0x000fe200078efcff */
[----:B------:R-:W-:Y:S01]  /*26b0*/  IMAD.HI.U32 R5, R3, R146, RZ ;  /* 0x0000009203057227 */ /* 0x000fe200078e00ff */
[----:B------:R-:W-:-:S02]  /*26c0*/  IABS R150, R10 ;  /* 0x0000000a00967213 */ /* 0x000fc40000000000 */
[----:B------:R-:W-:Y:S01]  /*26d0*/  IABS R152, R8 ;  /* 0x0000000800987213 */ /* 0x000fe20000000000 */
[--C-:B------:R-:W-:Y:S01]  /*26e0*/  @!P6 IMAD.IADD R138, R138, 0x1, -R2.reuse ;  /* 0x000000018a8ae824 */ /* 0x100fe200078e0a02 */
[----:B------:R-:W-:Y:S01]  /*26f0*/  ISETP.GT.U32.AND P6, PT, R2, R148, PT ;  /* 0x000000940200720c */ /* 0x000fe20003fc4070 */
[----:B------:R-:W-:Y:S01]  /*2700*/  @!P5 IMAD.IADD R142, R142, 0x1, -R2 ;  /* 0x000000018e8ed824 */ /* 0x000fe200078e0a02 */
[----:B------:R-:W-:Y:S01]  /*2710*/  LOP3.LUT R9, R4, 0x60, RZ, 0xfc, !PT ;  /* 0x0000006004097812 */ /* 0x000fe200078efcff */
[----:B------:R-:W-:Y:S01]  /*2720*/  @!P4 IMAD.MOV R138, RZ, RZ, -R138 ;  /* 0x000000ffff8ac224 */ /* 0x000fe200078e0a8a */
[C---:B------:R-:W-:Y:S01]  /*2730*/  ISETP.GT.U32.AND P4, PT, R2.reuse, R144, PT ;  /* 0x000000900200720c */ /* 0x040fe20003f84070 */
[----:B------:R-:W-:Y:S01]  /*2740*/  IMAD.MOV R5, RZ, RZ, -R5 ;  /* 0x000000ffff057224 */ /* 0x000fe200078e0a05 */
[C---:B------:R-:W-:Y:S01]  /*2750*/  ISETP.GT.U32.AND P0, PT, R2.reuse, R142, PT ;  /* 0x0000008e0200720c */ /* 0x040fe20003f04070 */
[----:B------:R-:W-:Y:S01]  /*2760*/  @!P2 IMAD.MOV R132, RZ, RZ, -R132 ;  /* 0x000000ffff84a224 */ /* 0x000fe200078e0a84 */
[C---:B------:R-:W-:Y:S01]  /*2770*/  ISETP.GT.U32.AND P2, PT, R2.reuse, R140, PT ;  /* 0x0000008c0200720c */ /* 0x040fe20003f44070 */
[----:B------:R-:W-:Y:S01]  /*2780*/  IMAD R146, R2, R5, R146 ;  /* 0x0000000502927224 */ /* 0x000fe200078e0292 */
[----:B------:R-:W-:Y:S01]  /*2790*/  IABS R156, R9 ;  /* 0x00000009009c7213 */ /* 0x000fe20000000000 */
[----:B------:R-:W-:-:S03]  /*27a0*/  IMAD.HI.U32 R5, R3, R150, RZ ;  /* 0x0000009603057227 */ /* 0x000fc600078e00ff */
[----:B------:R-:W-:Y:S01]  /*27b0*/  ISETP.GT.U32.AND P5, PT, R2, R146, PT ;  /* 0x000000920200720c */ /* 0x000fe20003fa4070 */
[--C-:B------:R-:W-:Y:S02]  /*27c0*/  @!P6 IMAD.IADD R148, R148, 0x1, -R2.reuse ;  /* 0x000000019494e824 */ /* 0x100fe400078e0a02 */
[--C-:B------:R-:W-:Y:S01]  /*27d0*/  @!P4 IMAD.IADD R144, R144, 0x1, -R2.reuse ;  /* 0x000000019090c824 */ /* 0x100fe200078e0a02 */
[----:B------:R-:W-:Y:S01]  /*27e0*/  ISETP.GE.AND P4, PT, R10, RZ, PT ;  /* 0x000000ff0a00720c */ /* 0x000fe20003f86270 */
[----:B------:R-:W-:Y:S01]  /*27f0*/  @!P0 IMAD.IADD R142, R142, 0x1, -R2 ;  /* 0x000000018e8e8824 */ /* 0x000fe200078e0a02 */
[C---:B------:R-:W-:Y:S01]  /*2800*/  ISETP.GT.U32.AND P6, PT, R2.reuse, R148, PT ;  /* 0x000000940200720c */ /* 0x040fe20003fc4070 */
[----:B------:R-:W-:Y:S01]  /*2810*/  IMAD.MOV R5, RZ, RZ, -R5 ;  /* 0x000000ffff057224 */ /* 0x000fe200078e0a05 */
[----:B------:R-:W-:Y:S01]  /*2820*/  ISETP.GE.AND P0, PT, R15, RZ, PT ;  /* 0x000000ff0f00720c */ /* 0x000fe20003f06270 */
[----:B------:R-:W-:Y:S01]  /*2830*/  @!P3 IMAD.MOV R142, RZ, RZ, -R142 ;  /* 0x000000ffff8eb224 */ /* 0x000fe200078e0a8e */
[C---:B------:R-:W-:Y:S01]  /*2840*/  ISETP.GT.U32.AND P3, PT, R2.reuse, R144, PT ;  /* 0x000000900200720c */ /* 0x040fe20003f64070 */
[----:B------:R-:W-:Y:S01]  /*2850*/  IMAD R150, R2, R5, R150 ;  /* 0x0000000502967224 */ /* 0x000fe200078e0296 */
[----:B------:R-:W-:Y:S01]  /*2860*/  LOP3.LUT R10, R4, 0x62, RZ, 0xfc, !PT ;  /* 0x00000062040a7812 */ /* 0x000fe200078efcff */
[----:B------:R-:W-:Y:S01]  /*2870*/  IMAD.HI.U32 R5, R3, R152, RZ ;  /* 0x0000009803057227 */ /* 0x000fe200078e00ff */
[----:B------:R-:W-:-:S02]  /*2880*/  @!P5 IADD3 R146, R146, -R2, RZ ;  /* 0x800000029292d210 */ /* 0x000fc40007ffe0ff */
[----:B------:R-:W-:Y:S01]  /*2890*/  IABS R160, R10 ;  /* 0x0000000a00a07213 */ /* 0x000fe20000000000 */
[----:B------:R-:W-:Y:S01]  /*28a0*/  IMAD.MOV R5, RZ, RZ, -R5 ;  /* 0x000000ffff057224 */ /* 0x000fe200078e0a05 */
[----:B------:R-:W-:Y:S01]  /*28b0*/  ISETP.GT.U32.AND P5, PT, R2, R146, PT ;  /* 0x000000920200720c */ /* 0x000fe20003fa4070 */
[----:B------:R-:W-:Y:S01]  /*28c0*/  @!P6 IMAD.IADD R148, R148, 0x1, -R2 ;  /* 0x000000019494e824 */ /* 0x000fe200078e0a02 */
[C---:B------:R-:W-:Y:S01]  /*28d0*/  ISETP.GT.U32.AND P6, PT, R2.reuse, R150, PT ;  /* 0x000000960200720c */ /* 0x040fe20003fc4070 */
[----:B------:R-:W-:Y:S01]  /*28e0*/  IMAD R152, R2, R5, R152 ;  /* 0x0000000502987224 */ /* 0x000fe200078e0298 */
[----:B------:R-:W-:Y:S01]  /*28f0*/  LOP3.LUT R5, R4, 0x5c, RZ, 0xfc, !PT ;  /* 0x0000005c04057812 */ /* 0x000fe200078efcff */
[--C-:B------:R-:W-:Y:S01]  /*2900*/  @!P3 IMAD.IADD R144, R144, 0x1, -R2.reuse ;  /* 0x000000019090b824 */ /* 0x100fe200078e0a02 */
[----:B------:R-:W-:Y:S01]  /*2910*/  LOP3.LUT R15, R4, 0x6c, RZ, 0xfc, !PT ;  /* 0x0000006c040f7812 */ /* 0x000fe200078efcff */
[----:B------:R-:W-:Y:S01]  /*2920*/  @!P2 IMAD.IADD R140, R140, 0x1, -R2 ;  /* 0x000000018c8ca824 */ /* 0x000fe200078e0a02 */
[----:B------:R-:W-:Y:S01]  /*2930*/  ISETP.GT.U32.AND P3, PT, R2, R152, PT ;  /* 0x000000980200720c */ /* 0x000fe20003f64070 */
[----:B------:R-:W-:Y:S01]  /*2940*/  @!P0 IMAD.MOV R144, RZ, RZ, -R144 ;  /* 0x000000ffff908224 */ /* 0x000fe200078e0a90 */
[----:B------:R-:W-:Y:S01]  /*2950*/  ISETP.GE.AND P2, PT, R11, RZ, PT ;  /* 0x000000ff0b00720c */ /* 0x000fe20003f46270 */
[----:B------:R-:W-:Y:S01]  /*2960*/  @!P1 IMAD.MOV R140, RZ, RZ, -R140 ;  /* 0x000000ffff8c9224 */ /* 0x000fe200078e0a8c */
[----:B------:R-:W-:Y:S01]  /*2970*/  ISETP.GE.AND P1, PT, R14, RZ, PT ;  /* 0x000000ff0e00720c */ /* 0x000fe20003f26270 */
[----:B------:R-:W-:Y:S01]  /*2980*/  @!P5 IMAD.IADD R146, R146, 0x1, -R2 ;  /* 0x000000019292d824 */ /* 0x000fe200078e0a02 */
[----:B------:R-:W-:-:S02]  /*2990*/  IABS R154, R5 ;  /* 0x00000005009a7213 */ /* 0x000fc40000000000 */
[----:B------:R-:W-:Y:S02]  /*29a0*/  @!P6 IADD3 R150, R150, -R2, RZ ;  /* 0x800000029696e210 */ /* 0x000fe40007ffe0ff */
[----:B------:R-:W-:Y:S02]  /*29b0*/  ISETP.GE.AND P5, PT, R8, RZ, PT ;  /* 0x000000ff0800720c */ /* 0x000fe40003fa6270 */
[----:B------:R-:W-:Y:S01]  /*29c0*/  ISETP.GT.U32.AND P6, PT, R2, R150, PT ;  /* 0x000000960200720c */ /* 0x000fe20003fc4070 */
[----:B------:R-:W-:Y:S01]  /*29d0*/  @!P3 IMAD.IADD R152, R152, 0x1, -R2 ;  /* 0x000000019898b824 */ /* 0x000fe200078e0a02 */
[----:B------:R-:W-:Y:S01]  /*29e0*/  LOP3.LUT R8, R4, 0x5e, RZ, 0xfc, !PT ;  /* 0x0000005e04087812 */ /* 0x000fe200078efcff */
[----:B------:R-:W-:Y:S01]  /*29f0*/  @!P2 IMAD.MOV R148, RZ, RZ, -R148 ;  /* 0x000000ffff94a224 */ /* 0x000fe200078e0a94 */
[----:B------:R-:W-:Y:S01]  /*2a00*/  ISETP.GE.AND P2, PT, R5, RZ, PT ;  /* 0x000000ff0500720c */ /* 0x000fe20003f46270 */
[----:B------:R-:W-:Y:S01]  /*2a10*/  IMAD.HI.U32 R5, R3, R154, RZ ;  /* 0x0000009a03057227 */ /* 0x000fe200078e00ff */
[----:B------:R-:W-:-:S02]  /*2a20*/  ISETP.GT.U32.AND P3, PT, R2, R152, PT ;  /* 0x000000980200720c */ /* 0x000fc40003f64070 */
[----:B------:R-:W-:Y:S01]  /*2a30*/  ISETP.GE.AND P0, PT, R9, RZ, PT ;  /* 0x000000ff0900720c */ /* 0x000fe20003f06270 */
[----:B------:R-:W-:Y:S01]  /*2a40*/  IMAD.MOV R9, RZ, RZ, -R5 ;  /* 0x000000ffff097224 */ /* 0x000fe200078e0a05 */
[----:B------:R-:W-:Y:S01]  /*2a50*/  IABS R158, R8 ;  /* 0x00000008009e7213 */ /* 0x000fe20000000000 */
[----:B------:R-:W-:Y:S01]  /*2a60*/  @!P1 IMAD.MOV R146, RZ, RZ, -R146 ;  /* 0x000000ffff929224 */ /* 0x000fe200078e0a92 */
[----:B------:R-:W-:Y:S01]  /*2a70*/  ISETP.GE.AND P1, PT, R8, RZ, PT ;  /* 0x000000ff0800720c */ /* 0x000fe20003f26270 */
[----:B------:R-:W-:Y:S01]  /*2a80*/  IMAD.HI.U32 R8, R3, R156, RZ ;  /* 0x0000009c03087227 */ /* 0x000fe200078e00ff */
[----:B------:R-:W-:Y:S02]  /*2a90*/  LOP3.LUT R14, R4, 0x6a, RZ, 0xfc, !PT ;  /* 0x0000006a040e7812 */ /* 0x000fe400078efcff */
[----:B------:R-:W-:Y:S01]  /*2aa0*/  IABS R170, R15 ;  /* 0x0000000f00aa7213 */ /* 0x000fe20000000000 */
[----:B------:R-:W-:Y:S01]  /*2ab0*/  @!P6 IMAD.IADD R150, R150, 0x1, -R2 ;  /* 0x000000019696e824 */ /* 0x000fe200078e0a02 */
[----:B------:R-:W-:Y:S01]  /*2ac0*/  ISETP.GE.AND P6, PT, R10, RZ, PT ;  /* 0x000000ff0a00720c */ /* 0x000fe20003fc6270 */
[----:B------:R-:W-:Y:S01]  /*2ad0*/  IMAD R154, R2, R9, R154 ;  /* 0x00000009029a7224 */ /* 0x000fe200078e029a */
[----:B------:R-:W-:Y:S01]  /*2ae0*/  LOP3.LUT R10, R4, 0x64, RZ, 0xfc, !PT ;  /* 0x00000064040a7812 */ /* 0x000fe200078efcff */
[----:B------:R-:W-:Y:S01]  /*2af0*/  IMAD.MOV R11, RZ, RZ, -R8 ;  /* 0x000000ffff0b7224 */ /* 0x000fe200078e0a08 */
[----:B------:R-:W-:Y:S01]  /*2b00*/  IABS R168, R14 ;  /* 0x0000000e00a87213 */ /* 0x000fe20000000000 */
[----:B------:R-:W-:Y:S01]  /*2b10*/  @!P4 IMAD.MOV R150, RZ, RZ, -R150 ;  /* 0x000000ffff96c224 */ /* 0x000fe200078e0a96 */
[----:B------:R-:W-:Y:S01]  /*2b20*/  ISETP.GT.U32.AND P4, PT, R2, R154, PT ;  /* 0x0000009a0200720c */ /* 0x000fe20003f84070 */
[----:B------:R-:W-:Y:S01]  /*2b30*/  @!P3 IMAD.IADD R152, R152, 0x1, -R2 ;  /* 0x000000019898b824 */ /* 0x000fe200078e0a02 */
[----:B------:R-:W-:Y:S01]  /*2b40*/  IABS R162, R10 ;  /* 0x0000000a00a27213 */ /* 0x000fe20000000000 */
[----:B------:R-:W-:Y:S01]  /*2b50*/  IMAD R156, R2, R11, R156 ;  /* 0x0000000b029c7224 */ /* 0x000fe200078e029c */
[----:B------:R-:W-:Y:S01]  /*2b60*/  LOP3.LUT R11, R4, 0x66, RZ, 0xfc, !PT ;  /* 0x00000066040b7812 */ /* 0x000fe200078efcff */
[----:B------:R-:W-:-:S02]  /*2b70*/  @!P5 IMAD.MOV R152, RZ, RZ, -R152 ;  /* 0x000000ffff98d224 */ /* 0x000fc400078e0a98 */
[----:B------:R-:W-:Y:S01]  /*2b80*/  IMAD.HI.U32 R5, R3, R158, RZ ;  /* 0x0000009e03057227 */ /* 0x000fe200078e00ff */
[----:B------:R-:W-:Y:S02]  /*2b90*/  ISETP.GT.U32.AND P5, PT, R2, R156, PT ;  /* 0x0000009c0200720c */ /* 0x000fe40003fa4070 */
[----:B------:R-:W-:Y:S02]  /*2ba0*/  IABS R164, R11 ;  /* 0x0000000b00a47213 */ /* 0x000fe40000000000 */
[----:B------:R-:W-:Y:S01]  /*2bb0*/  IADD3 R9, -R5, RZ, RZ ;  /* 0x000000ff05097210 */ /* 0x000fe20007ffe1ff */
[----:B------:R-:W-:Y:S02]  /*2bc0*/  @!P4 IMAD.IADD R154, R154, 0x1, -R2 ;  /* 0x000000019a9ac824 */ /* 0x000fe400078e0a02 */
[----:B------:R-:W-:-:S03]  /*2bd0*/  IMAD.HI.U32 R5, R3, R160, RZ ;  /* 0x000000a003057227 */ /* 0x000fc600078e00ff */
[C---:B------:R-:W-:Y:S01]  /*2be0*/  ISETP.GT.U32.AND P4, PT, R2.reuse, R154, PT ;  /* 0x0000009a0200720c */ /* 0x040fe20003f84070 */
[----:B------:R-:W-:Y:S02]  /*2bf0*/  IMAD R158, R2, R9, R158 ;  /* 0x00000009029e7224 */ /* 0x000fe400078e029e */
[----:B------:R-:W-:Y:S01]  /*2c00*/  @!P5 IADD3 R156, R156, -R2, RZ ;  /* 0x800000029c9cd210 */ /* 0x000fe20007ffe0ff */
[----:B------:R-:W-:Y:S02]  /*2c10*/  IMAD.MOV R5, RZ, RZ, -R5 ;  /* 0x000000ffff057224 */ /* 0x000fe400078e0a05 */
[----:B------:R-:W-:Y:S01]  /*2c20*/  IMAD.HI.U32 R8, R3, R164, RZ ;  /* 0x000000a403087227 */ /* 0x000fe200078e00ff */
[C---:B------:R-:W-:Y:S02]  /*2c30*/  ISETP.GT.U32.AND P5, PT, R2.reuse, R156, PT ;  /* 0x0000009c0200720c */ /* 0x040fe40003fa4070 */
[C---:B------:R-:W-:Y:S01]  /*2c40*/  ISETP.GT.U32.AND P3, PT, R2.reuse, R158, PT ;  /* 0x0000009e0200720c */ /* 0x040fe20003f64070 */
[----:B------:R-:W-:-:S02]  /*2c50*/  IMAD R160, R2, R5, R160 ;  /* 0x0000000502a07224 */ /* 0x000fc400078e02a0 */
[----:B------:R-:W-:Y:S02]  /*2c60*/  IMAD.MOV R9, RZ, RZ, -R8 ;  /* 0x000000ffff097224 */ /* 0x000fe400078e0a08 */
[----:B------:R-:W-:Y:S01]  /*2c70*/  @!P4 IMAD.IADD R154, R154, 0x1, -R2 ;  /* 0x000000019a9ac824 */ /* 0x000fe200078e0a02 */
[C---:B------:R-:W-:Y:S01]  /*2c80*/  ISETP.GT.U32.AND P4, PT, R2.reuse, R160, PT ;  /* 0x000000a00200720c */ /* 0x040fe20003f84070 */
[----:B------:R-:W-:Y:S02]  /*2c90*/  IMAD R164, R2, R9, R164 ;  /* 0x0000000902a47224 */ /* 0x000fe400078e02a4 */
[----:B------:R-:W-:-:S04]  /*2ca0*/  IMAD.HI.U32 R5, R3, R162, RZ ;  /* 0x000000a203057227 */ /* 0x000fc800078e00ff */
[--C-:B------:R-:W-:Y:S01]  /*2cb0*/  @!P5 IMAD.IADD R156, R156, 0x1, -R2.reuse ;  /* 0x000000019c9cd824 */ /* 0x100fe200078e0a02 */
[----:B------:R-:W-:Y:S01]  /*2cc0*/  ISETP.GT.U32.AND P5, PT, R2, R164, PT ;  /* 0x000000a40200720c */ /* 0x000fe20003fa4070 */
[--C-:B------:R-:W-:Y:S02]  /*2cd0*/  @!P3 IMAD.IADD R158, R158, 0x1, -R2.reuse ;  /* 0x000000019e9eb824 */ /* 0x100fe400078e0a02 */
[----:B------:R-:W-:Y:S02]  /*2ce0*/  IMAD.MOV R5, RZ, RZ, -R5 ;  /* 0x000000ffff057224 */ /* 0x000fe400078e0a05 */
[----:B------:R-:W-:Y:S01]  /*2cf0*/  @!P4 IMAD.IADD R160, R160, 0x1, -R2 ;  /* 0x00000001a0a0c824 */ /* 0x000fe200078e0a02 */
[C---:B------:R-:W-:Y:S01]  /*2d00*/  ISETP.GT.U32.AND P3, PT, R2.reuse, R158, PT ;  /* 0x0000009e0200720c */ /* 0x040fe20003f64070 */
[C---:B------:R-:W-:Y:S02]  /*2d10*/  IMAD R162, R2.reuse, R5, R162 ;  /* 0x0000000502a27224 */ /* 0x040fe400078e02a2 */
[----:B------:R-:W-:Y:S01]  /*2d20*/  IMAD.HI.U32 R5, R3, R166, RZ ;  /* 0x000000a603057227 */ /* 0x000fe200078e00ff */
[----:B------:R-:W-:-:S03]  /*2d30*/  ISETP.GT.U32.AND P4, PT, R2, R160, PT ;  /* 0x000000a00200720c */ /* 0x000fc60003f84070 */
[----:B------:R-:W-:Y:S01]  /*2d40*/  @!P5 IMAD.IADD R164, R164, 0x1, -R2 ;  /* 0x00000001a4a4d824 */ /* 0x000fe200078e0a02 */
[----:B------:R-:W-:Y:S01]  /*2d50*/  IADD3 R5, -R5, RZ, RZ ;  /* 0x000000ff05057210 */ /* 0x000fe20007ffe1ff */
[----:B------:R-:W-:-:S03]  /*2d60*/  IMAD.HI.U32 R8, R3, R168, RZ ;  /* 0x000000a803087227 */ /* 0x000fc600078e00ff */
[C---:B------:R-:W-:Y:S01]  /*2d70*/  ISETP.GT.U32.AND P5, PT, R2.reuse, R164, PT ;  /* 0x000000a40200720c */ /* 0x040fe20003fa4070 */
[----:B------:R-:W-:Y:S02]  /*2d80*/  IMAD R166, R2, R5, R166 ;  /* 0x0000000502a67224 */ /* 0x000fe400078e02a6 */
[----:B------:R-:W-:-:S04]  /*2d90*/  IMAD.HI.U32 R5, R3, R170, RZ ;  /* 0x000000aa03057227 */ /* 0x000fc800078e00ff */
[----:B------:R-:W-:Y:S01]  /*2da0*/  @!P3 IMAD.IADD R158, R158, 0x1, -R2 ;  /* 0x000000019e9eb824 */ /* 0x000fe200078e0a02 */
[----:B------:R-:W-:Y:S01]  /*2db0*/  ISETP.GT.U32.AND P3, PT, R2, R162, PT ;  /* 0x000000a20200720c */ /* 0x000fe20003f64070 */
[----:B------:R-:W-:Y:S01]  /*2dc0*/  IMAD.MOV R9, RZ, RZ, -R8 ;  /* 0x000000ffff097224 */ /* 0x000fe200078e0a08 */
[----:B------:R-:W-:Y:S01]  /*2dd0*/  LOP3.LUT R8, R4, 0x6e, RZ, 0xfc, !PT ;  /* 0x0000006e04087812 */ /* 0x000fe200078efcff */
[----:B------:R-:W-:Y:S02]  /*2de0*/  IMAD.MOV R5, RZ, RZ, -R5 ;  /* 0x000000ffff057224 */ /* 0x000fe400078e0a05 */
[----:B------:R-:W-:Y:S01]  /*2df0*/  @!P4 IMAD.IADD R160, R160, 0x1, -R2 ;  /* 0x00000001a0a0c824 */ /* 0x000fe200078e0a02 */
[C---:B------:R-:W-:Y:S01]  /*2e00*/  ISETP.GT.U32.AND P4, PT, R2.reuse, R166, PT ;  /* 0x000000a60200720c */ /* 0x040fe20003f84070 */
[C---:B------:R-:W-:Y:S01]  /*2e10*/  IMAD R168, R2.reuse, R9, R168 ;  /* 0x0000000902a87224 */ /* 0x040fe200078e02a8 */
[----:B------:R-:W-:Y:S01]  /*2e20*/  IABS R172, R8 ;  /* 0x0000000800ac7213 */ /* 0x000fe20000000000 */
[----:B------:R-:W-:Y:S01]  /*2e30*/  IMAD R170, R2, R5, R170 ;  /* 0x0000000502aa7224 */ /* 0x000fe200078e02aa */
[----:B------:R-:W-:Y:S01]  /*2e40*/  @!P6 IADD3 R160, -R160, RZ, RZ ;  /* 0x000000ffa0a0e210 */ /* 0x000fe20007ffe1ff */
[--C-:B------:R-:W-:Y:S01]  /*2e50*/  @!P5 IMAD.IADD R164, R164, 0x1, -R2.reuse ;  /* 0x00000001a4a4d824 */ /* 0x100fe200078e0a02 */
[----:B------:R-:W-:Y:S01]  /*2e60*/  ISETP.GT.U32.AND P6, PT, R2, R168, PT ;  /* 0x000000a80200720c */ /* 0x000fe20003fc4070 */
[----:B------:R-:W-:Y:S01]  /*2e70*/  @!P3 IMAD.IADD R162, R162, 0x1, -R2 ;  /* 0x00000001a2a2b824 */ /* 0x000fe200078e0a02 */
[----:B------:R-:W-:Y:S01]  /*2e80*/  ISETP.GT.U32.AND P5, PT, R2, R170, PT ;  /* 0x000000aa0200720c */ /* 0x000fe20003fa4070 */
[----:B------:R-:W-:Y:S01]  /*2e90*/  @!P2 IMAD.MOV R154, RZ, RZ, -R154 ;  /* 0x000000ffff9aa224 */ /* 0x000fe200078e0a9a */
[----:B------:R-:W-:Y:S01]  /*2ea0*/  ISETP.GE.AND P2, PT, R10, RZ, PT ;  /* 0x000000ff0a00720c */ /* 0x000fe20003f46270 */
[----:B------:R-:W-:Y:S01]  /*2eb0*/  @!P1 IMAD.MOV R158, RZ, RZ, -R158 ;  /* 0x000000ffff9e9224 */ /* 0x000fe200078e0a9e */
[----:B------:R-:W-:Y:S01]  /*2ec0*/  ISETP.GT.U32.AND P1, PT, R2, R162, PT ;  /* 0x000000a20200720c */ /* 0x000fe20003f24070 */
[----:B------:R-:W-:Y:S01]  /*2ed0*/  @!P4 IMAD.IADD R166, R166, 0x1, -R2 ;  /* 0x00000001a6a6c824 */ /* 0x000fe200078e0a02 */
[----:B------:R-:W-:Y:S01]  /*2ee0*/  LOP3.LUT R10, R4, 0x70, RZ, 0xfc, !PT ;  /* 0x00000070040a7812 */ /* 0x000fe200078efcff */
[----:B------:R-:W-:Y:S01]  /*2ef0*/  IMAD.HI.U32 R5, R3, R172, RZ ;  /* 0x000000ac03057227 */ /* 0x000fe200078e00ff */
[----:B------:R-:W-:-:S02]  /*2f00*/  ISETP.GE.AND P3, PT, R11, RZ, PT ;  /* 0x000000ff0b00720c */ /* 0x000fc40003f66270 */
[----:B------:R-:W-:Y:S01]  /*2f10*/  IABS R174, R10 ;  /* 0x0000000a00ae7213 */ /* 0x000fe20000000000 */
[--C-:B------:R-:W-:Y:S01]  /*2f20*/  @!P6 IMAD.IADD R168, R168, 0x1, -R2.reuse ;  /* 0x00000001a8a8e824 */ /* 0x100fe200078e0a02 */
[----:B------:R-:W-:Y:S01]  /*2f30*/  ISETP.GT.U32.AND P6, PT, R2, R166, PT ;  /* 0x000000a60200720c */ /* 0x000fe20003fc4070 */
[--C-:B------:R-:W-:Y:S01]  /*2f40*/  @!P5 IMAD.IADD R170, R170, 0x1, -R2.reuse ;  /* 0x00000001aaaad824 */ /* 0x100fe200078e0a02 */
[----:B------:R-:W-:Y:S01]  /*2f50*/  LOP3.LUT R11, R4, 0x72, RZ, 0xfc, !PT ;  /* 0x00000072040b7812 */ /* 0x000fe200078efcff */
[----:B------:R-:W-:Y:S01]  /*2f60*/  IMAD.MOV R9, RZ, RZ, -R5 ;  /* 0x000000ffff097224 */ /* 0x000fe200078e0a05 */
[----:B------:R-:W-:Y:S01]  /*2f70*/  ISETP.GE.AND P4, PT, R15, RZ, PT ;  /* 0x000000ff0f00720c */ /* 0x000fe20003f86270 */
[----:B------:R-:W-:Y:S01]  /*2f80*/  IMAD.HI.U32 R5, R3, R174, RZ ;  /* 0x000000ae03057227 */ /* 0x000fe200078e00ff */
[----:B------:R-:W-:Y:S02]  /*2f90*/  ISETP.GT.U32.AND P5, PT, R2, R170, PT ;  /* 0x000000aa0200720c */ /* 0x000fe40003fa4070 */
[----:B------:R-:W-:Y:S01]  /*2fa0*/  IABS R176, R11 ;  /* 0x0000000b00b07213 */ /* 0x000fe20000000000 */
[----:B------:R-:W-:Y:S01]  /*2fb0*/  @!P1 IMAD.IADD R162, R162, 0x1, -R2 ;  /* 0x00000001a2a29824 */ /* 0x000fe200078e0a02 */
[----:B------:R-:W-:Y:S01]  /*2fc0*/  IADD3 R5, -R5, RZ, RZ ;  /* 0x000000ff05057210 */ /* 0x000fe20007ffe1ff */
[----:B------:R-:W-:Y:S01]  /*2fd0*/  IMAD R172, R2, R9, R172 ;  /* 0x0000000902ac7224 */ /* 0x000fe200078e02ac */
[----:B------:R-:W-:Y:S01]  /*2fe0*/  ISETP.GE.AND P1, PT, R14, RZ, PT ;  /* 0x000000ff0e00720c */ /* 0x000fe20003f26270 */
[----:B------:R-:W-:Y:S01]  /*2ff0*/  @!P2 IMAD.MOV R162, RZ, RZ, -R162 ;  /* 0x000000ffffa2a224 */ /* 0x000fe200078e0aa2 */
[----:B------:R-:W-:Y:S01]  /*3000*/  ISETP.GT.U32.AND P2, PT, R2, R168, PT ;  /* 0x000000a80200720c */ /* 0x000fe20003f44070 */
[----:B------:R-:W-:Y:S01]  /*3010*/  @!P6 IMAD.IADD R166, R166, 0x1, -R2 ;  /* 0x00000001a6a6e824 */ /* 0x000fe200078e0a02 */
[C---:B------:R-:W-:Y:S01]  /*3020*/  ISETP.GT.U32.AND P6, PT, R2.reuse, R172, PT ;  /* 0x000000ac0200720c */ /* 0x040fe20003fc4070 */
[----:B------:R-:W-:Y:S01]  /*3030*/  IMAD R174, R2, R5, R174 ;  /* 0x0000000502ae7224 */ /* 0x000fe200078e02ae */
[----:B------:R-:W-:Y:S01]  /*3040*/  LOP3.LUT R14, R4, 0x76, RZ, 0xfc, !PT ;  /* 0x00000076040e7812 */ /* 0x000fe200078efcff */
[----:B------:R-:W-:Y:S01]  /*3050*/  @!P0 IMAD.MOV R156, RZ, RZ, -R156 ;  /* 0x000000ffff9c8224 */ /* 0x000fe200078e0a9c */
[----:B------:R-:W-:Y:S01]  /*3060*/  ISETP.GE.AND P0, PT, R13, RZ, PT ;  /* 0x000000ff0d00720c */ /* 0x000fe20003f06270 */
[----:B------:R-:W-:Y:S01]  /*3070*/  @!P5 IMAD.IADD R170, R170, 0x1, -R2 ;  /* 0x00000001aaaad824 */ /* 0x000fe200078e0a02 */
[----:B------:R-:W-:Y:S01]  /*3080*/  LOP3.LUT R13, R4, 0x74, RZ, 0xfc, !PT ;  /* 0x00000074040d7812 */ /* 0x000fe200078efcff */
[----:B------:R-:W-:Y:S01]  /*3090*/  IMAD.HI.U32 R5, R3, R176, RZ ;  /* 0x000000b003057227 */ /* 0x000fe200078e00ff */
[----:B------:R-:W-:-:S02]  /*30a0*/  ISETP.GT.U32.AND P5, PT, R2, R174, PT ;  /* 0x000000ae0200720c */ /* 0x000fc40003fa4070 */
[----:B------:R-:W-:Y:S01]  /*30b0*/  IABS R178, R13 ;  /* 0x0000000d00b27213 */ /* 0x000fe20000000000 */
[--C-:B------:R-:W-:Y:S01]  /*30c0*/  @!P2 IMAD.IADD R168, R168, 0x1, -R2.reuse ;  /* 0x00000001a8a8a824 */ /* 0x100fe200078e0a02 */
[----:B------:R-:W-:Y:S01]  /*30d0*/  ISETP.GE.AND P2, PT, R8, RZ, PT ;  /* 0x000000ff0800720c */ /* 0x000fe20003f46270 */
[----:B------:R-:W-:Y:S01]  /*30e0*/  @!P6 IMAD.IADD R172, R172, 0x1, -R2 ;  /* 0x00000001acace824 */ /* 0x000fe200078e0a02 */
[----:B------:R-:W-:Y:S01]  /*30f0*/  @!P3 IADD3 R164, -R164, RZ, RZ ;  /* 0x000000ffa4a4b210 */ /* 0x000fe20007ffe1ff */
[C---:B------:R-:W-:Y:S01]  /*3100*/  IMAD.HI.U32 R8, R3.reuse, R178, RZ ;  /* 0x000000b203087227 */ /* 0x040fe200078e00ff */
[----:B------:R-:W-:Y:S02]  /*3110*/  ISETP.GE.AND P6, PT, R10, RZ, PT ;  /* 0x000000ff0a00720c */ /* 0x000fe40003fc6270 */
[----:B------:R-:W-:Y:S01]  /*3120*/  IABS R184, R14 ;  /* 0x0000000e00b87213 */ /* 0x000fe20000000000 */
[----:B------:R-:W-:Y:S01]  /*3130*/  IMAD.MOV R9, RZ, RZ, -R8 ;  /* 0x000000ffff097224 */ /* 0x000fe200078e0a08 */
[----:B------:R-:W-:Y:S01]  /*3140*/  ISETP.GT.U32.AND P3, PT, R2, R172, PT ;  /* 0x000000ac0200720c */ /* 0x000fe20003f64070 */
[----:B------:R-:W-:Y:S01]  /*3150*/  IMAD.MOV R5, RZ, RZ, -R5 ;  /* 0x000000ffff057224 */ /* 0x000fe200078e0a05 */
[----:B------:R-:W-:Y:S01]  /*3160*/  LOP3.LUT R10, R4, 0x78, RZ, 0xfc, !PT ;  /* 0x00000078040a7812 */ /* 0x000fe200078efcff */
[----:B------:R-:W-:Y:S01]  /*3170*/  @!P5 IMAD.IADD R174, R174, 0x1, -R2 ;  /* 0x00000001aeaed824 */ /* 0x000fe200078e0a02 */
[----:B------:R-:W-:Y:S01]  /*3180*/  LOP3.LUT R15, R4, 0x86, RZ, 0xfc, !PT ;  /* 0x00000086040f7812 */ /* 0x000fe200078efcff */
[C---:B------:R-:W-:Y:S01]  /*3190*/  IMAD R178, R2.reuse, R9, R178 ;  /* 0x0000000902b27224 */ /* 0x040fe200078e02b2 */
[----:B------:R-:W-:Y:S01]  /*31a0*/  IABS R182, R10 ;  /* 0x0000000a00b67213 */ /* 0x000fe20000000000 */
[C---:B------:R-:W-:Y:S01]  /*31b0*/  IMAD R176, R2.reuse, R5, R176 ;  /* 0x0000000502b07224 */ /* 0x040fe200078e02b0 */
[----:B------:R-:W-:Y:S01]  /*31c0*/  IABS R196, R15 ;  /* 0x0000000f00c47213 */ /* 0x000fe20000000000 */
[----:B------:R-:W-:Y:S01]  /*31d0*/  @!P0 IMAD.MOV R166, RZ, RZ, -R166 ;  /* 0x000000ffffa68224 */ /* 0x000fe200078e0aa6 */
[C---:B------:R-:W-:Y:S01]  /*31e0*/  ISETP.GT.U32.AND P0, PT, R2.reuse, R174, PT ;  /* 0x000000ae0200720c */ /* 0x040fe20003f04070 */
[----:B------:R-:W-:Y:S01]  /*31f0*/  IMAD.HI.U32 R5, R3, R184, RZ ;  /* 0x000000b803057227 */ /* 0x000fe200078e00ff */
[----:B------:R-:W-:-:S03]  /*3200*/  ISETP.GT.U32.AND P5, PT, R2, R176, PT ;  /* 0x000000b00200720c */ /* 0x000fc60003fa4070 */
[----:B------:R-:W-:Y:S01]  /*3210*/  @!P1 IMAD.MOV R168, RZ, RZ, -R168 ;  /* 0x000000ffffa89224 */ /* 0x000fe200078e0aa8 */
[----:B------:R-:W-:Y:S01]  /*3220*/  ISETP.GT.U32.AND P1, PT, R2, R178, PT ;  /* 0x000000b20200720c */ /* 0x000fe20003f24070 */
[----:B------:R-:W-:Y:S02]  /*3230*/  IMAD.MOV R5, RZ, RZ, -R5 ;  /* 0x000000ffff057224 */ /* 0x000fe400078e0a05 */
[----:B------:R-:W-:-:S04]  /*3240*/  IMAD.HI.U32 R8, R3, R182, RZ ;  /* 0x000000b603087227 */ /* 0x000fc800078e00ff */
[----:B------:R-:W-:Y:S01]  /*3250*/  @!P3 IMAD.IADD R172, R172, 0x1, -R2 ;  /* 0x00000001acacb824 */ /* 0x000fe200078e0a02 */
[----:B------:R-:W-:Y:S01]  /*3260*/  ISETP.GE.AND P3, PT, R13, RZ, PT ;  /* 0x000000ff0d00720c */ /* 0x000fe20003f66270 */
[----:B------:R-:W-:Y:S01]  /*3270*/  IMAD R184, R2, R5, R184 ;  /* 0x0000000502b87224 */ /* 0x000fe200078e02b8 */
[----:B------:R-:W-:Y:S01]  /*3280*/  @!P5 IADD3 R176, R176, -R2, RZ ;  /* 0x80000002b0b0d210 */ /* 0x000fe20007ffe0ff */
[----:B------:R-:W-:Y:S01]  /*3290*/  IMAD.MOV R9, RZ, RZ, -R8 ;  /* 0x000000ffff097224 */ /* 0x000fe200078e0a08 */
[----:B------:R-:W-:Y:S01]  /*32a0*/  LOP3.LUT R8, R4, 0x7a, RZ, 0xfc, !PT ;  /* 0x0000007a04087812 */ /* 0x000fe200078efcff */
[----:B------:R-:W-:Y:S01]  /*32b0*/  @!P2 IMAD.MOV R172, RZ, RZ, -R172 ;  /* 0x000000ffffaca224 */ /* 0x000fe200078e0aac */
[----:B------:R-:W-:Y:S01]  /*32c0*/  ISETP.GT.U32.AND P2, PT, R2, R184, PT ;  /* 0x000000b80200720c */ /* 0x000fe20003f44070 */
[----:B------:R-:W-:Y:S01]  /*32d0*/  @!P0 IMAD.IADD R174, R174, 0x1, -R2 ;  /* 0x00000001aeae8824 */ /* 0x000fe200078e0a02 */
[----:B------:R-:W-:Y:S01]  /*32e0*/  IABS R180, R8 ;  /* 0x0000000800b47213 */ /* 0x000fe20000000000 */
[C---:B------:R-:W-:Y:S01]  /*32f0*/  IMAD R182, R2.reuse, R9, R182 ;  /* 0x0000000902b67224 */ /* 0x040fe200078e02b6 */
[----:B------:R-:W-:Y:S01]  /*3300*/  ISETP.GT.U32.AND P5, PT, R2, R176, PT ;  /* 0x000000b00200720c */ /* 0x000fe20003fa4070 */
[----:B------:R-:W-:Y:S01]  /*3310*/  @!P1 IMAD.IADD R178, R178, 0x1, -R2 ;  /* 0x00000001b2b29824 */ /* 0x000fe200078e0a02 */
[----:B------:R-:W-:Y:S01]  /*3320*/  ISETP.GE.AND P0, PT, R14, RZ, PT ;  /* 0x000000ff0e00720c */ /* 0x000fe20003f06270 */
[----:B------:R-:W-:Y:S01]  /*3330*/  @!P6 IMAD.MOV R174, RZ, RZ, -R174 ;  /* 0x000000ffffaee224 */ /* 0x000fe200078e0aae */
[C---:B------:R-:W-:Y:S01]  /*3340*/  ISETP.GT.U32.AND P6, PT, R2.reuse, R182, PT ;  /* 0x000000b60200720c */ /* 0x040fe20003fc4070 */
[----:B------:R-:W-:Y:S01]  /*3350*/  @!P4 IMAD.MOV R170, RZ, RZ, -R170 ;  /* 0x000000ffffaac224 */ /* 0x000fe200078e0aaa */
[----:B------:R-:W-:Y:S01]  /*3360*/  ISETP.GT.U32.AND P1, PT, R2, R178, PT ;  /* 0x000000b20200720c */ /* 0x000fe20003f24070 */
[----:B------:R-:W-:Y:S01]  /*3370*/  IMAD.HI.U32 R5, R3, R180, RZ ;  /* 0x000000b403057227 */ /* 0x000fe200078e00ff */
[----:B------:R-:W-:-:S02]  /*3380*/  ISETP.GE.AND P4, PT, R11, RZ, PT ;  /* 0x000000ff0b00720c */ /* 0x000fc40003f86270 */
[----:B------:R-:W-:Y:S01]  /*3390*/  LOP3.LUT R11, R4, 0x7c, RZ, 0xfc, !PT ;  /* 0x0000007c040b7812 */ /* 0x000fe200078efcff */
[--C-:B------:R-:W-:Y:S01]  /*33a0*/  @!P2 IMAD.IADD R184, R184, 0x1, -R2.reuse ;  /* 0x00000001b8b8a824 */ /* 0x100fe200078e0a02 */
[----:B------:R-:W-:Y:S01]  /*33b0*/  LOP3.LUT R14, R4, 0x84, RZ, 0xfc, !PT ;  /* 0x00000084040e7812 */ /* 0x000fe200078efcff */
[----:B------:R-:W-:Y:S01]  /*33c0*/  IMAD.MOV R5, RZ, RZ, -R5 ;  /* 0x000000ffff057224 */ /* 0x000fe200078e0a05 */
[----:B------:R-:W-:Y:S01]  /*33d0*/  IABS R186, R11 ;  /* 0x0000000b00ba7213 */ /* 0x000fe20000000000 */
[----:B------:R-:W-:Y:S01]  /*33e0*/  @!P5 IMAD.IADD R176, R176, 0x1, -R2 ;  /* 0x00000001b0b0d824 */ /* 0x000fe200078e0a02 */
[C---:B------:R-:W-:Y:S01]  /*33f0*/  ISETP.GT.U32.AND P2, PT, R2.reuse, R184, PT ;  /* 0x000000b80200720c */ /* 0x040fe20003f44070 */
[----:B------:R-:W-:Y:S01]  /*3400*/  IMAD R180, R2, R5, R180 ;  /* 0x0000000502b47224 */ /* 0x000fe200078e02b4 */
[----:B------:R-:W-:Y:S01]  /*3410*/  @!P6 IADD3 R182, R182, -R2, RZ ;  /* 0x80000002b6b6e210 */ /* 0x000fe20007ffe0ff */
[----:B------:R-:W-:Y:S01]  /*3420*/  @!P1 IMAD.IADD R178, R178, 0x1, -R2 ;  /* 0x00000001b2b29824 */ /* 0x000fe200078e0a02 */
[----:B------:R-:W-:Y:S01]  /*3430*/  ISETP.GE.AND P1, PT, R8, RZ, PT ;  /* 0x000000ff0800720c */ /* 0x000fe20003f26270 */
[----:B------:R-:W-:Y:S01]  /*3440*/  IMAD.HI.U32 R8, R3, R186, RZ ;  /* 0x000000ba03087227 */ /* 0x000fe200078e00ff */
[----:B------:R-:W-:-:S02]  /*3450*/  ISETP.GT.U32.AND P6, PT, R2, R182, PT ;  /* 0x000000b60200720c */ /* 0x000fc40003fc4070 */
[----:B------:R-:W-:Y:S01]  /*3460*/  ISETP.GE.AND P5, PT, R10, RZ, PT ;  /* 0x000000ff0a00720c */ /* 0x000fe20003fa6270 */
[----:B------:R-:W-:Y:S01]  /*3470*/  IMAD.MOV R9, RZ, RZ, -R8 ;  /* 0x000000ffff097224 */ /* 0x000fe200078e0a08 */
[----:B------:R-:W-:Y:S01]  /*3480*/  LOP3.LUT R10, R4, 0x7e, RZ, 0xfc, !PT ;  /* 0x0000007e040a7812 */ /* 0x000fe200078efcff */
[----:B------:R-:W-:Y:S01]  /*3490*/  @!P4 IMAD.MOV R176, RZ, RZ, -R176 ;  /* 0x000000ffffb0c224 */ /* 0x000fe200078e0ab0 */
[----:B------:R-:W-:Y:S01]  /*34a0*/  ISETP.GE.AND P4, PT, R11, RZ, PT ;  /* 0x000000ff0b00720c */ /* 0x000fe20003f86270 */
[----:B------:R-:W-:Y:S01]  /*34b0*/  IMAD R186, R2, R9, R186 ;  /* 0x0000000902ba7224 */ /* 0x000fe200078e02ba */
[----:B------:R-:W-:Y:S01]  /*34c0*/  IABS R190, R10 ;  /* 0x0000000a00be7213 */ /* 0x000fe20000000000 */
[----:B------:R-:W-:Y:S01]  /*34d0*/  @!P2 IMAD.IADD R184, R184, 0x1, -R2 ;  /* 0x00000001b8b8a824 */ /* 0x000fe200078e0a02 */
[----:B------:R-:W-:Y:S01]  /*34e0*/  ISETP.GT.U32.AND P2, PT, R2, R180, PT ;  /* 0x000000b40200720c */ /* 0x000fe20003f44070 */
[----:B------:R-:W-:Y:S01]  /*34f0*/  @!P3 IMAD.MOV R178, RZ, RZ, -R178 ;  /* 0x000000ffffb2b224 */ /* 0x000fe200078e0ab2 */
[----:B------:R-:W-:Y:S01]  /*3500*/  LOP3.LUT R11, R4, 0x80, RZ, 0xfc, !PT ;  /* 0x00000080040b7812 */ /* 0x000fe200078efcff */
[----:B------:R-:W-:Y:S01]  /*3510*/  @!P6 IMAD.IADD R182, R182, 0x1, -R2 ;  /* 0x00000001b6b6e824 */ /* 0x000fe200078e0a02 */
[----:B------:R-:W-:Y:S01]  /*3520*/  ISETP.GT.U32.AND P6, PT, R2, R186, PT ;  /* 0x000000ba0200720c */ /* 0x000fe20003fc4070 */
[----:B------:R-:W-:Y:S01]  /*3530*/  IMAD.HI.U32 R5, R3, R190, RZ ;  /* 0x000000be03057227 */ /* 0x000fe200078e00ff */
[----:B------:R-:W-:-:S02]  /*3540*/  IABS R188, R11 ;  /* 0x0000000b00bc7213 */ /* 0x000fc40000000000 */
[----:B------:R-:W-:Y:S01]  /*3550*/  LOP3.LUT R13, R4, 0x82, RZ, 0xfc, !PT ;  /* 0x00000082040d7812 */ /* 0x000fe200078efcff */
[----:B------:R-:W-:Y:S01]  /*3560*/  IMAD.MOV R5, RZ, RZ, -R5 ;  /* 0x000000ffff057224 */ /* 0x000fe200078e0a05 */
[----:B------:R-:W-:Y:S01]  /*3570*/  IABS R192, R14 ;  /* 0x0000000e00c07213 */ /* 0x000fe20000000000 */
[----:B------:R-:W-:Y:S01]  /*3580*/  @!P0 IMAD.MOV R184, RZ, RZ, -R184 ;  /* 0x000000ffffb88224 */ /* 0x000fe200078e0ab8 */
[----:B------:R-:W-:Y:S01]  /*3590*/  IABS R194, R13 ;  /* 0x0000000d00c27213 */ /* 0x000fe20000000000 */
[----:B------:R-:W-:Y:S01]  /*35a0*/  @!P2 IMAD.IADD R180, R180, 0x1, -R2 ;  /* 0x00000001b4b4a824 */ /* 0x000fe200078e0a02 */
[----:B------:R-:W-:Y:S01]  /*35b0*/  ISETP.GE.AND P3, PT, R10, RZ, PT ;  /* 0x000000ff0a00720c */ /* 0x000fe20003f66270 */
[----:B------:R-:W-:Y:S01]  /*35c0*/  IMAD R190, R2, R5, R190 ;  /* 0x0000000502be7224 */ /* 0x000fe200078e02be */
[----:B------:R-:W-:Y:S01]  /*35d0*/  LOP3.LUT R10, R4, 0x88, RZ, 0xfc, !PT ;  /* 0x00000088040a7812 */ /* 0x000fe200078efcff */
[----:B------:R-:W-:Y:S01]  /*35e0*/  @!P6 IMAD.IADD R186, R186, 0x1, -R2 ;  /* 0x00000001babae824 */ /* 0x000fe200078e0a02 */
[C---:B------:R-:W-:Y:S01]  /*35f0*/  ISETP.GT.U32.AND P6, PT, R2.reuse, R180, PT ;  /* 0x000000b40200720c */ /* 0x040fe20003fc4070 */
[----:B------:R-:W-:Y:S01]  /*3600*/  IMAD.HI.U32 R5, R3, R188, RZ ;  /* 0x000000bc03057227 */ /* 0x000fe200078e00ff */
[----:B------:R-:W-:-:S02]  /*3610*/  ISETP.GT.U32.AND P2, PT, R2, R190, PT ;  /* 0x000000be0200720c */ /* 0x000fc40003f44070 */
[----:B------:R-:W-:Y:S01]  /*3620*/  IABS R200, R10 ;  /* 0x0000000a00c87213 */ /* 0x000fe20000000000 */
[----:B------:R-:W-:Y:S02]  /*3630*/  IMAD.MOV R5, RZ, RZ, -R5 ;  /* 0x000000ffff057224 */ /* 0x000fe400078e0a05 */
[----:B------:R-:W-:-:S04]  /*3640*/  IMAD.HI.U32 R8, R3, R194, RZ ;  /* 0x000000c203087227 */ /* 0x000fc800078e00ff */
[----:B------:R-:W-:Y:S01]  /*3650*/  IMAD R188, R2, R5, R188 ;  /* 0x0000000502bc7224 */ /* 0x000fe200078e02bc */
[----:B------:R-:W-:Y:S01]  /*3660*/  IADD3 R9, -R8, RZ, RZ ;  /* 0x000000ff08097210 */ /* 0x000fe20007ffe1ff */
[----:B------:R-:W-:Y:S02]  /*3670*/  @!P6 IMAD.IADD R180, R180, 0x1, -R2 ;  /* 0x00000001b4b4e824 */ /* 0x000fe400078e0a02 */
[----:B------:R-:W-:Y:S01]  /*3680*/  IMAD.HI.U32 R5, R3, R192, RZ ;  /* 0x000000c003057227 */ /* 0x000fe200078e00ff */
[----:B------:R-:W-:-:S03]  /*3690*/  ISETP.GT.U32.AND P6, PT, R2, R188, PT ;  /* 0x000000bc0200720c */ /* 0x000fc60003fc4070 */
[----:B------:R-:W-:Y:S01]  /*36a0*/  @!P2 IMAD.IADD R190, R190, 0x1, -R2 ;  /* 0x00000001bebea824 */ /* 0x000fe200078e0a02 */
[C---:B------:R-:W-:Y:S01]  /*36b0*/  ISETP.GT.U32.AND P2, PT, R2.reuse, R186, PT ;  /* 0x000000ba0200720c */ /* 0x040fe20003f44070 */
[----:B------:R-:W-:Y:S02]  /*36c0*/  IMAD.MOV R5, RZ, RZ, -R5 ;  /* 0x000000ffff057224 */ /* 0x000fe400078e0a05 */
[C---:B------:R-:W-:Y:S01]  /*36d0*/  IMAD R194, R2.reuse, R9, R194 ;  /* 0x0000000902c27224 */ /* 0x040fe200078e02c2 */
[C---:B------:R-:W-:Y:S01]  /*36e0*/  ISETP.GT.U32.AND P0, PT, R2.reuse, R190, PT ;  /* 0x000000be0200720c */ /* 0x040fe20003f04070 */
[C---:B------:R-:W-:Y:S02]  /*36f0*/  IMAD R192, R2.reuse, R5, R192 ;  /* 0x0000000502c07224 */ /* 0x040fe400078e02c0 */
[----:B------:R-:W-:Y:S01]  /*3700*/  @!P1 IMAD.MOV R180, RZ, RZ, -R180 ;  /* 0x000000ffffb49224 */ /* 0x000fe200078e0ab4 */
[----:B------:R-:W-:Y:S01]  /*3710*/  ISETP.GT.U32.AND P1, PT, R2, R194, PT ;  /* 0x000000c20200720c */ /* 0x000fe20003f24070 */
[----:B------:R-:W-:Y:S01]  /*3720*/  @!P6 IMAD.IADD R188, R188, 0x1, -R2 ;  /* 0x00000001bcbce824 */ /* 0x000fe200078e0a02 */
[----:B------:R-:W-:Y:S01]  /*3730*/  ISETP.GT.U32.AND P6, PT, R2, R192, PT ;  /* 0x000000c00200720c */ /* 0x000fe20003fc4070 */
[----:B------:R-:W-:-:S04]  /*3740*/  IMAD.HI.U32 R8, R3, R196, RZ ;  /* 0x000000c403087227 */ /* 0x000fc800078e00ff */
[--C-:B------:R-:W-:Y:S01]  /*3750*/  @!P2 IMAD.IADD R186, R186, 0x1, -R2.reuse ;  /* 0x00000001babaa824 */ /* 0x100fe200078e0a02 */
[----:B------:R-:W-:Y:S01]  /*3760*/  IADD3 R9, -R8, RZ, RZ ;  /* 0x000000ff08097210 */ /* 0x000fe20007ffe1ff */
[----:B------:R-:W-:Y:S01]  /*3770*/  @!P0 IMAD.IADD R190, R190, 0x1, -R2 ;  /* 0x00000001bebe8824 */ /* 0x000fe200078e0a02 */
[----:B------:R-:W-:Y:S01]  /*3780*/  ISETP.GE.AND P0, PT, R14, RZ, PT ;  /* 0x000000ff0e00720c */ /* 0x000fe20003f06270 */
[----:B------:R-:W-:Y:S01]  /*3790*/  @!P4 IMAD.MOV R186, RZ, RZ, -R186 ;  /* 0x000000ffffbac224 */ /* 0x000fe200078e0aba */
[C---:B------:R-:W-:Y:S01]  /*37a0*/  ISETP.GT.U32.AND P4, PT, R2.reuse, R188, PT ;  /* 0x000000bc0200720c */ /* 0x040fe20003f84070 */
[----:B------:R-:W-:Y:S01]  /*37b0*/  IMAD R196, R2, R9, R196 ;  /* 0x0000000902c47224 */ /* 0x000fe200078e02c4 */
[----:B------:R-:W-:Y:S01]  /*37c0*/  LOP3.LUT R14, R4, 0x8c, RZ, 0xfc, !PT ;  /* 0x0000008c040e7812 */ /* 0x000fe200078efcff */
[--C-:B------:R-:W-:Y:S01]  /*37d0*/  @!P6 IMAD.IADD R192, R192, 0x1, -R2.reuse ;  /* 0x00000001c0c0e824 */ /* 0x100fe200078e0a02 */
[----:B------:R-:W-:Y:S01]  /*37e0*/  ISETP.GE.AND P2, PT, R13, RZ, PT ;  /* 0x000000ff0d00720c */ /* 0x000fe20003f46270 */
[----:B------:R-:W-:Y:S01]  /*37f0*/  @!P1 IMAD.IADD R194, R194, 0x1, -R2 ;  /* 0x00000001c2c29824 */ /* 0x000fe200078e0a02 */
[----:B------:R-:W-:Y:S01]  /*3800*/  IABS R204, R14 ;  /* 0x0000000e00cc7213 */ /* 0x000fe20000000000 */
[----:B------:R-:W-:Y:S01]  /*3810*/  IMAD.HI.U32 R5, R3, R200, RZ ;  /* 0x000000c803057227 */ /* 0x000fe200078e00ff */
[----:B------:R-:W-:-:S02]  /*3820*/  ISETP.GT.U32.AND P6, PT, R2, R192, PT ;  /* 0x000000c00200720c */ /* 0x000fc40003fc4070 */
[----:B------:R-:W-:Y:S01]  /*3830*/  ISETP.GT.U32.AND P1, PT, R2, R194, PT ;  /* 0x000000c20200720c */ /* 0x000fe20003f24070 */
[----:B------:R-:W-:Y:S01]  /*3840*/  IMAD.HI.U32 R8, R3, R204, RZ ;  /* 0x000000cc03087227 */ /* 0x000fe200078e00ff */
[----:B------:R-:W-:Y:S02]  /*3850*/  IADD3 R5, -R5, RZ, RZ ;  /* 0x000000ff05057210 */ /* 0x000fe40007ffe1ff */
[----:B------:R-:W-:Y:S01]  /*3860*/  LOP3.LUT R13, R4, 0x8a, RZ, 0xfc, !PT ;  /* 0x0000008a040d7812 */ /* 0x000fe200078efcff */
[----:B------:R-:W-:Y:S01]  /*3870*/  @!P4 IMAD.IADD R188, R188, 0x1, -R2 ;  /* 0x00000001bcbcc824 */ /* 0x000fe200078e0a02 */
[C---:B------:R-:W-:Y:S01]  /*3880*/  ISETP.GT.U32.AND P4, PT, R2.reuse, R196, PT ;  /* 0x000000c40200720c */ /* 0x040fe20003f84070 */
[----:B------:R-:W-:Y:S01]  /*3890*/  IMAD R200, R2, R5, R200 ;  /* 0x0000000502c87224 */ /* 0x000fe200078e02c8 */
        /* <DEDUP_REMOVED lines=8> */
[----:B------:R-:W-:Y:S01]  /*3920*/  ISETP.GE.AND P1, PT, R15, RZ, PT ;  /* 0x000000ff0f00720c */ /* 0x000fe20003f26270 */
[----:B------:R-:W-:Y:S01]  /*3930*/  IMAD R204, R2, R11, R204 ;  /* 0x0000000b02cc7224 */ /* 0x000fe200078e02cc */
[----:B------:R-:W-:Y:S01]  /*3940*/  IABS R206, R8 ;  /* 0x0000000800ce7213 */ /* 0x000fe20000000000 */
[----:B------:R-:W-:Y:S01]  /*3950*/  @!P4 IMAD.IADD R196, R196, 0x1, -R2 ;  /* 0x00000001c4c4c824 */ /* 0x000fe200078e0a02 */
[----:B------:R-:W-:Y:S01]  /*3960*/  ISETP.GE.AND P4, PT, R10, RZ, PT ;  /* 0x000000ff0a00720c */ /* 0x000fe20003f86270 */
[----:B------:R-:W-:Y:S01]  /*3970*/  @!P3 IMAD.MOV R190, RZ, RZ, -R190 ;  /* 0x000000ffffbeb224 */ /* 0x000fe200078e0abe */
[----:B------:R-:W-:Y:S01]  /*3980*/  LOP3.LUT R10, R4, 0x92, RZ, 0xfc, !PT ;  /* 0x00000092040a7812 */ /* 0x000fe200078efcff */
[----:B------:R-:W-:Y:S01]  /*3990*/  @!P2 IMAD.MOV R194, RZ, RZ, -R194 ;  /* 0x000000ffffc2a224 */ /* 0x000fe200078e0ac2 */
[C---:B------:R-:W-:Y:S01]  /*39a0*/  ISETP.GT.U32.AND P3, PT, R2.reuse, R196, PT ;  /* 0x000000c40200720c */ /* 0x040fe20003f64070 */
[----:B------:R-:W-:Y:S01]  /*39b0*/  IMAD.HI.U32 R5, R3, R198, RZ ;  /* 0x000000c603057227 */ /* 0x000fe200078e00ff */
[----:B------:R-:W-:-:S02]  /*39c0*/  ISETP.GT.U32.AND P2, PT, R2, R204, PT ;  /* 0x000000cc0200720c */ /* 0x000fc40003f44070 */
[----:B------:R-:W-:Y:S01]  /*39d0*/  @!P6 IADD3 R200, R200, -R2, RZ ;  /* 0x80000002c8c8e210 */ /* 0x000fe20007ffe0ff */
[----:B------:R-:W-:Y:S01]  /*39e0*/  IMAD.HI.U32 R9, R3, R202, RZ ;  /* 0x000000ca03097227 */ /* 0x000fe200078e00ff */
[----:B------:R-:W-:Y:S02]  /*39f0*/  IABS R208, R10 ;  /* 0x0000000a00d07213 */ /* 0x000fe40000000000 */
[----:B------:R-:W-:Y:S01]  /*3a00*/  ISETP.GT.U32.AND P6, PT, R2, R200, PT ;  /* 0x000000c80200720c */ /* 0x000fe20003fc4070 */
[----:B------:R-:W-:Y:S01]  /*3a10*/  IMAD.MOV R5, RZ, RZ, -R5 ;  /* 0x000000ffff057224 */ /* 0x000fe200078e0a05 */
[C---:B------:R-:W-:Y:S01]  /*3a20*/  LOP3.LUT R11, R4.reuse, 0x96, RZ, 0xfc, !PT ;  /* 0x00000096040b7812 */ /* 0x040fe200078efcff */
[----:B------:R-:W-:Y:S01]  /*3a30*/  IMAD.MOV R9, RZ, RZ, -R9 ;  /* 0x000000ffff097224 */ /* 0x000fe200078e0a09 */
[----:B------:R-:W-:Y:S01]  /*3a40*/  LOP3.LUT R15, R4, 0xa8, RZ, 0xfc, !PT ;  /* 0x000000a8040f7812 */ /* 0x000fe200078efcff */
[----:B------:R-:W-:Y:S01]  /*3a50*/  IMAD R198, R2, R5, R198 ;  /* 0x0000000502c67224 */ /* 0x000fe200078e02c6 */
[----:B------:R-:W-:Y:S01]  /*3a60*/  IABS R212, R11 ;  /* 0x0000000b00d47213 */ /* 0x000fe20000000000 */
[--C-:B------:R-:W-:Y:S01]  /*3a70*/  @!P3 IMAD.IADD R196, R196, 0x1, -R2.reuse ;  /* 0x00000001c4c4b824 */ /* 0x100fe200078e0a02 */
[----:B------:R-:W-:Y:S01]  /*3a80*/  IABS R230, R15 ;  /* 0x0000000f00e67213 */ /* 0x000fe20000000000 */
[----:B------:R-:W-:-:S02]  /*3a90*/  @!P2 IMAD.IADD R204, R204, 0x1, -R2 ;  /* 0x00000001cccca824 */ /* 0x000fc400078e0a02 */
[C---:B------:R-:W-:Y:S02]  /*3aa0*/  IMAD R202, R2.reuse, R9, R202 ;  /* 0x0000000902ca7224 */ /* 0x040fe400078e02ca */
        /* <DEDUP_REMOVED lines=9> */
[----:B------:R-:W-:Y:S01]  /*3b40*/  @!P5 IADD3 R198, R198, -R2, RZ ;  /* 0x80000002c6c6d210 */ /* 0x000fe20007ffe0ff */
[----:B------:R-:W-:Y:S01]  /*3b50*/  IMAD R206, R2, R9, R206 ;  /* 0x0000000902ce7224 */ /* 0x000fe200078e02ce */
[----:B------:R-:W-:Y:S01]  /*3b60*/  LOP3.LUT R9, R4, 0x94, RZ, 0xfc, !PT ;  /* 0x0000009404097812 */ /* 0x000fe200078efcff */
[----:B------:R-:W-:Y:S01]  /*3b70*/  IMAD.MOV R5, RZ, RZ, -R5 ;  /* 0x000000ffff057224 */ /* 0x000fe200078e0a05 */
[C---:B------:R-:W-:Y:S01]  /*3b80*/  ISETP.GT.U32.AND P2, PT, R2.reuse, R198, PT ;  /* 0x000000c60200720c */ /* 0x040fe20003f44070 */
[----:B------:R-:W-:Y:S01]  /*3b90*/  @!P4 IMAD.MOV R200, RZ, RZ, -R200 ;  /* 0x000000ffffc8c224 */ /* 0x000fe200078e0ac8 */
[C---:B------:R-:W-:Y:S01]  /*3ba0*/  ISETP.GT.U32.AND P4, PT, R2.reuse, R206, PT ;  /* 0x000000ce0200720c */ /* 0x040fe20003f84070 */
[----:B------:R-:W-:Y:S01]  /*3bb0*/  IMAD R208, R2, R5, R208 ;  /* 0x0000000502d07224 */ /* 0x000fe200078e02d0 */
[----:B------:R-:W-:Y:S01]  /*3bc0*/  IABS R210, R9 ;  /* 0x0000000900d27213 */ /* 0x000fe20000000000 */
[--C-:B------:R-:W-:Y:S01]  /*3bd0*/  @!P1 IMAD.IADD R204, R204, 0x1, -R2.reuse ;  /* 0x00000001cccc9824 */ /* 0x100fe200078e0a02 */
[----:B------:R-:W-:Y:S01]  /*3be0*/  ISETP.GE.AND P6, PT, R14, RZ, PT ;  /* 0x000000ff0e00720c */ /* 0x000fe20003fc6270 */
[----:B------:R-:W-:Y:S01]  /*3bf0*/  @!P3 IMAD.IADD R202, R202, 0x1, -R2 ;  /* 0x00000001cacab824 */ /* 0x000fe200078e0a02 */
[----:B------:R-:W-:Y:S01]  /*3c00*/  ISETP.GT.U32.AND P1, PT, R2, R208, PT ;  /* 0x000000d00200720c */ /* 0x000fe20003f24070 */
[----:B------:R-:W-:Y:S01]  /*3c10*/  IMAD.HI.U32 R5, R3, R210, RZ ;  /* 0x000000d203057227 */ /* 0x000fe200078e00ff */
[----:B------:R-:W-:-:S02]  /*3c20*/  ISETP.GE.AND P5, PT, R16, RZ, PT ;  /* 0x000000ff1000720c */ /* 0x000fc40003fa6270 */
[----:B------:R-:W-:Y:S01]  /*3c30*/  ISETP.GT.U32.AND P3, PT, R2, R202, PT ;  /* 0x000000ca0200720c */ /* 0x000fe20003f64070 */
[--C-:B------:R-:W-:Y:S01]  /*3c40*/  @!P2 IMAD.IADD R198, R198, 0x1, -R2.reuse ;  /* 0x00000001c6c6a824 */ /* 0x100fe200078e0a02 */
[----:B------:R-:W-:Y:S01]  /*3c50*/  ISETP.GE.AND P2, PT, R8, RZ, PT ;  /* 0x000000ff0800720c */ /* 0x000fe20003f46270 */
[--C-:B------:R-:W-:Y:S01]  /*3c60*/  @!P4 IMAD.IADD R206, R206, 0x1, -R2.reuse ;  /* 0x00000001cecec824 */ /* 0x100fe200078e0a02 */
[----:B------:R-:W-:Y:S01]  /*3c70*/  ISETP.GE.AND P4, PT, R9, RZ, PT ;  /* 0x000000ff0900720c */ /* 0x000fe20003f86270 */
[----:B------:R-:W-:Y:S01]  /*3c80*/  IMAD.HI.U32 R8, R3, R212, RZ ;  /* 0x000000d403087227 */ /* 0x000fe200078e00ff */
[C---:B------:R-:W-:Y:S02]  /*3c90*/  LOP3.LUT R14, R4.reuse, 0xa6, RZ, 0xfc, !PT ;  /* 0x000000a6040e7812 */ /* 0x040fe400078efcff */
[----:B------:R-:W-:Y:S01]  /*3ca0*/  LOP3.LUT R16, R4, 0xac, RZ, 0xfc, !PT ;  /* 0x000000ac04107812 */ /* 0x000fe200078efcff */
[----:B------:R-:W-:Y:S01]  /*3cb0*/  @!P1 IMAD.IADD R208, R208, 0x1, -R2 ;  /* 0x00000001d0d09824 */ /* 0x000fe200078e0a02 */
[----:B------:R-:W-:Y:S01]  /*3cc0*/  ISETP.GT.U32.AND P1, PT, R2, R206, PT ;  /* 0x000000ce0200720c */ /* 0x000fe20003f24070 */
[----:B------:R-:W-:Y:S01]  /*3cd0*/  IMAD.MOV R9, RZ, RZ, -R8 ;  /* 0x000000ffff097224 */ /* 0x000fe200078e0a08 */
[----:B------:R-:W-:Y:S01]  /*3ce0*/  IABS R228, R14 ;  /* 0x0000000e00e47213 */ /* 0x000fe20000000000 */
[----:B------:R-:W-:Y:S01]  /*3cf0*/  @!P0 IMAD.MOV R192, RZ, RZ, -R192 ;  /* 0x000000ffffc08224 */ /* 0x000fe200078e0ac0 */
[----:B------:R-:W-:Y:S01]  /*3d00*/  @!P3 IADD3 R202, R202, -R2, RZ ;  /* 0x80000002cacab210 */ /* 0x000fe20007ffe0ff */
[----:B------:R-:W-:Y:S01]  /*3d10*/  IMAD R212, R2, R9, R212 ;  /* 0x0000000902d47224 */ /* 0x000fe200078e02d4 */
        /* <DEDUP_REMOVED lines=8> */
[C---:B------:R-:W-:Y:S01]  /*3da0*/  ISETP.GT.U32.AND P1, PT, R2.reuse, R212, PT ;  /* 0x000000d40200720c */ /* 0x040fe20003f24070 */
[----:B------:R-:W-:Y:S01]  /*3db0*/  @!P5 IMAD.MOV R202, RZ, RZ, -R202 ;  /* 0x000000ffffcad224 */ /* 0x000fe200078e0aca */
[----:B------:R-:W-:Y:S01]  /*3dc0*/  ISETP.GT.U32.AND P6, PT, R2, R210, PT ;  /* 0x000000d20200720c */ /* 0x000fe20003fc4070 */
[----:B------:R-:W-:Y:S01]  /*3dd0*/  IMAD.HI.U32 R5, R3, R214, RZ ;  /* 0x000000d603057227 */ /* 0x000fe200078e00ff */
[----:B------:R-:W-:-:S02]  /*3de0*/  ISETP.GE.AND P5, PT, R11, RZ, PT ;  /* 0x000000ff0b00720c */ /* 0x000fc40003fa6270 */
[----:B------:R-:W-:Y:S01]  /*3df0*/  LOP3.LUT R13, R4, 0x9e, RZ, 0xfc, !PT ;  /* 0x0000009e040d7812 */ /* 0x000fe200078efcff */
[----:B------:R-:W-:Y:S01]  /*3e00*/  @!P2 IMAD.MOV R206, RZ, RZ, -R206 ;  /* 0x000000ffffcea224 */ /* 0x000fe200078e0ace */
[----:B------:R-:W-:Y:S01]  /*3e10*/  IADD3 R5, -R5, RZ, RZ ;  /* 0x000000ff05057210 */ /* 0x000fe20007ffe1ff */
[----:B------:R-:W-:Y:S01]  /*3e20*/  @!P0 IMAD.MOV R198, RZ, RZ, -R198 ;  /* 0x000000ffffc68224 */ /* 0x000fe200078e0ac6 */
[C---:B------:R-:W-:Y:S02]  /*3e30*/  ISETP.GT.U32.AND P0, PT, R2.reuse, R208, PT ;  /* 0x000000d00200720c */ /* 0x040fe40003f04070 */
[----:B------:R-:W-:Y:S01]  /*3e40*/  IABS R226, R13 ;  /* 0x0000000d00e27213 */ /* 0x000fe20000000000 */
[----:B------:R-:W-:Y:S01]  /*3e50*/  IMAD R214, R2, R5, R214 ;  /* 0x0000000502d67224 */ /* 0x000fe200078e02d6 */
[----:B------:R-:W-:Y:S01]  /*3e60*/  LOP3.LUT R5, R4, 0x9a, RZ, 0xfc, !PT ;  /* 0x0000009a04057812 */ /* 0x000fe200078efcff */
[--C-:B------:R-:W-:Y:S01]  /*3e70*/  @!P1 IMAD.IADD R212, R212, 0x1, -R2.reuse ;  /* 0x00000001d4d49824 */ /* 0x100fe200078e0a02 */
[----:B------:R-:W-:Y:S01]  /*3e80*/  IABS R234, R16 ;  /* 0x0000001000ea7213 */ /* 0x000fe20000000000 */
[----:B------:R-:W-:Y:S01]  /*3e90*/  @!P6 IMAD.IADD R210, R210, 0x1, -R2 ;  /* 0x00000001d2d2e824 */ /* 0x000fe200078e0a02 */
[----:B------:R-:W-:Y:S01]  /*3ea0*/  IABS R216, R5 ;  /* 0x0000000500d87213 */ /* 0x000fe20000000000 */
[----:B------:R-:W-:Y:S01]  /*3eb0*/  IMAD.HI.U32 R9, R3, R226, RZ ;  /* 0x000000e203097227 */ /* 0x000fe200078e00ff */
[----:B------:R-:W-:-:S02]  /*3ec0*/  ISETP.GT.U32.AND P1, PT, R2, R212, PT ;  /* 0x000000d40200720c */ /* 0x000fc40003f24070 */
[----:B------:R-:W-:Y:S01]  /*3ed0*/  ISETP.GE.AND P6, PT, R5, RZ, PT ;  /* 0x000000ff0500720c */ /* 0x000fe20003fc6270 */
[----:B------:R-:W-:Y:S01]  /*3ee0*/  IMAD.HI.U32 R5, R3, R216, RZ ;  /* 0x000000d803057227 */ /* 0x000fe200078e00ff */
[----:B------:R-:W-:-:S03]  /*3ef0*/  ISETP.GT.U32.AND P2, PT, R2, R210, PT ;  /* 0x000000d20200720c */ /* 0x000fc60003f44070 */
[----:B------:R-:W-:Y:S01]  /*3f00*/  @!P0 IMAD.IADD R208, R208, 0x1, -R2 ;  /* 0x00000001d0d08824 */ /* 0x000fe200078e0a02 */
[----:B------:R-:W-:Y:S01]  /*3f10*/  IADD3 R5, -R5, RZ, RZ ;  /* 0x000000ff05057210 */ /* 0x000fe20007ffe1ff */
[----:B------:R-:W-:Y:S01]  /*3f20*/  IMAD.MOV R9, RZ, RZ, -R9 ;  /* 0x000000ffff097224 */ /* 0x000fe200078e0a09 */
[----:B------:R-:W-:Y:S01]  /*3f30*/  ISETP.GE.AND P0, PT, R10, RZ, PT ;  /* 0x000000ff0a00720c */ /* 0x000fe20003f06270 */
[----:B------:R-:W-:Y:S01]  /*3f40*/  @!P3 IMAD.MOV R208, RZ, RZ, -R208 ;  /* 0x000000ffffd0b224 */ /* 0x000fe200078e0ad0 */
[----:B------:R-:W-:Y:S01]  /*3f50*/  ISETP.GT.U32.AND P3, PT, R2, R214, PT ;  /* 0x000000d60200720c */ /* 0x000fe20003f64070 */
[----:B------:R-:W-:Y:S01]  /*3f60*/  @!P1 IMAD.IADD R212, R212, 0x1, -R2 ;  /* 0x00000001d4d49824 */ /* 0x000fe200078e0a02 */
[----:B------:R-:W-:Y:S01]  /*3f70*/  LOP3.LUT R10, R4, 0x9c, RZ, 0xfc, !PT ;  /* 0x0000009c040a7812 */ /* 0x000fe200078efcff */
[----:B------:R-:W-:Y:S01]  /*3f80*/  IMAD R216, R2, R5, R216 ;  /* 0x0000000502d87224 */ /* 0x000fe200078e02d8 */
[----:B------:R-:W-:Y:S01]  /*3f90*/  LOP3.LUT R5, R4, 0xa0, RZ, 0xfc, !PT ;  /* 0x000000a004057812 */ /* 0x000fe200078efcff */
[----:B------:R-:W-:Y:S01]  /*3fa0*/  @!P5 IMAD.MOV R212, RZ, RZ, -R212 ;  /* 0x000000ffffd4d224 */ /* 0x000fe200078e0ad4 */
[----:B------:R-:W-:Y:S01]  /*3fb0*/  IABS R220, R10 ;  /* 0x0000000a00dc7213 */ /* 0x000fe20000000000 */
[----:B------:R-:W-:Y:S01]  /*3fc0*/  @!P2 IMAD.IADD R210, R210, 0x1, -R2 ;  /* 0x00000001d2d2a824 */ /* 0x000fe200078e0a02 */
[C---:B------:R-:W-:Y:S01]  /*3fd0*/  ISETP.GT.U32.AND P5, PT, R2.reuse, R216, PT ;  /* 0x000000d80200720c */ /* 0x040fe20003fa4070 */
[----:B------:R-:W-:Y:S01]  /*3fe0*/  IMAD R226, R2, R9, R226 ;  /* 0x0000000902e27224 */ /* 0x000fe200078e02e2 */
[----:B------:R-:W-:Y:S01]  /*3ff0*/  IABS R218, R5 ;  /* 0x0000000500da7213 */ /* 0x000fe20000000000 */
[----:B------:R-:W-:Y:S01]  /*4000*/  @!P4 IMAD.MOV R210, RZ, RZ, -R210 ;  /* 0x000000ffffd2c224 */ /* 0x000fe200078e0ad2 */
[----:B------:R-:W-:Y:S01]  /*4010*/  ISETP.GE.AND P4, PT, R5, RZ, PT ;  /* 0x000000ff0500720c */ /* 0x000fe20003f86270 */
[----:B------:R-:W-:Y:S01]  /*4020*/  @!P3 IMAD.IADD R214, R214, 0x1, -R2 ;  /* 0x00000001d6d6b824 */ /* 0x000fe200078e0a02 */
[----:B------:R-:W-:Y:S01]  /*4030*/  ISETP.GE.AND P1, PT, R13, RZ, PT ;  /* 0x000000ff0d00720c */ /* 0x000fe20003f26270 */
[----:B------:R-:W-:Y:S01]  /*4040*/  IMAD.HI.U32 R8, R3, R220, RZ ;  /* 0x000000dc03087227 */ /* 0x000fe200078e00ff */
[----:B------:R-:W-:-:S02]  /*4050*/  LOP3.LUT R13, R4, 0xa4, RZ, 0xfc, !PT ;  /* 0x000000a4040d7812 */ /* 0x000fc400078efcff */
[----:B------:R-:W-:Y:S01]  /*4060*/  ISETP.GT.U32.AND P3, PT, R2, R214, PT ;  /* 0x000000d60200720c */ /* 0x000fe20003f64070 */
[----:B------:R-:W-:Y:S01]  /*4070*/  IMAD.HI.U32 R5, R3, R218, RZ ;  /* 0x000000da03057227 */ /* 0x000fe200078e00ff */
[----:B------:R-:W-:Y:S02]  /*4080*/  IABS R224, R13 ;  /* 0x0000000d00e07213 */ /* 0x000fe40000000000 */
[----:B------:R-:W-:Y:S01]  /*4090*/  @!P5 IADD3 R216, R216, -R2, RZ ;  /* 0x80000002d8d8d210 */ /* 0x000fe20007ffe0ff */
[----:B------:R-:W-:Y:S01]  /*40a0*/  IMAD.MOV R11, RZ, RZ, -R8 ;  /* 0x000000ffff0b7224 */ /* 0x000fe200078e0a08 */
[----:B------:R-:W-:Y:S01]  /*40b0*/  ISETP.GE.AND P2, PT, R10, RZ, PT ;  /* 0x000000ff0a00720c */ /* 0x000fe20003f46270 */
[----:B------:R-:W-:Y:S01]  /*40c0*/  IMAD.MOV R5, RZ, RZ, -R5 ;  /* 0x000000ffff057224 */ /* 0x000fe200078e0a05 */
[C---:B------:R-:W-:Y:S01]  /*40d0*/  ISETP.GT.U32.AND P5, PT, R2.reuse, R216, PT ;  /* 0x000000d80200720c */ /* 0x040fe20003fa4070 */
[----:B------:R-:W-:Y:S01]  /*40e0*/  IMAD R220, R2, R11, R220 ;  /* 0x0000000b02dc7224 */ /* 0x000fe200078e02dc */
[----:B------:R-:W-:Y:S01]  /*40f0*/  LOP3.LUT R10, R4, 0xa2, RZ, 0xfc, !PT ;  /* 0x000000a2040a7812 */ /* 0x000fe200078efcff */
[----:B------:R-:W-:-:S02]  /*4100*/  IMAD R218, R2, R5, R218 ;  /* 0x0000000502da7224 */ /* 0x000fc400078e02da */
[----:B------:R-:W-:Y:S01]  /*4110*/  @!P3 IMAD.IADD R214, R214, 0x1, -R2 ;  /* 0x00000001d6d6b824 */ /* 0x000fe200078e0a02 */
[----:B------:R-:W-:Y:S01]  /*4120*/  ISETP.GT.U32.AND P3, PT, R2, R220, PT ;  /* 0x000000dc0200720c */ /* 0x000fe20003f64070 */
[----:B------:R-:W-:Y:S01]  /*4130*/  IMAD.HI.U32 R9, R3, R224, RZ ;  /* 0x000000e003097227 */ /* 0x000fe200078e00ff */
[----:B------:R-:W-:-:S03]  /*4140*/  IABS R222, R10 ;  /* 0x0000000a00de7213 */ /* 0x000fc60000000000 */
[----:B------:R-:W-:Y:S01]  /*4150*/  @!P0 IMAD.MOV R214, RZ, RZ, -R214 ;  /* 0x000000ffffd68224 */ /* 0x000fe200078e0ad6 */
[----:B------:R-:W-:Y:S01]  /*4160*/  ISETP.GT.U32.AND P0, PT, R2, R226, PT ;  /* 0x000000e20200720c */ /* 0x000fe20003f04070 */
[----:B------:R-:W-:Y:S01]  /*4170*/  @!P5 IMAD.IADD R216, R216, 0x1, -R2 ;  /* 0x00000001d8d8d824 */ /* 0x000fe200078e0a02 */
[----:B------:R-:W-:Y:S01]  /*4180*/  ISETP.GT.U32.AND P5, PT, R2, R218, PT ;  /* 0x000000da0200720c */ /* 0x000fe20003fa4070 */
[----:B------:R-:W-:Y:S02]  /*4190*/  IMAD.MOV R9, RZ, RZ, -R9 ;  /* 0x000000ffff097224 */ /* 0x000fe400078e0a09 */
[----:B------:R-:W-:-:S04]  /*41a0*/  IMAD.HI.U32 R5, R3, R228, RZ ;  /* 0x000000e403057227 */ /* 0x000fc800078e00ff */
[----:B------:R-:W-:Y:S02]  /*41b0*/  @!P3 IMAD.IADD R220, R220, 0x1, -R2 ;  /* 0x00000001dcdcb824 */ /* 0x000fe400078e0a02 */
[----:B------:R-:W-:Y:S02]  /*41c0*/  IMAD R224, R2, R9, R224 ;  /* 0x0000000902e07224 */ /* 0x000fe400078e02e0 */
[--C-:B------:R-:W-:Y:S01]  /*41d0*/  @!P0 IMAD.IADD R226, R226, 0x1, -R2.reuse ;  /* 0x00000001e2e28824 */ /* 0x100fe200078e0a02 */
[----:B------:R-:W-:Y:S01]  /*41e0*/  ISETP.GT.U32.AND P3, PT, R2, R220, PT ;  /* 0x000000dc0200720c */ /* 0x000fe20003f64070 */
[----:B------:R-:W-:Y:S01]  /*41f0*/  @!P5 IMAD.IADD R218, R218, 0x1, -R2 ;  /* 0x00000001dadad824 */ /* 0x000fe200078e0a02 */
[C---:B------:R-:W-:Y:S01]  /*4200*/  ISETP.GT.U32.AND P0, PT, R2.reuse, R224, PT ;  /* 0x000000e00200720c */ /* 0x040fe20003f04070 */
[----:B------:R-:W-:Y:S01]  /*4210*/  IMAD.HI.U32 R8, R3, R222, RZ ;  /* 0x000000de03087227 */ /* 0x000fe200078e00ff */
[----:B------:R-:W-:-:S03]  /*4220*/  ISETP.GT.U32.AND P5, PT, R2, R226, PT ;  /* 0x000000e20200720c */ /* 0x000fc60003fa4070 */
[----:B------:R-:W-:Y:S02]  /*4230*/  IMAD.MOV R5, RZ, RZ, -R5 ;  /* 0x000000ffff057224 */ /* 0x000fe400078e0a05 */
[----:B------:R-:W-:Y:S02]  /*4240*/  IMAD.MOV R11, RZ, RZ, -R8 ;  /* 0x000000ffff0b7224 */ /* 0x000fe400078e0a08 */
[C---:B------:R-:W-:Y:S02]  /*4250*/  IMAD R228, R2.reuse, R5, R228 ;  /* 0x0000000502e47224 */ /* 0x040fe400078e02e4 */
[----:B------:R-:W-:Y:S01]  /*4260*/  IMAD R222, R2, R11, R222 ;  /* 0x0000000b02de7224 */ /* 0x000fe200078e02de */
[----:B------:R-:W-:Y:S01]  /*4270*/  LOP3.LUT R11, R4, 0xaa, RZ, 0xfc, !PT ;  /* 0x000000aa040b7812 */ /* 0x000fe200078efcff */
[--C-:B------:R-:W-:Y:S02]  /*4280*/  @!P3 IMAD.IADD R220, R220, 0x1, -R2.reuse ;  /* 0x00000001dcdcb824 */ /* 0x100fe400078e0a02 */
[--C-:B------:R-:W-:Y:S01]  /*4290*/  @!P5 IMAD.IADD R226, R226, 0x1, -R2.reuse ;  /* 0x00000001e2e2d824 */ /* 0x100fe200078e0a02 */
[----:B------:R-:W-:Y:S01]  /*42a0*/  ISETP.GT.U32.AND P5, PT, R2, R228, PT ;  /* 0x000000e40200720c */ /* 0x000fe20003fa4070 */
[----:B------:R-:W-:Y:S01]  /*42b0*/  @!P0 IMAD.IADD R224, R224, 0x1, -R2 ;  /* 0x00000001e0e08824 */ /* 0x000fe200078e0a02 */
[----:B------:R-:W-:Y:S01]  /*42c0*/  IABS R232, R11 ;  /* 0x0000000b00e87213 */ /* 0x000fe20000000000 */
[----:B------:R-:W-:Y:S01]  /*42d0*/  IMAD.HI.U32 R8, R3, R230, RZ ;  /* 0x000000e603087227 */ /* 0x000fe200078e00ff */
[----:B------:R-:W-:-:S02]  /*42e0*/  ISETP.GT.U32.AND P3, PT, R2, R222, PT ;  /* 0x000000de0200720c */ /* 0x000fc40003f64070 */
[----:B------:R-:W-:Y:S01]  /*42f0*/  ISETP.GT.U32.AND P0, PT, R2, R224, PT ;  /* 0x000000e00200720c */ /* 0x000fe20003f04070 */
[----:B------:R-:W-:Y:S01]  /*4300*/  IMAD.HI.U32 R5, R3, R232, RZ ;  /* 0x000000e803057227 */ /* 0x000fe200078e00ff */
[----:B------:R-:W-:-:S03]  /*4310*/  IADD3 R9, -R8, RZ, RZ ;  /* 0x000000ff08097210 */ /* 0x000fc60007ffe1ff */
[----:B------:R-:W-:Y:S01]  /*4320*/  IMAD.HI.U32 R8, R3, R236, RZ ;  /* 0x000000ec03087227 */ /* 0x000fe200078e00ff */
[----:B------:R-:W-:-:S03]  /*4330*/  IADD3 R5, -R5, RZ, RZ ;  /* 0x000000ff05057210 */ /* 0x000fc60007ffe1ff */
[--C-:B------:R-:W-:Y:S01]  /*4340*/  @!P5 IMAD.IADD R228, R228, 0x1, -R2.reuse ;  /* 0x00000001e4e4d824 */ /* 0x100fe200078e0a02 */
[----:B------:R-:W-:Y:S01]  /*4350*/  ISETP.GE.AND P5, PT, R13, RZ, PT ;  /* 0x000000ff0d00720c */ /* 0x000fe20003fa6270 */
[----:B------:R-:W-:Y:S01]  /*4360*/  @!P3 IMAD.IADD R222, R222, 0x1, -R2 ;  /* 0x00000001dedeb824 */ /* 0x000fe200078e0a02 */
[C---:B------:R-:W-:Y:S01]  /*4370*/  ISETP.GT.U32.AND P3, PT, R2.reuse, R218, PT ;  /* 0x000000da0200720c */ /* 0x040fe20003f64070 */
[----:B------:R-:W-:Y:S01]  /*4380*/  IMAD R232, R2, R5, R232 ;  /* 0x0000000502e87224 */ /* 0x000fe200078e02e8 */
[----:B------:R-:W-:Y:S01]  /*4390*/  LOP3.LUT R13, R4, 0xba, RZ, 0xfc, !PT ;  /* 0x000000ba040d7812 */ /* 0x000fe200078efcff */
[----:B------:R-:W-:Y:S02]  /*43a0*/  IMAD R230, R2, R9, R230 ;  /* 0x0000000902e67224 */ /* 0x000fe400078e02e6 */
[----:B------:R-:W-:Y:S01]  /*43b0*/  IMAD.MOV R9, RZ, RZ, -R8 ;  /* 0x000000ffff097224 */ /* 0x000fe200078e0a08 */
[----:B------:R-:W-:Y:S01]  /*43c0*/  LOP3.LUT R8, R4, 0xb4, RZ, 0xfc, !PT ;  /* 0x000000b404087812 */ /* 0x000fe200078efcff */
[----:B------:R-:W-:Y:S01]  /*43d0*/  @!P6 IMAD.MOV R216, RZ, RZ, -R216 ;  /* 0x000000ffffd8e224 */ /* 0x000fe200078e0ad8 */
[----:B------:R-:W-:Y:S01]  /*43e0*/  ISETP.GT.U32.AND P6, PT, R2, R222, PT ;  /* 0x000000de0200720c */ /* 0x000fe20003fc4070 */
[----:B------:R-:W-:Y:S01]  /*43f0*/  @!P0 IMAD.IADD R224, R224, 0x1, -R2 ;  /* 0x00000001e0e08824 */ /* 0x000fe200078e0a02 */
[C---:B------:R-:W-:Y:S01]  /*4400*/  ISETP.GT.U32.AND P0, PT, R2.reuse, R232, PT ;  /* 0x000000e80200720c */ /* 0x040fe20003f04070 */
[----:B------:R-:W-:Y:S01]  /*4410*/  IMAD R236, R2, R9, R236 ;  /* 0x0000000902ec7224 */ /* 0x000fe200078e02ec */
[----:B------:R-:W-:Y:S01]  /*4420*/  IABS R242, R8 ;  /* 0x0000000800f27213 */ /* 0x000fe20000000000 */
[----:B------:R-:W-:Y:S01]  /*4430*/  @!P5 IMAD.MOV R224, RZ, RZ, -R224 ;  /* 0x000000ffffe0d224 */ /* 0x000fe200078e0ae0 */
[----:B------:R-:W-:Y:S01]  /*4440*/  LOP3.LUT R9, R4, 0xb6, RZ, 0xfc, !PT ;  /* 0x000000b604097812 */ /* 0x000fe200078efcff */
[----:B------:R-:W-:Y:S01]  /*4450*/  IMAD.HI.U32 R5, R3, R234, RZ ;  /* 0x000000ea03057227 */ /* 0x000fe200078e00ff */
[----:B------:R-:W-:-:S02]  /*4460*/  ISETP.GT.U32.AND P5, PT, R2, R236, PT ;  /* 0x000000ec0200720c */ /* 0x000fc40003fa4070 */
[----:B------:R-:W-:Y:S01]  /*4470*/  IABS R244, R9 ;  /* 0x0000000900f47213 */ /* 0x000fe20000000000 */
[--C-:B------:R-:W-:Y:S01]  /*4480*/  @!P3 IMAD.IADD R218, R218, 0x1, -R2.reuse ;  /* 0x00000001dadab824 */ /* 0x100fe200078e0a02 */
[----:B------:R-:W-:Y:S01]  /*4490*/  ISETP.GT.U32.AND P3, PT, R2, R230, PT ;  /* 0x000000e60200720c */ /* 0x000fe20003f64070 */
[----:B------:R-:W-:Y:S01]  /*44a0*/  @!P6 IMAD.IADD R222, R222, 0x1, -R2 ;  /* 0x00000001dedee824 */ /* 0x000fe200078e0a02 */
[----:B------:R-:W-:Y:S01]  /*44b0*/  ISETP.GE.AND P6, PT, R10, RZ, PT ;  /* 0x000000ff0a00720c */ /* 0x000fe20003fc6270 */
[----:B------:R-:W-:Y:S01]  /*44c0*/  IMAD.MOV R5, RZ, RZ, -R5 ;  /* 0x000000ffff057224 */ /* 0x000fe200078e0a05 */
[----:B------:R-:W-:Y:S01]  /*44d0*/  @!P0 IADD3 R232, R232, -R2, RZ ;  /* 0x80000002e8e88210 */ /* 0x000fe20007ffe0ff */
[----:B------:R-:W-:Y:S01]  /*44e0*/  @!P4 IMAD.MOV R218, RZ, RZ, -R218 ;  /* 0x000000ffffdac224 */ /* 0x000fe200078e0ada */
[----:B------:R-:W-:Y:S01]  /*44f0*/  LOP3.LUT R10, R4, 0xb0, RZ, 0xfc, !PT ;  /* 0x000000b0040a7812 */ /* 0x000fe200078efcff */
[C---:B------:R-:W-:Y:S01]  /*4500*/  IMAD R234, R2.reuse, R5, R234 ;  /* 0x0000000502ea7224 */ /* 0x040fe200078e02ea */
[----:B------:R-:W-:Y:S01]  /*4510*/  ISETP.GT.U32.AND P0, PT, R2, R228, PT ;  /* 0x000000e40200720c */ /* 0x000fe20003f04070 */
        /* <DEDUP_REMOVED lines=8> */
[----:B------:R-:W-:Y:S01]  /*45a0*/  ISETP.GE.AND P3, PT, R14, RZ, PT ;  /* 0x000000ff0e00720c */ /* 0x000fe20003f66270 */
[----:B------:R-:W-:Y:S01]  /*45b0*/  @!P1 IMAD.MOV R226, RZ, RZ, -R226 ;  /* 0x000000ffffe29224 */ /* 0x000fe200078e0ae2 */
[----:B------:R-:W-:Y:S01]  /*45c0*/  IADD3 R5, -R5, RZ, RZ ;  /* 0x000000ff05057210 */ /* 0x000fe20007ffe1ff */
[----:B------:R-:W-:Y:S01]  /*45d0*/  @!P0 IMAD.IADD R228, R228, 0x1, -R2 ;  /* 0x00000001e4e48824 */ /* 0x000fe200078e0a02 */
[----:B------:R-:W-:Y:S01]  /*45e0*/  ISETP.GE.AND P0, PT, R11, RZ, PT ;  /* 0x000000ff0b00720c */ /* 0x000fe20003f06270 */
[----:B------:R-:W-:Y:S01]  /*45f0*/  @!P6 IMAD.MOV R222, RZ, RZ, -R222 ;  /* 0x000000ffffdee224 */ /* 0x000fe200078e0ade */
[C---:B------:R-:W-:Y:S01]  /*4600*/  ISETP.GT.U32.AND P1, PT, R2.reuse, R230, PT ;  /* 0x000000e60200720c */ /* 0x040fe20003f24070 */
[----:B------:R-:W-:Y:S01]  /*4610*/  IMAD R238, R2, R5, R238 ;  /* 0x0000000502ee7224 */ /* 0x000fe200078e02ee */
[----:B------:R-:W-:Y:S01]  /*4620*/  ISETP.GE.AND P6, PT, R15, RZ, PT ;  /* 0x000000ff0f00720c */ /* 0x000fe20003fc6270 */
[--C-:B------:R-:W-:Y:S01]  /*4630*/  @!P4 IMAD.IADD R232, R232, 0x1, -R2.reuse ;  /* 0x00000001e8e8c824 */ /* 0x100fe200078e0a02 */
[----:B------:R-:W-:Y:S01]  /*4640*/  @!P5 IADD3 R236, R236, -R2, RZ ;  /* 0x80000002ececd210 */ /* 0x000fe20007ffe0ff */
[----:B------:R-:W-:Y:S01]  /*4650*/  @!P2 IMAD.IADD R234, R234, 0x1, -R2 ;  /* 0x00000001eaeaa824 */ /* 0x000fe200078e0a02 */
[----:B------:R-:W-:Y:S01]  /*4660*/  ISETP.GT.U32.AND P5, PT, R2, R238, PT ;  /* 0x000000ee0200720c */ /* 0x000fe20003fa4070 */
[----:B------:R-:W-:Y:S01]  /*4670*/  @!P3 IMAD.MOV R228, RZ, RZ, -R228 ;  /* 0x000000ffffe4b224 */ /* 0x000fe200078e0ae4 */
[----:B------:R-:W-:-:S02]  /*4680*/  ISETP.GE.AND P4, PT, R17, RZ, PT ;  /* 0x000000ff1100720c */ /* 0x000fc40003f86270 */
[----:B------:R-:W-:Y:S01]  /*4690*/  ISETP.GT.U32.AND P3, PT, R2, R234, PT ;  /* 0x000000ea0200720c */ /* 0x000fe20003f64070 */
[----:B------:R-:W-:Y:S01]  /*46a0*/  @!P0 IMAD.MOV R232, RZ, RZ, -R232 ;  /* 0x000000ffffe88224 */ /* 0x000fe200078e0ae8 */
[----:B------:R-:W-:Y:S01]  /*46b0*/  ISETP.GE.AND P0, PT, R8, RZ, PT ;  /* 0x000000ff0800720c */ /* 0x000fe20003f06270 */
[----:B------:R-:W-:Y:S01]  /*46c0*/  IMAD.HI.U32 R8, R3, R242, RZ ;  /* 0x000000f203087227 */ /* 0x000fe200078e00ff */
[----:B------:R-:W-:Y:S02]  /*46d0*/  LOP3.LUT R5, R4, 0xb2, RZ, 0xfc, !PT ;  /* 0x000000b204057812 */ /* 0x000fe400078efcff */
[----:B------:R-:W-:Y:S01]  /*46e0*/  ISETP.GE.AND P2, PT, R10, RZ, PT ;  /* 0x000000ff0a00720c */ /* 0x000fe20003f46270 */
[----:B------:R-:W-:Y:S01]  /*46f0*/  IMAD.MOV R11, RZ, RZ, -R8 ;  /* 0x000000ffff0b7224 */ /* 0x000fe200078e0a08 */
[----:B------:R-:W-:Y:S01]  /*4700*/  IABS R240, R5 ;  /* 0x0000000500f07213 */ /* 0x000fe20000000000 */
[----:B------:R-:W-:Y:S01]  /*4710*/  @!P1 IMAD.IADD R230, R230, 0x1, -R2 ;  /* 0x00000001e6e69824 */ /* 0x000fe200078e0a02 */
[----:B------:R-:W-:Y:S01]  /*4720*/  ISETP.GE.AND P1, PT, R16, RZ, PT ;  /* 0x000000ff1000720c */ /* 0x000fe20003f26270 */
[----:B------:R-:W-:Y:S01]  /*4730*/  IMAD R242, R2, R11, R242 ;  /* 0x0000000b02f27224 */ /* 0x000fe200078e02f2 */
[----:B------:R-:W-:Y:S01]  /*4740*/  @!P4 IADD3 R236, -R236, RZ, RZ ;  /* 0x000000ffececc210 */ /* 0x000fe20007ffe1ff */
[----:B------:R-:W-:Y:S01]  /*4750*/  @!P5 IMAD.IADD R238, R238, 0x1, -R2 ;  /* 0x00000001eeeed824 */ /* 0x000fe200078e0a02 */
[----:B------:R-:W-:Y:S01]  /*4760*/  LOP3.LUT R10, R4, 0xb8, RZ, 0xfc, !PT ;  /* 0x000000b8040a7812 */ /* 0x000fe200078efcff */
[----:B------:R-:W-:Y:S01]  /*4770*/  @!P6 IMAD.MOV R230, RZ, RZ, -R230 ;  /* 0x000000ffffe6e224 */ /* 0x000fe200078e0ae6 */
[----:B------:R-:W-:Y:S01]  /*4780*/  ISETP.GE.AND P6, PT, R5, RZ, PT ;  /* 0x000000ff0500720c */ /* 0x000fe20003fc6270 */
[----:B------:R-:W-:Y:S01]  /*4790*/  IMAD.HI.U32 R5, R3, R240, RZ ;  /* 0x000000f003057227 */ /* 0x000fe200078e00ff */
[----:B------:R-:W-:-:S02]  /*47a0*/  ISETP.GT.U32.AND P5, PT, R2, R238, PT ;  /* 0x000000ee0200720c */ /* 0x000fc40003fa4070 */
[----:B------:R-:W-:Y:S01]  /*47b0*/  ISETP.GT.U32.AND P4, PT, R2, R242, PT ;  /* 0x000000f20200720c */ /* 0x000fe20003f84070 */
[----:B------:R-:W-:Y:S01]  /*47c0*/  @!P3 IMAD.IADD R234, R234, 0x1, -R2 ;  /* 0x00000001eaeab824 */ /* 0x000fe200078e0a02 */
[----:B------:R-:W-:Y:S01]  /*47d0*/  ISETP.GE.AND P3, PT, R9, RZ, PT ;  /* 0x000000ff0900720c */ /* 0x000fe20003f66270 */
[----:B------:R-:W-:Y:S01]  /*47e0*/  IMAD.MOV R9, RZ, RZ, -R5 ;  /* 0x000000ffff097224 */ /* 0x000fe200078e0a05 */
[----:B------:R-:W-:Y:S01]  /*47f0*/  IABS R246, R10 ;  /* 0x0000000a00f67213 */ /* 0x000fe20000000000 */
[C---:B------:R-:W-:Y:S01]  /*4800*/  IMAD.HI.U32 R5, R3.reuse, R244, RZ ;  /* 0x000000f403057227 */ /* 0x040fe200078e00ff */
[----:B------:R-:W-:Y:S02]  /*4810*/  LOP3.LUT R11, R4, 0xbc, RZ, 0xfc, !PT ;  /* 0x000000bc040b7812 */ /* 0x000fe400078efcff */
[----:B------:R-:W-:Y:S01]  /*4820*/  IABS R248, R13 ;  /* 0x0000000d00f87213 */ /* 0x000fe20000000000 */
[----:B------:R-:W-:Y:S01]  /*4830*/  IMAD R240, R2, R9, R240 ;  /* 0x0000000902f07224 */ /* 0x000fe200078e02f0 */
[----:B------:R-:W-:Y:S01]  /*4840*/  IABS R250, R11 ;  /* 0x0000000b00fa7213 */ /* 0x000fe20000000000 */
[----:B------:R-:W-:Y:S01]  /*4850*/  IMAD.MOV R9, RZ, RZ, -R5 ;  /* 0x000000ffff097224 */ /* 0x000fe200078e0a05 */
[C---:B------:R-:W-:Y:S01]  /*4860*/  LOP3.LUT R14, R4.reuse, 0xbe, RZ, 0xfc, !PT ;  /* 0x000000be040e7812 */ /* 0x040fe200078efcff */
[----:B------:R-:W-:Y:S01]  /*4870*/  IMAD.HI.U32 R5, R3, R246, RZ ;  /* 0x000000f603057227 */ /* 0x000fe200078e00ff */
[----:B------:R-:W-:-:S02]  /*4880*/  LOP3.LUT R15, R4, 0xc0, RZ, 0xfc, !PT ;  /* 0x000000c0040f7812 */ /* 0x000fc400078efcff */
[----:B------:R-:W-:Y:S01]  /*4890*/  LOP3.LUT R16, R4, 0xc2, RZ, 0xfc, !PT ;  /* 0x000000c204107812 */ /* 0x000fe200078efcff */
[----:B------:R-:W-:Y:S01]  /*48a0*/  @!P1 IMAD.MOV R234, RZ, RZ, -R234 ;  /* 0x000000ffffea9224 */ /* 0x000fe200078e0aea */
[----:B------:R-:W-:Y:S01]  /*48b0*/  ISETP.GT.U32.AND P1, PT, R2, R240, PT ;  /* 0x000000f00200720c */ /* 0x000fe20003f24070 */
[--C-:B------:R-:W-:Y:S01]  /*48c0*/  @!P5 IMAD.IADD R238, R238, 0x1, -R2.reuse ;  /* 0x00000001eeeed824 */ /* 0x100fe200078e0a02 */
[----:B------:R-:W-:Y:S01]  /*48d0*/  IABS R85, R15 ;  /* 0x0000000f00557213 */ /* 0x000fe20000000000 */
[----:B------:R-:W-:Y:S01]  /*48e0*/  @!P4 IMAD.IADD R242, R242, 0x1, -R2 ;  /* 0x00000001f2f2c824 */ /* 0x000fe200078e0a02 */
[----:B------:R-:W-:Y:S01]  /*48f0*/  IABS R87, R16 ;  /* 0x0000001000577213 */ /* 0x000fe20000000000 */
[----:B------:R-:W-:Y:S01]  /*4900*/  IMAD.MOV R5, RZ, RZ, -R5 ;  /* 0x000000ffff057224 */ /* 0x000fe200078e0a05 */
[----:B------:R-:W-:Y:S01]  /*4910*/  LOP3.LUT R17, R4, 0xd4, RZ, 0xfc, !PT ;  /* 0x000000d404117812 */ /* 0x000fe200078efcff */
[----:B------:R-:W-:Y:S01]  /*4920*/  @!P2 IMAD.MOV R238, RZ, RZ, -R238 ;  /* 0x000000ffffeea224 */ /* 0x000fe200078e0aee */
[C---:B------:R-:W-:Y:S01]  /*4930*/  ISETP.GT.U32.AND P2, PT, R2.reuse, R242, PT ;  /* 0x000000f20200720c */ /* 0x040fe20003f44070 */
[----:B------:R-:W-:Y:S01]  /*4940*/  IMAD R246, R2, R5, R246 ;  /* 0x0000000502f67224 */ /* 0x000fe200078e02f6 */
[----:B------:R-:W-:Y:S01]  /*4950*/  IABS R20, R17 ;  /* 0x0000001100147213 */ /* 0x000fe20000000000 */
[----:B------:R-:W-:-:S04]  /*4960*/  IMAD.HI.U32 R5, R3, R250, RZ ;  /* 0x000000fa03057227 */ /* 0x000fc800078e00ff */
[----:B------:R-:W-:-:S04]  /*4970*/  IMAD.HI.U32 R8, R3, R248, RZ ;  /* 0x000000f803087227 */ /* 0x000fc800078e00ff */
[----:B------:R-:W-:Y:S02]  /*4980*/  IMAD.MOV R5, RZ, RZ, -R5 ;  /* 0x000000ffff057224 */ /* 0x000fe400078e0a05 */
[----:B------:R-:W-:Y:S02]  /*4990*/  IMAD R244, R2, R9, R244 ;  /* 0x0000000902f47224 */ /* 0x000fe400078e02f4 */
[----:B------:R-:W-:Y:S01]  /*49a0*/  @!P1 IMAD.IADD R240, R240, 0x1, -R2 ;  /* 0x00000001f0f09824 */ /* 0x000fe200078e0a02 */
[C---:B------:R-:W-:Y:S01]  /*49b0*/  ISETP.GT.U32.AND P1, PT, R2.reuse, R246, PT ;  /* 0x000000f60200720c */ /* 0x040fe20003f24070 */
[----:B------:R-:W-:Y:S01]  /*49c0*/  IMAD.MOV R9, RZ, RZ, -R8 ;  /* 0x000000ffff097224 */ /* 0x000fe200078e0a08 */
[----:B------:R-:W-:Y:S01]  /*49d0*/  IABS R8, R14 ;  /* 0x0000000e00087213 */ /* 0x000fe20000000000 */
[C---:B------:R-:W-:Y:S01]  /*49e0*/  IMAD R250, R2.reuse, R5, R250 ;  /* 0x0000000502fa7224 */ /* 0x040fe200078e02fa */
[----:B------:R-:W-:Y:S01]  /*49f0*/  ISETP.GT.U32.AND P4, PT, R2, R240, PT ;  /* 0x000000f00200720c */ /* 0x000fe20003f84070 */
[----:B------:R-:W-:Y:S01]  /*4a00*/  @!P2 IMAD.IADD R242, R242, 0x1, -R2 ;  /* 0x00000001f2f2a824 */ /* 0x000fe200078e0a02 */
[C---:B------:R-:W-:Y:S01]  /*4a10*/  ISETP.GT.U32.AND P5, PT, R2.reuse, R244, PT ;  /* 0x000000f40200720c */ /* 0x040fe20003fa4070 */
[----:B------:R-:W-:Y:S01]  /*4a20*/  IMAD.HI.U32 R5, R3, R8, RZ ;  /* 0x0000000803057227 */ /* 0x000fe200078e00ff */
[----:B------:R-:W-:-:S03]  /*4a30*/  ISETP.GT.U32.AND P2, PT, R2, R250, PT ;  /* 0x000000fa0200720c */ /* 0x000fc60003f44070 */
[----:B------:R-:W-:Y:S02]  /*4a40*/  IMAD.MOV R5, RZ, RZ, -R5 ;  /* 0x000000ffff057224 */ /* 0x000fe400078e0a05 */
[----:B------:R-:W-:Y:S02]  /*4a50*/  @!P1 IMAD.IADD R246, R246, 0x1, -R2 ;  /* 0x00000001f6f69824 */ /* 0x000fe400078e0a02 */
[----:B------:R-:W-:Y:S02]  /*4a60*/  IMAD R5, R2, R5, R8 ;  /* 0x0000000502057224 */ /* 0x000fe400078e0208 */
[----:B------:R-:W-:Y:S01]  /*4a70*/  IMAD.HI.U32 R8, R3, R85, RZ ;  /* 0x0000005503087227 */ /* 0x000fe200078e00ff */
[----:B------:R-:W-:Y:S02]  /*4a80*/  @!P4 IADD3 R240, R240, -R2, RZ ;  /* 0x80000002f0f0c210 */ /* 0x000fe40007ffe0ff */
[----:B------:R-:W-:Y:S01]  /*4a90*/  ISETP.GT.U32.AND P1, PT, R2, R246, PT ;  /* 0x000000f60200720c */ /* 0x000fe20003f24070 */
[----:B------:R-:W-:Y:S01]  /*4aa0*/  @!P2 IMAD.IADD R250, R250, 0x1, -R2 ;  /* 0x00000001fafaa824 */ /* 0x000fe200078e0a02 */
[----:B------:R-:W-:Y:S01]  /*4ab0*/  ISETP.GE.AND P2, PT, R11, RZ, PT ;  /* 0x000000ff0b00720c */ /* 0x000fe20003f46270 */
[----:B------:R-:W-:-:S02]  /*4ac0*/  IMAD.MOV R8, RZ, RZ, -R8 ;  /* 0x000000ffff087224 */ /* 0x000fc400078e0a08 */
[----:B------:R-:W-:Y:S01]  /*4ad0*/  @!P6 IMAD.MOV R240, RZ, RZ, -R240 ;  /* 0x000000fffff0e224 */ /* 0x000fe200078e0af0 */
[C---:B------:R-:W-:Y:S01]  /*4ae0*/  ISETP.GT.U32.AND P6, PT, R2.reuse, R250, PT ;  /* 0x000000fa0200720c */ /* 0x040fe20003fc4070 */
[----:B------:R-:W-:Y:S02]  /*4af0*/  IMAD R85, R2, R8, R85 ;  /* 0x0000000802557224 */ /* 0x000fe400078e0255 */
[----:B------:R-:W-:-:S04]  /*4b00*/  IMAD.HI.U32 R8, R3, R87, RZ ;  /* 0x0000005703087227 */ /* 0x000fc800078e00ff */
[----:B------:R-:W-:Y:S02]  /*4b10*/  IMAD R248, R2, R9, R248 ;  /* 0x0000000902f87224 */ /* 0x000fe400078e02f8 */
[----:B------:R-:W-:Y:S02]  /*4b20*/  @!P5 IMAD.IADD R244, R244, 0x1, -R2 ;  /* 0x00000001f4f4d824 */ /* 0x000fe400078e0a02 */
[----:B------:R-:W-:Y:S01]  /*4b30*/  IMAD.MOV R9, RZ, RZ, -R8 ;  /* 0x000000ffff097224 */ /* 0x000fe200078e0a08 */
[----:B------:R-:W-:Y:S01]  /*4b40*/  ISETP.GT.U32.AND P4, PT, R2, R248, PT ;  /* 0x000000f80200720c */ /* 0x000fe20003f84070 */
[----:B------:R-:W-:Y:S01]  /*4b50*/  @!P1 IMAD.IADD R246, R246, 0x1, -R2 ;  /* 0x00000001f6f69824 */ /* 0x000fe200078e0a02 */
[C---:B------:R-:W-:Y:S01]  /*4b60*/  ISETP.GT.U32.AND P5, PT, R2.reuse, R244, PT ;  /* 0x000000f40200720c */ /* 0x040fe20003fa4070 */
[----:B------:R-:W-:Y:S01]  /*4b70*/  IMAD R87, R2, R9, R87 ;  /* 0x0000000902577224 */ /* 0x000fe200078e0257 */
[----:B------:R-:W-:Y:S01]  /*4b80*/  @!P6 IADD3 R250, R250, -R2, RZ ;  /* 0x80000002fafae210 */ /* 0x000fe20007ffe0ff */
[----:B------:R-:W-:Y:S01]  /*4b90*/  @!P0 IMAD.MOV R242, RZ, RZ, -R242 ;  /* 0x000000fffff28224 */ /* 0x000fe200078e0af2 */
[----:B------:R-:W-:-:S02]  /*4ba0*/  ISETP.GT.U32.AND P1, PT, R2, R5, PT ;  /* 0x000000050200720c */ /* 0x000fc40003f24070 */
[----:B------:R-:W-:Y:S01]  /*4bb0*/  ISETP.GT.U32.AND P6, PT, R2, R87, PT ;  /* 0x000000570200720c */ /* 0x000fe20003fc4070 */
[----:B------:R-:W-:Y:S01]  /*4bc0*/  @!P2 IMAD.MOV R250, RZ, RZ, -R250 ;  /* 0x000000fffffaa224 */ /* 0x000fe200078e0afa */
[----:B------:R-:W-:-:S03]  /*4bd0*/  LOP3.LUT R9, R4, 0xc8, RZ, 0xfc, !PT ;  /* 0x000000c804097812 */ /* 0x000fc600078efcff */
[--C-:B------:R-:W-:Y:S01]  /*4be0*/  @!P4 IMAD.IADD R248, R248, 0x1, -R2.reuse ;  /* 0x00000001f8f8c824 */ /* 0x100fe200078e0a02 */
[----:B------:R-:W-:Y:S01]  /*4bf0*/  ISETP.GE.AND P4, PT, R13, RZ, PT ;  /* 0x000000ff0d00720c */ /* 0x000fe20003f86270 */
[----:B------:R-:W-:Y:S01]  /*4c00*/  @!P5 IMAD.IADD R244, R244, 0x1, -R2 ;  /* 0x00000001f4f4d824 */ /* 0x000fe200078e0a02 */
[----:B------:R-:W-:Y:S02]  /*4c10*/  ISETP.GE.AND P5, PT, R10, RZ, PT ;  /* 0x000000ff0a00720c */ /* 0x000fe40003fa6270 */
[----:B------:R-:W-:Y:S01]  /*4c20*/  LOP3.LUT R10, R4, 0xc4, RZ, 0xfc, !PT ;  /* 0x000000c4040a7812 */ /* 0x000fe200078efcff */
[----:B------:R-:W-:Y:S01]  /*4c30*/  @!P3 IMAD.MOV R244, RZ, RZ, -R244 ;  /* 0x000000fffff4b224 */ /* 0x000fe200078e0af4 */
[----:B------:R-:W-:Y:S01]  /*4c40*/  @!P1 IADD3 R5, R5, -R2, RZ ;  /* 0x8000000205059210 */ /* 0x000fe20007ffe0ff */
[----:B------:R-:W-:Y:S01]  /*4c50*/  @!P6 IMAD.IADD R87, R87, 0x1, -R2 ;  /* 0x000000015757e824 */ /* 0x000fe200078e0a02 */
[----:B------:R-:W-:Y:S02]  /*4c60*/  IABS R89, R10 ;  /* 0x0000000a00597213 */ /* 0x000fe40000000000 */
[----:B------:R-:W-:-:S02]  /*4c70*/  ISETP.GT.U32.AND P1, PT, R2, R248, PT ;  /* 0x000000f80200720c */ /* 0x000fc40003f24070 */
[C---:B------:R-:W-:Y:S01]  /*4c80*/  ISETP.GT.U32.AND P3, PT, R2.reuse, R85, PT ;  /* 0x000000550200720c */ /* 0x040fe20003f64070 */
[----:B------:R-:W-:Y:S01]  /*4c90*/  IMAD.HI.U32 R8, R3, R89, RZ ;  /* 0x0000005903087227 */ /* 0x000fe200078e00ff */
[C---:B------:R-:W-:Y:S02]  /*4ca0*/  ISETP.GT.U32.AND P2, PT, R2.reuse, R87, PT ;  /* 0x000000570200720c */ /* 0x040fe40003f44070 */
[----:B------:R-:W-:Y:S01]  /*4cb0*/  ISETP.GT.U32.AND P0, PT, R2, R5, PT ;  /* 0x000000050200720c */ /* 0x000fe20003f04070 */
[----:B------:R-:W-:Y:S01]  /*4cc0*/  IMAD.MOV R8, RZ, RZ, -R8 ;  /* 0x000000ffff087224 */ /* 0x000fe200078e0a08 */
[----:B------:R-:W-:Y:S01]  /*4cd0*/  IABS R91, R9 ;  /* 0x00000009005b7213 */ /* 0x000fe20000000000 */
[----:B------:R-:W-:Y:S01]  /*4ce0*/  @!P5 IMAD.MOV R246, RZ, RZ, -R246 ;  /* 0x000000fffff6d224 */ /* 0x000fe200078e0af6 */
[----:B------:R-:W-:Y:S01]  /*4cf0*/  ISETP.GE.AND P5, PT, R14, RZ, PT ;  /* 0x000000ff0e00720c */ /* 0x000fe20003fa6270 */
[----:B------:R-:W-:Y:S01]  /*4d00*/  IMAD R89, R2, R8, R89 ;  /* 0x0000000802597224 */ /* 0x000fe200078e0259 */
[----:B------:R-:W-:Y:S01]  /*4d10*/  LOP3.LUT R8, R4, 0xc6, RZ, 0xfc, !PT ;  /* 0x000000c604087812 */ /* 0x000fe200078efcff */
[--C-:B------:R-:W-:Y:S01]  /*4d20*/  @!P1 IMAD.IADD R248, R248, 0x1, -R2.reuse ;  /* 0x00000001f8f89824 */ /* 0x100fe200078e0a02 */
[----:B------:R-:W-:Y:S01]  /*4d30*/  ISETP.GE.AND P1, PT, R15, RZ, PT ;  /* 0x000000ff0f00720c */ /* 0x000fe20003f26270 */
[----:B------:R-:W-:Y:S01]  /*4d40*/  @!P3 IMAD.IADD R85, R85, 0x1, -R2 ;  /* 0x000000015555b824 */ /* 0x000fe200078e0a02 */
[----:B------:R-:W-:Y:S01]  /*4d50*/  IABS R97, R8 ;  /* 0x0000000800617213 */ /* 0x000fe20000000000 */
[----:B------:R-:W-:Y:S01]  /*4d60*/  @!P4 IMAD.MOV R248, RZ, RZ, -R248 ;  /* 0x000000fffff8c224 */ /* 0x000fe200078e0af8 */
[----:B------:R-:W-:Y:S01]  /*4d70*/  @!P2 IADD3 R87, R87, -R2, RZ ;  /* 0x800000025757a210 */ /* 0x000fe20007ffe0ff */
[----:B------:R-:W-:Y:S01]  /*4d80*/  @!P0 IMAD.IADD R5, R5, 0x1, -R2 ;  /* 0x0000000105058824 */ /* 0x000fe200078e0a02 */
[----:B------:R-:W-:-:S02]  /*4d90*/  ISETP.GT.U32.AND P4, PT, R2, R85, PT ;  /* 0x000000550200720c */ /* 0x000fc40003f84070 */
[----:B------:R-:W-:Y:S01]  /*4da0*/  ISETP.GT.U32.AND P2, PT, R2, R89, PT ;  /* 0x000000590200720c */ /* 0x000fe20003f44070 */
[----:B------:R-:W-:Y:S01]  /*4db0*/  @!P5 IMAD.MOV R5, RZ, RZ, -R5 ;  /* 0x000000ffff05d224 */ /* 0x000fe200078e0a05 */
[----:B------:R-:W-:Y:S01]  /*4dc0*/  ISETP.GE.AND P6, PT, R8, RZ, PT ;  /* 0x000000ff0800720c */ /* 0x000fe20003fc6270 */
[----:B------:R-:W-:Y:S01]  /*4dd0*/  IMAD.HI.U32 R8, R3, R97, RZ ;  /* 0x0000006103087227 */ /* 0x000fe200078e00ff */
[----:B------:R-:W-:Y:S02]  /*4de0*/  ISETP.GE.AND P0, PT, R16, RZ, PT ;  /* 0x000000ff1000720c */ /* 0x000fe40003f06270 */
[----:B------:R-:W-:Y:S01]  /*4df0*/  ISETP.GE.AND P5, PT, R9, RZ, PT ;  /* 0x000000ff0900720c */ /* 0x000fe20003fa6270 */
[----:B------:R-:W-:Y:S01]  /*4e00*/  IMAD.HI.U32 R9, R3, R91, RZ ;  /* 0x0000005b03097227 */ /* 0x000fe200078e00ff */
[----:B------:R-:W-:Y:S02]  /*4e10*/  LOP3.LUT R13, R4, 0xcc, RZ, 0xfc, !PT ;  /* 0x000000cc040d7812 */ /* 0x000fe400078efcff */
[----:B------:R-:W-:Y:S01]  /*4e20*/  ISETP.GE.AND P3, PT, R10, RZ, PT ;  /* 0x000000ff0a00720c */ /* 0x000fe20003f66270 */
[----:B------:R-:W-:Y:S01]  /*4e30*/  IMAD.MOV R8, RZ, RZ, -R8 ;  /* 0x000000ffff087224 */ /* 0x000fe200078e0a08 */
[----:B------:R-:W-:Y:S01]  /*4e40*/  IABS R95, R13 ;  /* 0x0000000d005f7213 */ /* 0x000fe20000000000 */
[--C-:B------:R-:W-:Y:S01]  /*4e50*/  @!P4 IMAD.IADD R85, R85, 0x1, -R2.reuse ;  /* 0x000000015555c824 */ /* 0x100fe200078e0a02 */
[C---:B------:R-:W-:Y:S01]  /*4e60*/  LOP3.LUT R14, R4.reuse, 0xce, RZ, 0xfc, !PT ;  /* 0x000000ce040e7812 */ /* 0x040fe200078efcff */
[----:B------:R-:W-:Y:S01]  /*4e70*/  IMAD.MOV R9, RZ, RZ, -R9 ;  /* 0x000000ffff097224 */ /* 0x000fe200078e0a09 */
[----:B------:R-:W-:Y:S01]  /*4e80*/  LOP3.LUT R10, R4, 0xca, RZ, 0xfc, !PT ;  /* 0x000000ca040a7812 */ /* 0x000fe200078efcff */
[C---:B------:R-:W-:Y:S01]  /*4e90*/  IMAD R97, R2.reuse, R8, R97 ;  /* 0x0000000802617224 */ /* 0x040fe200078e0261 */
[----:B------:R-:W-:Y:S01]  /*4ea0*/  @!P0 IADD3 R87, -R87, RZ, RZ ;  /* 0x000000ff57578210 */ /* 0x000fe20007ffe1ff */
[----:B------:R-:W-:Y:S01]  /*4eb0*/  @!P2 IMAD.IADD R89, R89, 0x1, -R2 ;  /* 0x000000015959a824 */ /* 0x000fe200078e0a02 */
[----:B------:R-:W-:Y:S01]  /*4ec0*/  IABS R11, R14 ;  /* 0x0000000e000b7213 */ /* 0x000fe20000000000 */
[----:B------:R-:W-:Y:S01]  /*4ed0*/  IMAD R91, R2, R9, R91 ;  /* 0x00000009025b7224 */ /* 0x000fe200078e025b */
[----:B------:R-:W-:Y:S01]  /*4ee0*/  LOP3.LUT R15, R4, 0xd0, RZ, 0xfc, !PT ;  /* 0x000000d0040f7812 */ /* 0x000fe200078efcff */
[----:B------:R-:W-:Y:S01]  /*4ef0*/  @!P1 IMAD.MOV R85, RZ, RZ, -R85 ;  /* 0x000000ffff559224 */ /* 0x000fe200078e0a55 */
[C---:B------:R-:W-:Y:S01]  /*4f00*/  ISETP.GT.U32.AND P2, PT, R2.reuse, R89, PT ;  /* 0x000000590200720c */ /* 0x040fe20003f44070 */
[----:B------:R-:W-:Y:S01]  /*4f10*/  IMAD.HI.U32 R8, R3, R95, RZ ;  /* 0x0000005f03087227 */ /* 0x000fe200078e00ff */
[----:B------:R-:W-:-:S02]  /*4f20*/  ISETP.GT.U32.AND P1, PT, R2, R97, PT ;  /* 0x000000610200720c */ /* 0x000fc40003f24070 */
[----:B------:R-:W-:Y:S01]  /*4f30*/  ISETP.GT.U32.AND P0, PT, R2, R91, PT ;  /* 0x0000005b0200720c */ /* 0x000fe20003f04070 */
[----:B------:R-:W-:Y:S01]  /*4f40*/  IMAD.MOV R8, RZ, RZ, -R8 ;  /* 0x000000ffff087224 */ /* 0x000fe200078e0a08 */
[----:B------:R-:W-:Y:S01]  /*4f50*/  IABS R93, R10 ;  /* 0x0000000a005d7213 */ /* 0x000fe20000000000 */
[----:B------:R-:W-:Y:S01]  /*4f60*/  IMAD.HI.U32 R9, R3, R11, RZ ;  /* 0x0000000b03097227 */ /* 0x000fe200078e00ff */
[----:B------:R-:W-:Y:S02]  /*4f70*/  IABS R52, R15 ;  /* 0x0000000f00347213 */ /* 0x000fe40000000000 */
[----:B------:R-:W-:Y:S01]  /*4f80*/  ISETP.GE.AND P4, PT, R10, RZ, PT ;  /* 0x000000ff0a00720c */ /* 0x000fe20003f86270 */
[----:B------:R-:W-:Y:S01]  /*4f90*/  IMAD R95, R2, R8, R95 ;  /* 0x00000008025f7224 */ /* 0x000fe200078e025f */
[----:B------:R-:W-:Y:S01]  /*4fa0*/  LOP3.LUT R16, R4, 0xd2, RZ, 0xfc, !PT ;  /* 0x000000d204107812 */ /* 0x000fe200078efcff */
[--C-:B------:R-:W-:Y:S02]  /*4fb0*/  @!P2 IMAD.IADD R89, R89, 0x1, -R2.reuse ;  /* 0x000000015959a824 */ /* 0x100fe400078e0a02 */
[--C-:B------:R-:W-:Y:S01]  /*4fc0*/  @!P1 IMAD.IADD R97, R97, 0x1, -R2.reuse ;  /* 0x0000000161619824 */ /* 0x100fe200078e0a02 */
[----:B------:R-:W-:Y:S01]  /*4fd0*/  IABS R22, R16 ;  /* 0x0000001000167213 */ /* 0x000fe20000000000 */
[----:B------:R-:W-:-:S02]  /*4fe0*/  @!P0 IMAD.IADD R91, R91, 0x1, -R2 ;  /* 0x000000015b5b8824 */ /* 0x000fc400078e0a02 */
[----:B------:R-:W-:Y:S01]  /*4ff0*/  @!P3 IMAD.MOV R89, RZ, RZ, -R89 ;  /* 0x000000ffff59b224 */ /* 0x000fe200078e0a59 */
[C---:B------:R-:W-:Y:S01]  /*5000*/  ISETP.GT.U32.AND P1, PT, R2.reuse, R97, PT ;  /* 0x000000610200720c */ /* 0x040fe20003f24070 */
[C---:B------:R-:W-:Y:S01]  /*5010*/  IMAD.HI.U32 R10, R3.reuse, R93, RZ ;  /* 0x0000005d030a7227 */ /* 0x040fe200078e00ff */
[C---:B------:R-:W-:Y:S02]  /*5020*/  ISETP.GT.U32.AND P3, PT, R2.reuse, R95, PT ;  /* 0x0000005f0200720c */ /* 0x040fe40003f64070 */
[----:B------:R-:W-:Y:S01]  /*5030*/  ISETP.GT.U32.AND P0, PT, R2, R91, PT ;  /* 0x0000005b0200720c */ /* 0x000fe20003f04070 */
[----:B------:R-:W-:Y:S02]  /*5040*/  IMAD.MOV R9, RZ, RZ, -R9 ;  /* 0x000000ffff097224 */ /* 0x000fe400078e0a09 */
[----:B------:R-:W-:-:S04]  /*5050*/  IMAD.HI.U32 R8, R3, R52, RZ ;  /* 0x0000003403087227 */ /* 0x000fc800078e00ff */
[----:B------:R-:W-:Y:S02]  /*5060*/  IMAD.MOV R10, RZ, RZ, -R10 ;  /* 0x000000ffff0a7224 */ /* 0x000fe400078e0a0a */
[C---:B------:R-:W-:Y:S02]  /*5070*/  IMAD R9, R2.reuse, R9, R11 ;  /* 0x0000000902097224 */ /* 0x040fe400078e020b */
[----:B------:R-:W-:Y:S02]  /*5080*/  IMAD.MOV R11, RZ, RZ, -R8 ;  /* 0x000000ffff0b7224 */ /* 0x000fe400078e0a08 */
[C---:B------:R-:W-:Y:S01]  /*5090*/  IMAD R93, R2.reuse, R10, R93 ;  /* 0x0000000a025d7224 */ /* 0x040fe200078e025d */
[----:B------:R-:W-:Y:S01]  /*50a0*/  @!P0 IADD3 R91, R91, -R2, RZ ;  /* 0x800000025b5b8210 */ /* 0x000fe20007ffe0ff */
[C---:B------:R-:W-:Y:S02]  /*50b0*/  IMAD R52, R2.reuse, R11, R52 ;  /* 0x0000000b02347224 */ /* 0x040fe400078e0234 */
[--C-:B------:R-:W-:Y:S01]  /*50c0*/  @!P1 IMAD.IADD R97, R97, 0x1, -R2.reuse ;  /* 0x0000000161619824 */ /* 0x100fe200078e0a02 */
[C---:B------:R-:W-:Y:S01]  /*50d0*/  ISETP.GT.U32.AND P2, PT, R2.reuse, R93, PT ;  /* 0x0000005d0200720c */ /* 0x040fe20003f44070 */
[----:B------:R-:W-:Y:S01]  /*50e0*/  @!P3 IMAD.IADD R95, R95, 0x1, -R2 ;  /* 0x000000015f5fb824 */ /* 0x000fe200078e0a02 */
[C---:B------:R-:W-:Y:S01]  /*50f0*/  ISETP.GT.U32.AND P0, PT, R2.reuse, R52, PT ;  /* 0x000000340200720c */ /* 0x040fe20003f04070 */
[----:B------:R-:W-:Y:S01]  /*5100*/  @!P6 IMAD.MOV R97, RZ, RZ, -R97 ;  /* 0x000000ffff61e224 */ /* 0x000fe200078e0a61 */
[----:B------:R-:W-:Y:S01]  /*5110*/  ISETP.GE.AND P3, PT, R13, RZ, PT ;  /* 0x000000ff0d00720c */ /* 0x000fe20003f66270 */
[----:B------:R-:W-:Y:S01]  /*5120*/  IMAD.HI.U32 R8, R3, R22, RZ ;  /* 0x0000001603087227 */ /* 0x000fe200078e00ff */
[----:B------:R-:W-:-:S02]  /*5130*/  ISETP.GT.U32.AND P6, PT, R2, R95, PT ;  /* 0x0000005f0200720c */ /* 0x000fc40003fc4070 */
[----:B------:R-:W-:Y:S01]  /*5140*/  @!P5 IADD3 R91, -R91, RZ, RZ ;  /* 0x000000ff5b5bd210 */ /* 0x000fe20007ffe1ff */
[----:B------:R-:W-:Y:S01]  /*5150*/  IMAD.HI.U32 R10, R3, R20, RZ ;  /* 0x00000014030a7227 */ /* 0x000fe200078e00ff */
[----:B------:R-:W-:-:S03]  /*5160*/  ISETP.GT.U32.AND P1, PT, R2, R9, PT ;  /* 0x000000090200720c */ /* 0x000fc60003f24070 */
[----:B------:R-:W-:Y:S01]  /*5170*/  IMAD.MOV R11, RZ, RZ, -R8 ;  /* 0x000000ffff0b7224 */ /* 0x000fe200078e0a08 */
[----:B------:R-:W-:Y:S01]  /*5180*/  LOP3.LUT R8, R4, 0xd6, RZ, 0xfc, !PT ;  /* 0x000000d604087812 */ /* 0x000fe200078efcff */
[----:B------:R-:W-:Y:S02]  /*5190*/  IMAD.MOV R13, RZ, RZ, -R10 ;  /* 0x000000ffff0d7224 */ /* 0x000fe400078e0a0a */
[----:B------:R-:W-:Y:S01]  /*51a0*/  IMAD R22, R2, R11, R22 ;  /* 0x0000000b02167224 */ /* 0x000fe200078e0216 */
[----:B------:R-:W-:Y:S01]  /*51b0*/  IABS R18, R8 ;  /* 0x0000000800127213 */ /* 0x000fe20000000000 */
[----:B------:R-:W-:Y:S01]  /*51c0*/  @!P2 IMAD.IADD R93, R93, 0x1, -R2 ;  /* 0x000000015d5da824 */ /* 0x000fe200078e0a02 */
[----:B------:R-:W-:Y:S01]  /*51d0*/  LOP3.LUT R11, R4, 0xd8, RZ, 0xfc, !PT ;  /* 0x000000d8040b7812 */ /* 0x000fe200078efcff */
[----:B------:R-:W-:Y:S02]  /*51e0*/  IMAD R20, R2, R13, R20 ;  /* 0x0000000d02147224 */ /* 0x000fe400078e0214 */
[--C-:B------:R-:W-:Y:S01]  /*51f0*/  @!P0 IMAD.IADD R52, R52, 0x1, -R2.reuse ;  /* 0x0000000134348824 */ /* 0x100fe200078e0a02 */
[C---:B------:R-:W-:Y:S01]  /*5200*/  ISETP.GT.U32.AND P2, PT, R2.reuse, R93, PT ;  /* 0x0000005d0200720c */ /* 0x040fe20003f44070 */
[--C-:B------:R-:W-:Y:S01]  /*5210*/  @!P6 IMAD.IADD R95, R95, 0x1, -R2.reuse ;  /* 0x000000015f5fe824 */ /* 0x100fe200078e0a02 */
[C---:B------:R-:W-:Y:S01]  /*5220*/  ISETP.GT.U32.AND P6, PT, R2.reuse, R22, PT ;  /* 0x000000160200720c */ /* 0x040fe20003fc4070 */
[----:B------:R-:W-:Y:S01]  /*5230*/  @!P1 IMAD.IADD R9, R9, 0x1, -R2 ;  /* 0x0000000109099824 */ /* 0x000fe200078e0a02 */
[C---:B------:R-:W-:Y:S01]  /*5240*/  ISETP.GT.U32.AND P5, PT, R2.reuse, R52, PT ;  /* 0x000000340200720c */ /* 0x040fe20003fa4070 */
[----:B------:R-:W-:Y:S01]  /*5250*/  @!P3 IMAD.MOV R95, RZ, RZ, -R95 ;  /* 0x000000ffff5fb224 */ /* 0x000fe200078e0a5f */
[----:B------:R-:W-:-:S02]  /*5260*/  ISETP.GT.U32.AND P3, PT, R2, R20, PT ;  /* 0x000000140200720c */ /* 0x000fc40003f64070 */
[----:B------:R-:W-:Y:S02]  /*5270*/  ISETP.GT.U32.AND P0, PT, R2, R9, PT ;  /* 0x000000090200720c */ /* 0x000fe40003f04070 */
[----:B------:R-:W-:Y:S02]  /*5280*/  ISETP.GE.AND P1, PT, R15, RZ, PT ;  /* 0x000000ff0f00720c */ /* 0x000fe40003f26270 */
[----:B------:R-:W-:Y:S01]  /*5290*/  LOP3.LUT R15, R4, 0xde, RZ, 0xfc, !PT ;  /* 0x000000de040f7812 */ /* 0x000fe200078efcff */
[--C-:B------:R-:W-:Y:S01]  /*52a0*/  @!P2 IMAD.IADD R93, R93, 0x1, -R2.reuse ;  /* 0x000000015d5da824 */ /* 0x100fe200078e0a02 */
[----:B------:R-:W-:Y:S01]  /*52b0*/  ISETP.GE.AND P2, PT, R14, RZ, PT ;  /* 0x000000ff0e00720c */ /* 0x000fe20003f46270 */
[--C-:B------:R-:W-:Y:S01]  /*52c0*/  @!P6 IMAD.IADD R22, R22, 0x1, -R2.reuse ;  /* 0x000000011616e824 */ /* 0x100fe200078e0a02 */
[----:B------:R-:W-:Y:S01]  /*52d0*/  ISETP.GE.AND P6, PT, R11, RZ, PT ;  /* 0x000000ff0b00720c */ /* 0x000fe20003fc6270 */
[--C-:B------:R-:W-:Y:S01]  /*52e0*/  @!P5 IMAD.IADD R52, R52, 0x1, -R2.reuse ;  /* 0x000000013434d824 */ /* 0x100fe200078e0a02 */
[----:B------:R-:W-:Y:S01]  /*52f0*/  ISETP.GE.AND P5, PT, R8, RZ, PT ;  /* 0x000000ff0800720c */ /* 0x000fe20003fa6270 */
[----:B------:R-:W-:Y:S01]  /*5300*/  @!P3 IMAD.IADD R20, R20, 0x1, -R2 ;  /* 0x000000011414b824 */ /* 0x000fe200078e0a02 */
[----:B------:R-:W-:Y:S01]  /*5310*/  ISETP.GT.U32.AND P3, PT, R2, R22, PT ;  /* 0x000000160200720c */ /* 0x000fe20003f64070 */
[----:B------:R-:W-:Y:S01]  /*5320*/  IMAD.HI.U32 R8, R3, R18, RZ ;  /* 0x0000001203087227 */ /* 0x000fe200078e00ff */
[----:B------:R-:W-:-:S03]  /*5330*/  IABS R50, R15 ;  /* 0x0000000f00327213 */ /* 0x000fc60000000000 */
[----:B------:R-:W-:Y:S01]  /*5340*/  @!P4 IMAD.MOV R93, RZ, RZ, -R93 ;  /* 0x000000ffff5dc224 */ /* 0x000fe200078e0a5d */
[----:B------:R-:W-:Y:S01]  /*5350*/  ISETP.GE.AND P4, PT, R16, RZ, PT ;  /* 0x000000ff1000720c */ /* 0x000fe20003f86270 */
[----:B------:R-:W-:Y:S01]  /*5360*/  @!P0 IMAD.IADD R9, R9, 0x1, -R2 ;  /* 0x0000000109098824 */ /* 0x000fe200078e0a02 */
[----:B------:R-:W-:Y:S01]  /*5370*/  IABS R16, R11 ;  /* 0x0000000b00107213 */ /* 0x000fe20000000000 */
[----:B------:R-:W-:Y:S01]  /*5380*/  IMAD.MOV R11, RZ, RZ, -R8 ;  /* 0x000000ffff0b7224 */ /* 0x000fe200078e0a08 */
[----:B------:R-:W-:Y:S01]  /*5390*/  ISETP.GE.AND P0, PT, R17, RZ, PT ;  /* 0x000000ff1100720c */ /* 0x000fe20003f06270 */
[----:B------:R-:W-:Y:S01]  /*53a0*/  @!P2 IMAD.MOV R9, RZ, RZ, -R9 ;  /* 0x000000ffff09a224 */ /* 0x000fe200078e0a09 */
[C---:B------:R-:W-:Y:S01]  /*53b0*/  ISETP.GT.U32.AND P2, PT, R2.reuse, R20, PT ;  /* 0x000000140200720c */ /* 0x040fe20003f44070 */
[----:B------:R-:W-:Y:S01]  /*53c0*/  IMAD R18, R2, R11, R18 ;  /* 0x0000000b02127224 */ /* 0x000fe200078e0212 */
[----:B------:R-:W-:Y:S01]  /*53d0*/  LOP3.LUT R8, R4, 0xda, RZ, 0xfc, !PT ;  /* 0x000000da04087812 */ /* 0x000fe200078efcff */
[----:B------:R-:W-:Y:S01]  /*53e0*/  @!P3 IMAD.IADD R22, R22, 0x1, -R2 ;  /* 0x000000011616b824 */ /* 0x000fe200078e0a02 */
[----:B------:R-:W-:Y:S01]  /*53f0*/  LOP3.LUT R17, R4, 0xe0, RZ, 0xfc, !PT ;  /* 0x000000e004117812 */ /* 0x000fe200078efcff */
[----:B------:R-:W-:Y:S01]  /*5400*/  IMAD.HI.U32 R10, R3, R16, RZ ;  /* 0x00000010030a7227 */ /* 0x000fe200078e00ff */
[----:B------:R-:W-:-:S02]  /*5410*/  ISETP.GT.U32.AND P3, PT, R2, R18, PT ;  /* 0x000000120200720c */ /* 0x000fc40003f64070 */
[----:B------:R-:W-:Y:S01]  /*5420*/  IABS R14, R8 ;  /* 0x00000008000e7213 */ /* 0x000fe20000000000 */
[----:B------:R-:W-:Y:S01]  /*5430*/  @!P1 IMAD.MOV R52, RZ, RZ, -R52 ;  /* 0x000000ffff349224 */ /* 0x000fe200078e0a34 */
[----:B------:R-:W-:Y:S01]  /*5440*/  IADD3 R13, -R10, RZ, RZ ;  /* 0x000000ff0a0d7210 */ /* 0x000fe20007ffe1ff */
[----:B------:R-:W-:Y:S01]  /*5450*/  @!P4 IMAD.MOV R22, RZ, RZ, -R22 ;  /* 0x000000ffff16c224 */ /* 0x000fe200078e0a16 */
[----:B------:R-:W-:Y:S01]  /*5460*/  LOP3.LUT R10, R4, 0xdc, RZ, 0xfc, !PT ;  /* 0x000000dc040a7812 */ /* 0x000fe200078efcff */
[----:B------:R-:W-:Y:S01]  /*5470*/  @!P2 IMAD.IADD R20, R20, 0x1, -R2 ;  /* 0x000000011414a824 */ /* 0x000fe200078e0a02 */
[----:B------:R-:W-:Y:S01]  /*5480*/  ISETP.GE.AND P1, PT, R8, RZ, PT ;  /* 0x000000ff0800720c */ /* 0x000fe20003f26270 */
[----:B------:R-:W-:Y:S01]  /*5490*/  IMAD R16, R2, R13, R16 ;  /* 0x0000000d02107224 */ /* 0x000fe200078e0210 */
[----:B------:R-:W-:Y:S01]  /*54a0*/  IABS R13, R10 ;  /* 0x0000000a000d7213 */ /* 0x000fe20000000000 */
[----:B------:R-:W-:Y:S01]  /*54b0*/  @!P0 IMAD.MOV R20, RZ, RZ, -R20 ;  /* 0x000000ffff148224 */ /* 0x000fe200078e0a14 */
[----:B------:R-:W-:Y:S01]  /*54c0*/  ISETP.GE.AND P2, PT, R10, RZ, PT ;  /* 0x000000ff0a00720c */ /* 0x000fe20003f46270 */
[----:B------:R-:W-:Y:S01]  /*54d0*/  IMAD.HI.U32 R8, R3, R14, RZ ;  /* 0x0000000e03087227 */ /* 0x000fe200078e00ff */
[----:B------:R-:W-:-:S02]  /*54e0*/  @!P3 IADD3 R18, R18, -R2, RZ ;  /* 0x800000021212b210 */ /* 0x000fc40007ffe0ff */
[C---:B------:R-:W-:Y:S01]  /*54f0*/  ISETP.GT.U32.AND P0, PT, R2.reuse, R16, PT ;  /* 0x000000100200720c */ /* 0x040fe20003f04070 */
[----:B------:R-:W-:Y:S01]  /*5500*/  IMAD.HI.U32 R10, R3, R13, RZ ;  /* 0x0000000d030a7227 */ /* 0x000fe200078e00ff */
[C---:B------:R-:W-:Y:S02]  /*5510*/  ISETP.GT.U32.AND P3, PT, R2.reuse, R18, PT ;  /* 0x000000120200720c */ /* 0x040fe40003f64070 */
[----:B------:R-:W-:Y:S01]  /*5520*/  ISETP.GE.AND P4, PT, R15, RZ, PT ;  /* 0x000000ff0f00720c */ /* 0x000fe20003f86270 */
[----:B------:R-:W-:Y:S01]  /*5530*/  IMAD.MOV R10, RZ, RZ, -R10 ;  /* 0x000000ffff0a7224 */ /* 0x000fe200078e0a0a */
[----:B------:R-:W-:Y:S01]  /*5540*/  IABS R15, R17 ;  /* 0x00000011000f7213 */ /* 0x000fe20000000000 */
[----:B------:R-:W-:Y:S02]  /*5550*/  IMAD.MOV R11, RZ, RZ, -R8 ;  /* 0x000000ffff0b7224 */ /* 0x000fe400078e0a08 */
[----:B------:R-:W-:Y:S02]  /*5560*/  IMAD R10, R2, R10, R13 ;  /* 0x0000000a020a7224 */ /* 0x000fe400078e020d */
[----:B------:R-:W-:-:S04]  /*5570*/  IMAD.HI.U32 R8, R3, R50, RZ ;  /* 0x0000003203087227 */ /* 0x000fc800078e00ff */
[--C-:B------:R-:W-:Y:S02]  /*5580*/  @!P3 IMAD.IADD R18, R18, 0x1, -R2.reuse ;  /* 0x000000011212b824 */ /* 0x100fe400078e0a02 */
[----:B------:R-:W-:Y:S02]  /*5590*/  @!P0 IMAD.IADD R16, R16, 0x1, -R2 ;  /* 0x0000000110108824 */ /* 0x000fe400078e0a02 */
[----:B------:R-:W-:Y:S01]  /*55a0*/  IMAD.MOV R13, RZ, RZ, -R8 ;  /* 0x000000ffff0d7224 */ /* 0x000fe200078e0a08 */
[----:B------:R-:W-:Y:S01]  /*55b0*/  @!P5 IADD3 R18, -R18, RZ, RZ ;  /* 0x000000ff1212d210 */ /* 0x000fe20007ffe1ff */
[C---:B------:R-:W-:Y:S01]  /*55c0*/  IMAD R14, R2.reuse, R11, R14 ;  /* 0x0000000b020e7224 */ /* 0x040fe200078e020e */
[C---:B------:R-:W-:Y:S01]  /*55d0*/  ISETP.GT.U32.AND P5, PT, R2.reuse, R10, PT ;  /* 0x0000000a0200720c */ /* 0x040fe20003fa4070 */
[C---:B------:R-:W-:Y:S01]  /*55e0*/  IMAD R50, R2.reuse, R13, R50 ;  /* 0x0000000d02327224 */ /* 0x040fe200078e0232 */
[C---:B------:R-:W-:Y:S01]  /*55f0*/  ISETP.GT.U32.AND P0, PT, R2.reuse, R16, PT ;  /* 0x000000100200720c */ /* 0x040fe20003f04070 */
[----:B------:R-:W-:Y:S01]  /*5600*/  IMAD.HI.U32 R8, R3, R48, RZ ;  /* 0x0000003003087227 */ /* 0x000fe200078e00ff */
[----:B------:R-:W-:-:S03]  /*5610*/  ISETP.GT.U32.AND P3, PT, R2, R14, PT ;  /* 0x0000000e0200720c */ /* 0x000fc60003f64070 */
[----:B------:R-:W-:Y:S02]  /*5620*/  IMAD.MOV R13, RZ, RZ, -R8 ;  /* 0x000000ffff0d7224 */ /* 0x000fe400078e0a08 */
[----:B------:R-:W-:-:S04]  /*5630*/  IMAD.HI.U32 R11, R3, R15, RZ ;  /* 0x0000000f030b7227 */ /* 0x000fc800078e00ff */
[--C-:B------:R-:W-:Y:S02]  /*5640*/  @!P5 IMAD.IADD R10, R10, 0x1, -R2.reuse ;  /* 0x000000010a0ad824 */ /* 0x100fe400078e0a02 */
[----:B------:R-:W-:Y:S01]  /*5650*/  @!P0 IMAD.IADD R16, R16, 0x1, -R2 ;  /* 0x0000000110108824 */ /* 0x000fe200078e0a02 */
[C---:B------:R-:W-:Y:S01]  /*5660*/  ISETP.GT.U32.AND P0, PT, R2.reuse, R50, PT ;  /* 0x000000320200720c */ /* 0x040fe20003f04070 */
[C---:B------:R-:W-:Y:S01]  /*5670*/  IMAD R48, R2.reuse, R13, R48 ;  /* 0x0000000d02307224 */ /* 0x040fe200078e0230 */
[----:B------:R-:W-:Y:S01]  /*5680*/  ISETP.GT.U32.AND P5, PT, R2, R10, PT ;  /* 0x0000000a0200720c */ /* 0x000fe20003fa4070 */
[----:B------:R-:W-:Y:S02]  /*5690*/  IMAD.MOV R11, RZ, RZ, -R11 ;  /* 0x000000ffff0b7224 */ /* 0x000fe400078e0a0b */
[----:B------:R-:W-:Y:S02]  /*56a0*/  @!P3 IMAD.IADD R14, R14, 0x1, -R2 ;  /* 0x000000010e0eb824 */ /* 0x000fe400078e0a02 */
[----:B------:R-:W-:-:S02]  /*56b0*/  IMAD R8, R2, R11, R15 ;  /* 0x0000000b02087224 */ /* 0x000fc400078e020f */
[----:B------:R-:W-:Y:S01]  /*56c0*/  IMAD.HI.U32 R11, R3, R46, RZ ;  /* 0x0000002e030b7227 */ /* 0x000fe200078e00ff */
[----:B------:R-:W-:-:S03]  /*56d0*/  ISETP.GT.U32.AND P3, PT, R2, R14, PT ;  /* 0x0000000e0200720c */ /* 0x000fc60003f64070 */
[--C-:B------:R-:W-:Y:S02]  /*56e0*/  @!P0 IMAD.IADD R50, R50, 0x1, -R2.reuse ;  /* 0x0000000132328824 */ /* 0x100fe400078e0a02 */
[----:B------:R-:W-:Y:S01]  /*56f0*/  @!P5 IMAD.IADD R10, R10, 0x1, -R2 ;  /* 0x000000010a0ad824 */ /* 0x000fe200078e0a02 */
[C---:B------:R-:W-:Y:S01]  /*5700*/  ISETP.GT.U32.AND P5, PT, R2.reuse, R48, PT ;  /* 0x000000300200720c */ /* 0x040fe20003fa4070 */
[----:B------:R-:W-:Y:S01]  /*5710*/  IMAD.MOV R11, RZ, RZ, -R11 ;  /* 0x000000ffff0b7224 */ /* 0x000fe200078e0a0b */
[C---:B------:R-:W-:Y:S01]  /*5720*/  ISETP.GT.U32.AND P0, PT, R2.reuse, R50, PT ;  /* 0x000000320200720c */ /* 0x040fe20003f04070 */
[----:B------:R-:W-:Y:S02]  /*5730*/  @!P6 IMAD.MOV R16, RZ, RZ, -R16 ;  /* 0x000000ffff10e224 */ /* 0x000fe400078e0a10 */
[----:B------:R-:W-:Y:S02]  /*5740*/  IMAD R46, R2, R11, R46 ;  /* 0x0000000b022e7224 */ /* 0x000fe400078e022e */
[----:B------:R-:W-:-:S04]  /*5750*/  IMAD.HI.U32 R13, R3, R42, RZ ;  /* 0x0000002a030d7227 */ /* 0x000fc800078e00ff */
[--C-:B------:R-:W-:Y:S01]  /*5760*/  @!P3 IMAD.IADD R14, R14, 0x1, -R2.reuse ;  /* 0x000000010e0eb824 */ /* 0x100fe200078e0a02 */
[----:B------:R-:W-:Y:S01]  /*5770*/  ISETP.GT.U32.AND P3, PT, R2, R8, PT ;  /* 0x000000080200720c */ /* 0x000fe20003f64070 */
[--C-:B------:R-:W-:Y:S02]  /*5780*/  @!P5 IMAD.IADD R48, R48, 0x1, -R2.reuse ;  /* 0x000000013030d824 */ /* 0x100fe400078e0a02 */
[----:B------:R-:W-:Y:S01]  /*5790*/  @!P0 IMAD.IADD R50, R50, 0x1, -R2 ;  /* 0x0000000132328824 */ /* 0x000fe200078e0a02 */
[C---:B------:R-:W-:Y:S01]  /*57a0*/  ISETP.GT.U32.AND P0, PT, R2.reuse, R46, PT ;  /* 0x0000002e0200720c */ /* 0x040fe20003f04070 */
[----:B------:R-:W-:Y:S01]  /*57b0*/  IMAD.HI.U32 R11, R3, R44, RZ ;  /* 0x0000002c030b7227 */ /* 0x000fe200078e00ff */
[----:B------:R-:W-:-:S03]  /*57c0*/  ISETP.GT.U32.AND P6, PT, R2, R48, PT ;  /* 0x000000300200720c */ /* 0x000fc60003fc4070 */
[----:B------:R-:W-:Y:S01]  /*57d0*/  IMAD.MOV R13, RZ, RZ, -R13 ;  /* 0x000000ffff0d7224 */ /* 0x000fe200078e0a0d */
[----:B------:R-:W-:Y:S01]  /*57e0*/  IADD3 R11, -R11, RZ, RZ ;  /* 0x000000ff0b0b7210 */ /* 0x000fe20007ffe1ff */
[----:B------:R-:W-:-:S04]  /*57f0*/  IMAD.HI.U32 R15, R3, R40, RZ ;  /* 0x00000028030f7227 */ /* 0x000fc800078e00ff */
[----:B------:R-:W-:Y:S02]  /*5800*/  IMAD R42, R2, R13, R42 ;  /* 0x0000000d022a7224 */ /* 0x000fe400078e022a */
[----:B------:R-:W-:Y:S02]  /*5810*/  IMAD.MOV R15, RZ, RZ, -R15 ;  /* 0x000000ffff0f7224 */ /* 0x000fe400078e0a0f */
[----:B------:R-:W-:Y:S01]  /*5820*/  @!P6 IMAD.IADD R48, R48, 0x1, -R2 ;  /* 0x000000013030e824 */ /* 0x000fe200078e0a02 */
[C---:B------:R-:W-:Y:S01]  /*5830*/  ISETP.GT.U32.AND P6, PT, R2.reuse, R42, PT ;  /* 0x0000002a0200720c */ /* 0x040fe20003fc4070 */
[----:B------:R-:W-:Y:S02]  /*5840*/  IMAD R44, R2, R11, R44 ;  /* 0x0000000b022c7224 */ /* 0x000fe400078e022c */
[----:B------:R-:W-:-:S04]  /*5850*/  IMAD.HI.U32 R11, R3, R38, RZ ;  /* 0x00000026030b7227 */ /* 0x000fc800078e00ff */
[--C-:B------:R-:W-:Y:S02]  /*5860*/  @!P0 IMAD.IADD R46, R46, 0x1, -R2.reuse ;  /* 0x000000012e2e8824 */ /* 0x100fe400078e0a02 */
[----:B------:R-:W-:Y:S01]  /*5870*/  @!P3 IMAD.IADD R8, R8, 0x1, -R2 ;  /* 0x000000010808b824 */ /* 0x000fe200078e0a02 */
[----:B------:R-:W-:Y:S01]  /*5880*/  ISETP.GE.AND P3, PT, R17, RZ, PT ;  /* 0x000000ff1100720c */ /* 0x000fe20003f66270 */
[C---:B------:R-:W-:Y:S01]  /*5890*/  IMAD R40, R2.reuse, R15, R40 ;  /* 0x0000000f02287224 */ /* 0x040fe200078e0228 */
[C---:B------:R-:W-:Y:S01]  /*58a0*/  ISETP.GT.U32.AND P0, PT, R2.reuse, R46, PT ;  /* 0x0000002e0200720c */ /* 0x040fe20003f04070 */
[----:B------:R-:W-:Y:S01]  /*58b0*/  IMAD.MOV R15, RZ, RZ, -R11 ;  /* 0x000000ffff0f7224 */ /* 0x000fe200078e0a0b */
[----:B------:R-:W-:Y:S01]  /*58c0*/  ISETP.GT.U32.AND P5, PT, R2, R8, PT ;  /* 0x000000080200720c */ /* 0x000fe20003fa4070 */
[----:B------:R-:W-:Y:S02]  /*58d0*/  @!P6 IMAD.IADD R42, R42, 0x1, -R2 ;  /* 0x000000012a2ae824 */ /* 0x000fe400078e0a02 */
[----:B------:R-:W-:-:S02]  /*58e0*/  IMAD R38, R2, R15, R38 ;  /* 0x0000000f02267224 */ /* 0x000fc400078e0226 */
[----:B------:R-:W-:-:S03]  /*58f0*/  IMAD.HI.U32 R11, R3, R34, RZ ;  /* 0x00000022030b7227 */ /* 0x000fc600078e00ff */
[----:B------:R-:W-:Y:S01]  /*5900*/  ISETP.GT.U32.AND P6, PT, R2, R38, PT ;  /* 0x000000260200720c */ /* 0x000fe20003fc4070 */
[----:B------:R-:W-:Y:S02]  /*5910*/  IMAD.MOV R11, RZ, RZ, -R11 ;  /* 0x000000ffff0b7224 */ /* 0x000fe400078e0a0b */
[----:B------:R-:W-:Y:S01]  /*5920*/  @!P0 IMAD.IADD R46, R46, 0x1, -R2 ;  /* 0x000000012e2e8824 */ /* 0x000fe200078e0a02 */
[C---:B------:R-:W-:Y:S01]  /*5930*/  ISETP.GT.U32.AND P0, PT, R2.reuse, R40, PT ;  /* 0x000000280200720c */ /* 0x040fe20003f04070 */
[----:B------:R-:W-:Y:S01]  /*5940*/  IMAD R34, R2, R11, R34 ;  /* 0x0000000b02227224 */ /* 0x000fe200078e0222 */
[----:B------:R-:W-:Y:S01]  /*5950*/  @!P5 IADD3 R8, R8, -R2, RZ ;  /* 0x800000020808d210 */ /* 0x000fe20007ffe0ff */
[----:B------:R-:W-:Y:S01]  /*5960*/  IMAD.HI.U32 R13, R3, R122, RZ ;  /* 0x0000007a030d7227 */ /* 0x000fe200078e00ff */
[----:B------:R-:W-:-:S03]  /*5970*/  ISETP.GT.U32.AND P5, PT, R2, R44, PT ;  /* 0x0000002c0200720c */ /* 0x000fc60003fa4070 */
[----:B------:R-:W-:Y:S02]  /*5980*/  IMAD.MOV R13, RZ, RZ, -R13 ;  /* 0x000000ffff0d7224 */ /* 0x000fe400078e0a0d */
[----:B------:R-:W-:Y:S01]  /*5990*/  @!P6 IMAD.IADD R38, R38, 0x1, -R2 ;  /* 0x000000012626e824 */ /* 0x000fe200078e0a02 */
[C---:B------:R-:W-:Y:S01]  /*59a0*/  ISETP.GT.U32.AND P6, PT, R2.reuse, R34, PT ;  /* 0x000000220200720c */ /* 0x040fe20003fc4070 */
[----:B------:R-:W-:Y:S02]  /*59b0*/  IMAD R122, R2, R13, R122 ;  /* 0x0000000d027a7224 */ /* 0x000fe400078e027a */
[----:B------:R-:W-:Y:S01]  /*59c0*/  @!P0 IMAD.IADD R40, R40, 0x1, -R2 ;  /* 0x0000000128288824 */ /* 0x000fe200078e0a02 */
[----:B------:R-:W-:Y:S01]  /*59d0*/  ISETP.GE.AND P0, PT, R21, RZ, PT ;  /* 0x000000ff1500720c */ /* 0x000fe20003f06270 */
[----:B------:R-:W-:Y:S01]  /*59e0*/  IMAD.HI.U32 R15, R3, R36, RZ ;  /* 0x00000024030f7227 */ /* 0x000fe200078e00ff */
[----:B------:R-:W-:-:S03]  /*59f0*/  LOP3.LUT R21, R4, 0xf4, RZ, 0xfc, !PT ;  /* 0x000000f404157812 */ /* 0x000fc600078efcff */
[----:B------:R-:W-:Y:S01]  /*5a00*/  @!P5 IMAD.IADD R44, R44, 0x1, -R2 ;  /* 0x000000012c2cd824 */ /* 0x000fe200078e0a02 */
[----:B------:R-:W-:Y:S01]  /*5a10*/  ISETP.GE.AND P5, PT, R19, RZ, PT ;  /* 0x000000ff1300720c */ /* 0x000fe20003fa6270 */
[----:B------:R-:W-:Y:S01]  /*5a20*/  @!P1 IMAD.MOV R14, RZ, RZ, -R14 ;  /* 0x000000ffff0e9224 */ /* 0x000fe200078e0a0e */
[----:B------:R-:W-:Y:S01]  /*5a30*/  IABS R120, R21 ;  /* 0x0000001500787213 */ /* 0x000fe20000000000 */
[----:B------:R-:W-:Y:S01]  /*5a40*/  @!P6 IMAD.IADD R34, R34, 0x1, -R2 ;  /* 0x000000012222e824 */ /* 0x000fe200078e0a02 */
[----:B------:R-:W-:Y:S01]  /*5a50*/  ISETP.GT.U32.AND P6, PT, R2, R122, PT ;  /* 0x0000007a0200720c */ /* 0x000fe20003fc4070 */
[----:B------:R-:W-:Y:S01]  /*5a60*/  @!P2 IMAD.MOV R10, RZ, RZ, -R10 ;  /* 0x000000ffff0aa224 */ /* 0x000fe200078e0a0a */
[----:B------:R-:W-:Y:S01]  /*5a70*/  IADD3 R15, -R15, RZ, RZ ;  /* 0x000000ff0f0f7210 */ /* 0x000fe20007ffe1ff */
[C---:B------:R-:W-:Y:S01]  /*5a80*/  IMAD.HI.U32 R11, R3.reuse, R32, RZ ;  /* 0x00000020030b7227 */ /* 0x040fe200078e00ff */
[----:B------:R-:W-:Y:S02]  /*5a90*/  LOP3.LUT R19, R4, 0xfc, RZ, 0xfc, !PT ;  /* 0x000000fc04137812 */ /* 0x000fe400078efcff */
[C---:B------:R-:W-:Y:S01]  /*5aa0*/  ISETP.GT.U32.AND P1, PT, R2.reuse, R44, PT ;  /* 0x0000002c0200720c */ /* 0x040fe20003f24070 */
[----:B------:R-:W-:Y:S01]  /*5ab0*/  IMAD.HI.U32 R4, R3, R120, RZ ;  /* 0x0000007803047227 */ /* 0x000fe200078e00ff */
[----:B------:R-:W-:-:S02]  /*5ac0*/  ISETP.GT.U32.AND P2, PT, R2, R42, PT ;  /* 0x0000002a0200720c */ /* 0x000fc40003f44070 */
[----:B------:R-:W-:Y:S01]  /*5ad0*/  IABS R28, R19 ;  /* 0x00000013001c7213 */ /* 0x000fe20000000000 */
[----:B------:R-:W-:Y:S01]  /*5ae0*/  @!P3 IMAD.MOV R8, RZ, RZ, -R8 ;  /* 0x000000ffff08b224 */ /* 0x000fe200078e0a08 */
[C---:B------:R-:W-:Y:S01]  /*5af0*/  ISETP.GT.U32.AND P3, PT, R2.reuse, R38, PT ;  /* 0x000000260200720c */ /* 0x040fe20003f64070 */
[----:B------:R-:W-:Y:S02]  /*5b00*/  IMAD R36, R2, R15, R36 ;  /* 0x0000000f02247224 */ /* 0x000fe400078e0224 */
[----:B------:R-:W-:-:S04]  /*5b10*/  IMAD.HI.U32 R15, R3, R30, RZ ;  /* 0x0000001e030f7227 */ /* 0x000fc800078e00ff */
[----:B------:R-:W-:Y:S01]  /*5b20*/  IMAD.MOV R17, RZ, RZ, -R4 ;  /* 0x000000ffff117224 */ /* 0x000fe200078e0a04 */
[----:B------:R-:W-:Y:S01]  /*5b30*/  @!P1 IADD3 R44, R44, -R2, RZ ;  /* 0x800000022c2c9210 */ /* 0x000fe20007ffe0ff */
[----:B------:R-:W-:Y:S02]  /*5b40*/  IMAD.MOV R11, RZ, RZ, -R11 ;  /* 0x000000ffff0b7224 */ /* 0x000fe400078e0a0b */
[----:B------:R-:W-:Y:S01]  /*5b50*/  @!P5 IMAD.MOV R48, RZ, RZ, -R48 ;  /* 0x000000ffff30d224 */ /* 0x000fe200078e0a30 */
[C---:B------:R-:W-:Y:S01]  /*5b60*/  ISETP.GT.U32.AND P5, PT, R2.reuse, R34, PT ;  /* 0x000000220200720c */ /* 0x040fe20003fa4070 */
[----:B------:R-:W-:Y:S02]  /*5b70*/  IMAD.MOV R15, RZ, RZ, -R15 ;  /* 0x000000ffff0f7224 */ /* 0x000fe400078e0a0f */
[C---:B------:R-:W-:Y:S02]  /*5b80*/  IMAD R120, R2.reuse, R17, R120 ;  /* 0x0000001102787224 */ /* 0x040fe400078e0278 */
[----:B------:R-:W-:-:S02]  /*5b90*/  IMAD R32, R2, R11, R32 ;  /* 0x0000000b02207224 */ /* 0x000fc400078e0220 */
[----:B------:R-:W-:Y:S01]  /*5ba0*/  @!P4 IMAD.MOV R50, RZ, RZ, -R50 ;  /* 0x000000ffff32c224 */ /* 0x000fe200078e0a32 */
[----:B------:R-:W-:Y:S01]  /*5bb0*/  ISETP.GT.U32.AND P4, PT, R2, R40, PT ;  /* 0x000000280200720c */ /* 0x000fe20003f84070 */
[----:B------:R-:W-:Y:S01]  /*5bc0*/  @!P6 IMAD.IADD R122, R122, 0x1, -R2 ;  /* 0x000000017a7ae824 */ /* 0x000fe200078e0a02 */
[----:B------:R-:W-:Y:S01]  /*5bd0*/  ISETP.GT.U32.AND P1, PT, R2, R120, PT ;  /* 0x000000780200720c */ /* 0x000fe20003f24070 */
[----:B------:R-:W-:-:S03]  /*5be0*/  IMAD.HI.U32 R13, R3, R118, RZ ;  /* 0x00000076030d7227 */ /* 0x000fc600078e00ff */
[C---:B------:R-:W-:Y:S01]  /*5bf0*/  ISETP.GT.U32.AND P6, PT, R2.reuse, R122, PT ;  /* 0x0000007a0200720c */ /* 0x040fe20003fc4070 */
[----:B------:R-:W-:Y:S01]  /*5c00*/  @!P0 IMAD.MOV R46, RZ, RZ, -R46 ;  /* 0x000000ffff2e8224 */ /* 0x000fe200078e0a2e */
[C---:B------:R-:W-:Y:S01]  /*5c10*/  ISETP.GT.U32.AND P0, PT, R2.reuse, R36, PT ;  /* 0x000000240200720c */ /* 0x040fe20003f04070 */
[----:B------:R-:W-:Y:S02]  /*5c20*/  IMAD R30, R2, R15, R30 ;  /* 0x0000000f021e7224 */ /* 0x000fe400078e021e */
[----:B------:R-:W-:Y:S01]  /*5c30*/  @!P2 IMAD.IADD R42, R42, 0x1, -R2 ;  /* 0x000000012a2aa824 */ /* 0x000fe200078e0a02 */
[----:B------:R-:W-:Y:S01]  /*5c40*/  ISETP.GT.U32.AND P2, PT, R2, R32, PT ;  /* 0x000000200200720c */ /* 0x000fe20003f44070 */
[----:B------:R-:W-:-:S04]  /*5c50*/  IMAD.HI.U32 R3, R3, R28, RZ ;  /* 0x0000001c03037227 */ /* 0x000fc800078e00ff */
[----:B------:R-:W-:Y:S01]  /*5c60*/  IMAD.MOV R13, RZ, RZ, -R13 ;  /* 0x000000ffff0d7224 */ /* 0x000fe200078e0a0d */
[----:B------:R-:W-:Y:S01]  /*5c70*/  IADD3 R3, -R3, RZ, RZ ;  /* 0x000000ff03037210 */ /* 0x000fe20007ffe1ff */
[----:B------:R-:W-:Y:S01]  /*5c80*/  @!P3 IMAD.IADD R38, R38, 0x1, -R2 ;  /* 0x000000012626b824 */ /* 0x000fe200078e0a02 */
[C---:B------:R-:W-:Y:S01]  /*5c90*/  ISETP.GT.U32.AND P3, PT, R2.reuse, R30, PT ;  /* 0x0000001e0200720c */ /* 0x040fe20003f64070 */
[----:B------:R-:W-:Y:S02]  /*5ca0*/  IMAD R118, R2, R13, R118 ;  /* 0x0000000d02767224 */ /* 0x000fe400078e0276 */
[--C-:B------:R-:W-:Y:S01]  /*5cb0*/  @!P5 IMAD.IADD R34, R34, 0x1, -R2.reuse ;  /* 0x000000012222d824 */ /* 0x100fe200078e0a02 */
[----:B------:R-:W-:Y:S01]  /*5cc0*/  ISETP.GE.AND P5, PT, R23, RZ, PT ;  /* 0x000000ff1700720c */ /* 0x000fe20003fa6270 */
[----:B------:R-:W-:Y:S01]  /*5cd0*/  @!P4 IMAD.IADD R40, R40, 0x1, -R2 ;  /* 0x000000012828c824 */ /* 0x000fe200078e0a02 */
[C---:B------:R-:W-:Y:S01]  /*5ce0*/  ISETP.GT.U32.AND P4, PT, R2.reuse, R118, PT ;  /* 0x000000760200720c */ /* 0x040fe20003f84070 */
[----:B------:R-:W-:Y:S01]  /*5cf0*/  IMAD R28, R2, R3, R28 ;  /* 0x00000003021c7224 */ /* 0x000fe200078e021c */
[----:B------:R-:W-:Y:S01]  /*5d00*/  @!P2 IADD3 R32, R32, -R2, RZ ;  /* 0x800000022020a210 */ /* 0x000fe20007ffe0ff */
        /* <DEDUP_REMOVED lines=8> */
[----:B------:R-:W-:Y:S01]  /*5d90*/  @!P5 IMAD.MOV R44, RZ, RZ, -R44 ;  /* 0x000000ffff2cd224 */ /* 0x000fe200078e0a2c */
[----:B------:R-:W-:Y:S01]  /*5da0*/  ISETP.GE.AND P3, PT, R31, RZ, PT ;  /* 0x000000ff1f00720c */ /* 0x000fe20003f66270 */
[----:B------:R-:W-:Y:S01]  /*5db0*/  @!P4 IMAD.IADD R118, R118, 0x1, -R2 ;  /* 0x000000017676c824 */ /* 0x000fe200078e0a02 */
[----:B------:R-:W-:Y:S01]  /*5dc0*/  ISETP.GT.U32.AND P5, PT, R2, R36, PT ;  /* 0x000000240200720c */ /* 0x000fe20003fa4070 */
[----:B----4-:R-:W-:Y:S01]  /*5dd0*/  IMAD R4, R252, R117, RZ ;  /* 0x00000075fc047224 */ /* 0x010fe200078e02ff */
[----:B------:R-:W-:Y:S01]  /*5de0*/  ISETP.GE.AND P4, PT, R29, RZ, PT ;  /* 0x000000ff1d00720c */ /* 0x000fe20003f86270 */
[----:B------:R-:W-:Y:S01]  /*5df0*/  @!P0 IMAD.MOV R42, RZ, RZ, -R42 ;  /* 0x000000ffff2a8224 */ /* 0x000fe200078e0a2a */
[C---:B------:R-:W-:Y:S01]  /*5e00*/  ISETP.GT.U32.AND P0, PT, R2.reuse, R120, PT ;  /* 0x000000780200720c */ /* 0x040fe20003f04070 */
[----:B------:R-:W-:Y:S01]  /*5e10*/  @!P1 IMAD.MOV R40, RZ, RZ, -R40 ;  /* 0x000000ffff289224 */ /* 0x000fe200078e0a28 */
[----:B------:R-:W-:Y:S01]  /*5e20*/  ISETP.GT.U32.AND P1, PT, R2, R32, PT ;  /* 0x000000200200720c */ /* 0x000fe20003f24070 */
[----:B------:R-:W-:Y:S01]  /*5e30*/  IMAD.SHL.U32 R3, R45, 0x400, RZ ;  /* 0x000004002d037824 */ /* 0x000fe200078e00ff */
[----:B------:R-:W-:Y:S01]  /*5e40*/  @!P2 IADD3 R38, -R38, RZ, RZ ;  /* 0x000000ff2626a210 */ /* 0x000fe20007ffe1ff */
[----:B------:R-:W-:Y:S01]  /*5e50*/  @!P6 IMAD.IADD R28, R28, 0x1, -R2 ;  /* 0x000000011c1ce824 */ /* 0x000fe200078e0a02 */
[C---:B------:R-:W-:Y:S01]  /*5e60*/  ISETP.GT.U32.AND P2, PT, R2.reuse, R118, PT ;  /* 0x000000760200720c */ /* 0x040fe20003f44070 */
[----:B------:R-:W-:Y:S01]  /*5e70*/  @!P3 IMAD.MOV R122, RZ, RZ, -R122 ;  /* 0x000000ffff7ab224 */ /* 0x000fe200078e0a7a */
[----:B------:R-:W-:Y:S01]  /*5e80*/  ISETP.GT.U32.AND P6, PT, R2, R30, PT ;  /* 0x0000001e0200720c */ /* 0x000fe20003fc4070 */
[----:B------:R-:W-:Y:S01]  /*5e90*/  @!P5 IMAD.IADD R36, R36, 0x1, -R2 ;  /* 0x000000012424d824 */ /* 0x000fe200078e0a02 */
[----:B------:R-:W-:Y:S01]  /*5ea0*/  ISETP.GE.AND P3, PT, R33, RZ, PT ;  /* 0x000000ff2100720c */ /* 0x000fe20003f66270 */
[----:B------:R-:W-:Y:S01]  /*5eb0*/  @!P4 IMAD.MOV R34, RZ, RZ, -R34 ;  /* 0x000000ffff22c224 */ /* 0x000fe200078e0a22 */
[----:B------:R-:W-:Y:S01]  /*5ec0*/  ISETP.GE.AND P5, PT, R21, RZ, PT ;  /* 0x000000ff1500720c */ /* 0x000fe20003fa6270 */
[--C-:B------:R-:W-:Y:S01]  /*5ed0*/  @!P0 IMAD.IADD R120, R120, 0x1, -R2.reuse ;  /* 0x0000000178788824 */ /* 0x100fe200078e0a02 */
[----:B------:R-:W-:Y:S01]  /*5ee0*/  ISETP.GT.U32.AND P4, PT, R2, R28, PT ;  /* 0x0000001c0200720c */ /* 0x000fe20003f84070 */
[----:B------:R-:W-:Y:S01]  /*5ef0*/  @!P1 IMAD.IADD R32, R32, 0x1, -R2 ;  /* 0x0000000120209824 */ /* 0x000fe200078e0a02 */
[----:B------:R-:W-:-:S02]  /*5f00*/  ISETP.GE.AND P0, PT, R35, RZ, PT ;  /* 0x000000ff2300720c */ /* 0x000fc40003f06270 */
[----:B------:R-:W-:Y:S01]  /*5f10*/  ISETP.GE.AND P1, PT, R37, RZ, PT ;  /* 0x000000ff2500720c */ /* 0x000fe20003f26270 */
[--C-:B------:R-:W-:Y:S01]  /*5f20*/  @!P2 IMAD.IADD R118, R118, 0x1, -R2.reuse ;  /* 0x000000017676a824 */ /* 0x100fe200078e0a02 */
[----:B------:R-:W-:Y:S01]  /*5f30*/  ISETP.GE.AND P2, PT, R39, RZ, PT ;  /* 0x000000ff2700720c */ /* 0x000fe20003f46270 */
[----:B------:R-:W-:Y:S01]  /*5f40*/  @!P6 IMAD.IADD R30, R30, 0x1, -R2 ;  /* 0x000000011e1ee824 */ /* 0x000fe200078e0a02 */
[----:B------:R-:W-:Y:S01]  /*5f50*/  ISETP.GE.AND P6, PT, R19, RZ, PT ;  /* 0x000000ff1300720c */ /* 0x000fe20003fc6270 */
[----:B------:R-:W-:Y:S01]  /*5f60*/  @!P3 IMAD.MOV R36, RZ, RZ, -R36 ;  /* 0x000000ffff24b224 */ /* 0x000fe200078e0a24 */
[----:B------:R-:W-:Y:S01]  /*5f70*/  ISETP.NE.AND P3, PT, R43, RZ, PT ;  /* 0x000000ff2b00720c */ /* 0x000fe20003f65270 */
[----:B------:R-:W-:Y:S01]  /*5f80*/  @!P5 IMAD.MOV R120, RZ, RZ, -R120 ;  /* 0x000000ffff78d224 */ /* 0x000fe200078e0a78 */
[----:B------:R-:W-:Y:S02]  /*5f90*/  LOP3.LUT R27, RZ, R43, RZ, 0x33, !PT ;  /* 0x0000002bff1b7212 */ /* 0x000fe400078e33ff */
[----:B------:R-:W-:Y:S01]  /*5fa0*/  LEA R26, P5, R4, UR4, 0x2 ;  /* 0x00000004041a7c11 */ /* 0x000fe2000f8a10ff */
[----:B------:R-:W-:Y:S01]  /*5fb0*/  @!P0 IMAD.MOV R32, RZ, RZ, -R32 ;  /* 0x000000ffff208224 */ /* 0x000fe200078e0a20 */
[C---:B------:R-:W-:Y:S01]  /*5fc0*/  SEL R241, R27.reuse, R54, !P3 ;  /* 0x000000361bf17207 */ /* 0x040fe20005800000 */
[----:B------:R-:W-:Y:S01]  /*5fd0*/  @!P1 IMAD.MOV R118, RZ, RZ, -R118 ;  /* 0x000000ffff769224 */ /* 0x000fe200078e0a76 */
[----:B------:R-:W-:Y:S01]  /*5fe0*/  @!P4 IADD3 R28, R28, -R2, RZ ;  /* 0x800000021c1cc210 */ /* 0x000fe20007ffe0ff */
[----:B------:R-:W-:Y:S01]  /*5ff0*/  @!P2 IMAD.MOV R30, RZ, RZ, -R30 ;  /* 0x000000ffff1ea224 */ /* 0x000fe200078e0a1e */
[----:B------:R-:W-:Y:S01]  /*6000*/  SEL R239, R27, R24, !P3 ;  /* 0x000000181bef7207 */ /* 0x000fe20005800000 */
[----:B------:R-:W2:Y:S01]  /*6010*/  S2UR UR4, SR_CgaCtaId ;  /* 0x00000000000479c3 */ /* 0x000ea20000008800 */
[----:B------:R-:W-:Y:S01]  /*6020*/  LEA.HI.X.SX32 R4, R4, UR5, 0x2, P5 ;  /* 0x0000000504047c11 */ /* 0x000fe2000a8f16ff */
[----:B------:R-:W-:Y:S01]  /*6030*/  ULDC UR5, c[0x0][0x240] ;  /* 0x0000900000057ab9 */ /* 0x000fe20000000800 */
[----:B------:R-:W-:Y:S01]  /*6040*/  ISETP.GE.AND P4, PT, R41, RZ, PT ;  /* 0x000000ff2900720c */ /* 0x000fe20003f86270 */
[----:B------:R-:W-:Y:S01]  /*6050*/  IMAD R241, R241, UR5, RZ ;  /* 0x00000005f1f17c24 */ /* 0x000fe2000f8e02ff */
[----:B------:R-:W-:Y:S01]  /*6060*/  ISETP.NE.AND P0, PT, R247, RZ, PT ;  /* 0x000000fff700720c */ /* 0x000fe20003f05270 */
[----:B------:R-:W-:Y:S01]  /*6070*/  @!P6 IMAD.MOV R28, RZ, RZ, -R28 ;  /* 0x000000ffff1ce224 */ /* 0x000fe200078e0a1c */
[----:B------:R-:W-:Y:S01]  /*6080*/  SEL R237, R27, R56, !P3 ;  /* 0x000000381bed7207 */ /* 0x000fe20005800000 */
[----:B------:R-:W-:Y:S01]  /*6090*/  IMAD R239, R239, UR5, RZ ;  /* 0x00000005efef7c24 */ /* 0x000fe2000f8e02ff */
[----:B------:R-:W-:-:S02]  /*60a0*/  SEL R235, R27, R58, !P3 ;  /* 0x0000003a1beb7207 */ /* 0x000fc40005800000 */
[----:B------:R-:W-:Y:S01]  /*60b0*/  SEL R233, R27, R60, !P3 ;  /* 0x0000003c1be97207 */ /* 0x000fe20005800000 */
[----:B------:R-:W-:Y:S01]  /*60c0*/  IMAD R237, R237, UR5, RZ ;  /* 0x00000005eded7c24 */ /* 0x000fe2000f8e02ff */
        /* <DEDUP_REMOVED lines=10> */
[C---:B------:R-:W-:Y:S01]  /*6170*/  SEL R229, R27.reuse, R64, !P3 ;  /* 0x000000401be57207 */ /* 0x040fe20005800000 */
[----:B------:R-:W-:Y:S01]  /*6180*/  IMAD R94, R94, UR5, RZ ;  /* 0x000000055e5e7c24 */ /* 0x000fe2000f8e02ff */
[C---:B------:R-:W-:Y:S01]  /*6190*/  SEL R227, R27.reuse, R66, !P3 ;  /* 0x000000421be37207 */ /* 0x040fe20005800000 */
        /* <DEDUP_REMOVED lines=127> */
[----:B-1----:R-:W-:Y:S01]  /*6990*/  SEL R41, R27, R202, !P3 ;  /* 0x000000ca1b297207 */ /* 0x002fe20005800000 */
        /* <DEDUP_REMOVED lines=77> */
[----:B------:R-:W-:Y:S01]  /*6e70*/  SEL R5, R27, R48, !P3 ;  /* 0x000000301b057207 */ /* 0x000fe20005800000 */
        /* <DEDUP_REMOVED lines=25> */
[----:B------:R-:W-:Y:S01]  /*7010*/  LEA R244, P1, R241, R26, 0x2 ;  /* 0x0000001af1f47211 */ /* 0x000fe200078210ff */
[----:B------:R-:W-:Y:S01]  /*7020*/  IMAD R118, R118, UR5, RZ ;  /* 0x0000000576767c24 */ /* 0x000fe2000f8e02ff */
[----:B------:R-:W-:Y:S01]  /*7030*/  SEL R27, R27, R28, !P3 ;  /* 0x0000001c1b1b7207 */ /* 0x000fe20005800000 */
[----:B------:R-:W-:Y:S01]  /*7040*/  IMAD R25, R25, UR5, RZ ;  /* 0x0000000519197c24 */ /* 0x000fe2000f8e02ff */
[----:B------:R-:W-:Y:S01]  /*7050*/  LEA R240, P3, R239, R26, 0x2 ;  /* 0x0000001aeff07211 */ /* 0x000fe200078610ff */
[----:B--2---:R-:W-:Y:S01]  /*7060*/  ULEA UR12, UR4, UR12, 0x18 ;  /* 0x0000000c040c7291 */ /* 0x004fe2000f8ec03f */
[----:B------:R-:W-:Y:S01]  /*7070*/  LEA.HI.X.SX32 R245, R241, R4, 0x2, P1 ;  /* 0x00000004f1f57211 */ /* 0x000fe200008f16ff */
[----:B------:R-:W-:Y:S01]  /*7080*/  IMAD R27, R27, UR5, RZ ;  /* 0x000000051b1b7c24 */ /* 0x000fe2000f8e02ff */
[----:B------:R-:W-:-:S02]  /*7090*/  LEA R242, P2, R237, R26, 0x2 ;  /* 0x0000001aedf27211 */ /* 0x000fc400078410ff */
[----:B------:R-:W-:Y:S01]  /*70a0*/  @!P4 IADD3 R0, -R0, RZ, RZ ;  /* 0x000000ff0000c210 */ /* 0x000fe20007ffe1ff */
[----:B------:R1:W-:Y:S01]  /*70b0*/  STL.64 [R1+0x1e8], R244 ;  /* 0x0001e8f401007387 */ /* 0x0003e20000100a00 */
[----:B------:R-:W-:Y:S01]  /*70c0*/  LEA.HI.X.SX32 R241, R239, R4, 0x2, P3 ;  /* 0x00000004eff17211 */ /* 0x000fe200018f16ff */
[----:B------:R-:W-:Y:S01]  /*70d0*/  IMAD.MOV.U32 R239, RZ, RZ, R243 ;  /* 0x000000ffffef7224 */ /* 0x000fe200078e00f3 */
[----:B------:R-:W-:Y:S01]  /*70e0*/  @!P0 LOP3.LUT R0, RZ, R247, RZ, 0x33, !PT ;  /* 0x000000f7ff008212 */ /* 0x000fe200078e33ff */
[----:B------:R2:W-:Y:S01]  /*70f0*/  STL [R1+0x1e0], R242 ;  /* 0x0001e0f201007387 */ /* 0x0005e20000100800 */
[-C--:B------:R-:W-:Y:S01]  /*7100*/  LEA R250, P1, R235, R26.reuse, 0x2 ;  /* 0x0000001aebfa7211 */ /* 0x080fe200078210ff */
[----:B------:R-:W-:Y:S01]  /*7110*/  IMAD.MOV.U32 R238, RZ, RZ, R242 ;  /* 0x000000ffffee7224 */ /* 0x000fe200078e00f2 */
[-C--:B------:R-:W-:Y:S01]  /*7120*/  LEA R248, P0, R233, R26.reuse, 0x2 ;  /* 0x0000001ae9f87211 */ /* 0x080fe200078010ff */
[----:B------:R3:W-:Y:S01]  /*7130*/  STL.64 [R1+0x258], R240 ;  /* 0x000258f001007387 */ /* 0x0007e20000100a00 */
[----:B------:R-:W-:-:S02]  /*7140*/  LEA R246, P6, R231, R26, 0x2 ;  /* 0x0000001ae7f67211 */ /* 0x000fc400078c10ff */
[----:B------:R-:W-:Y:S02]  /*7150*/  LEA.HI.X.SX32 R239, R237, R4, 0x2, P2 ;  /* 0x00000004edef7211 */ /* 0x000fe400010f16ff */
[-C--:B-1----:R-:W-:Y:S02]  /*7160*/  LEA R244, P5, R229, R26.reuse, 0x2 ;  /* 0x0000001ae5f47211 */ /* 0x082fe400078a10ff */
[----:B--2---:R-:W-:Y:S01]  /*7170*/  LEA R242, P4, R227, R26, 0x2 ;  /* 0x0000001ae3f27211 */ /* 0x004fe200078810ff */
[----:B------:R-:W-:Y:S01]  /*7180*/  STL [R1+0x1e4], R239 ;  /* 0x0001e4ef01007387 */ /* 0x000fe20000100800 */
[-C--:B------:R-:W-:Y:S02]  /*7190*/  LEA.HI.X.SX32 R251, R235, R4.reuse, 0x2, P1 ;  /* 0x00000004ebfb7211 */ /* 0x080fe400008f16ff */
[----:B------:R-:W-:Y:S02]  /*71a0*/  LEA.HI.X.SX32 R249, R233, R4, 0x2, P0 ;  /* 0x00000004e9f97211 */ /* 0x000fe400000f16ff */
[-C--:B---3--:R-:W-:Y:S01]  /*71b0*/  LEA R240, P3, R225, R26.reuse, 0x2 ;  /* 0x0000001ae1f07211 */ /* 0x088fe200078610ff */
[----:B------:R1:W-:Y:S01]  /*71c0*/  STL.64 [R1+0x1d8], R250 ;  /* 0x0001d8fa01007387 */ /* 0x0003e20000100a00 */
[----:B------:R-:W-:-:S02]  /*71d0*/  LEA R238, P2, R223, R26, 0x2 ;  /* 0x0000001adfee7211 */ /* 0x000fc400078410ff */
[----:B------:R-:W-:Y:S01]  /*71e0*/  LEA.HI.X.SX32 R247, R231, R4, 0x2, P6 ;  /* 0x00000004e7f77211 */ /* 0x000fe200030f16ff */
[----:B------:R-:W-:Y:S01]  /*71f0*/  STL.64 [R1+0x200], R248 ;  /* 0x000200f801007387 */ /* 0x000fe20000100a00 */
[----:B------:R-:W-:Y:S02]  /*7200*/  LEA R236, P1, R221, R26, 0x2 ;  /* 0x0000001addec7211 */ /* 0x000fe400078210ff */
[----:B------:R-:W-:Y:S01]  /*7210*/  LEA.HI.X.SX32 R245, R229, R4, 0x2, P5 ;  /* 0x00000004e5f57211 */ /* 0x000fe200028f16ff */
[----:B------:R-:W-:Y:S01]  /*7220*/  STL.64 [R1+0x1d0], R246 ;  /* 0x0001d0f601007387 */ /* 0x000fe20000100a00 */
[----:B------:R-:W-:Y:S02]  /*7230*/  LEA R234, P0, R219, R26, 0x2 ;  /* 0x0000001adbea7211 */ /* 0x000fe400078010ff */
[----:B------:R-:W-:Y:S01]  /*7240*/  LEA.HI.X.SX32 R243, R227, R4, 0x2, P4 ;  /* 0x00000004e3f37211 */ /* 0x000fe200020f16ff */
[----:B------:R2:W-:Y:S01]  /*7250*/  STL.64 [R1+0x1c8], R244 ;  /* 0x0001c8f401007387 */ /* 0x0005e20000100a00 */
[----:B------:R-:W-:Y:S01]  /*7260*/  LEA R232, P6, R217, R26, 0x2 ;  /* 0x0000001ad9e87211 */ /* 0x000fe200078c10ff */
[----:B-1----:R-:W-:Y:S01]  /*7270*/  VIADD R251, R7, UR12 ;  /* 0x0000000c07fb7c36 */ /* 0x002fe20008000000 */
[----:B------:R-:W-:Y:S01]  /*7280*/  LEA.HI.X.SX32 R241, R225, R4, 0x2, P3 ;  /* 0x00000004e1f17211 */ /* 0x000fe200018f16ff */
[----:B------:R1:W-:Y:S01]  /*7290*/  STL.64 [R1+0x1c0], R242 ;  /* 0x0001c0f201007387 */ /* 0x0003e20000100a00 */
[----:B------:R-:W-:-:S02]  /*72a0*/  LEA R230, P5, R215, R26, 0x2 ;  /* 0x0000001ad7e67211 */ /* 0x000fc400078a10ff */
[----:B------:R-:W-:Y:S01]  /*72b0*/  LEA.HI.X.SX32 R239, R223, R4, 0x2, P2 ;  /* 0x00000004dfef7211 */ /* 0x000fe200010f16ff */
[----:B------:R-:W-:Y:S01]  /*72c0*/  STL.64 [R1+0x1f8], R240 ;  /* 0x0001f8f001007387 */ /* 0x000fe20000100a00 */
[----:B------:R-:W-:Y:S02]  /*72d0*/  LEA R228, P4, R213, R26, 0x2 ;  /* 0x0000001ad5e47211 */ /* 0x000fe400078810ff */
[----:B------:R-:W-:Y:S01]  /*72e0*/  LEA.HI.X.SX32 R237, R221, R4, 0x2, P1 ;  /* 0x00000004dded7211 */ /* 0x000fe200008f16ff */
[----:B------:R3:W-:Y:S01]  /*72f0*/  STL.64 [R1+0x1b8], R238 ;  /* 0x0001b8ee01007387 */ /* 0x0007e20000100a00 */
[----:B------:R-:W-:Y:S01]  /*7300*/  LEA R226, P3, R211, R26, 0x2 ;  /* 0x0000001ad3e27211 */ /* 0x000fe200078610ff */
[C---:B--2---:R-:W-:Y:S01]  /*7310*/  IMAD.SHL.U32 R244, R116.reuse, 0x4, RZ ;  /* 0x0000000474f47824 */ /* 0x044fe200078e00ff */
[----:B------:R-:W-:Y:S01]  /*7320*/  LEA.HI.X.SX32 R235, R219, R4, 0x2, P0 ;  /* 0x00000004dbeb7211 */ /* 0x000fe200000f16ff */
[----:B------:R2:W-:Y:S01]  /*7330*/  STL.64 [R1+0x1b0], R236 ;  /* 0x0001b0ec01007387 */ /* 0x0005e20000100a00 */
[----:B------:R-:W-:Y:S01]  /*7340*/  LEA R224, P2, R209, R26, 0x2 ;  /* 0x0000001ad1e07211 */ /* 0x000fe200078410ff */
[----:B-1----:R-:W-:Y:S01]  /*7350*/  IMAD R242, R116, 0xfc, RZ ;  /* 0x000000fc74f27824 */ /* 0x002fe200078e02ff */
[----:B------:R-:W-:Y:S01]  /*7360*/  LEA.HI.X.SX32 R233, R217, R4, 0x2, P6 ;  /* 0x00000004d9e97211 */ /* 0x000fe200030f16ff */
[----:B------:R1:W-:Y:S01]  /*7370*/  STL.64 [R1+0x1a8], R234 ;  /* 0x0001a8ea01007387 */ /* 0x0003e20000100a00 */
[----:B------:R-:W-:-:S02]  /*7380*/  LEA R222, P1, R207, R26, 0x2 ;  /* 0x0000001acfde7211 */ /* 0x000fc400078210ff */
[----:B------:R-:W-:Y:S01]  /*7390*/  LEA.HI.X.SX32 R231, R215, R4, 0x2, P5 ;  /* 0x00000004d7e77211 */ /* 0x000fe200028f16ff */
[----:B------:R4:W-:Y:S01]  /*73a0*/  STL.64 [R1+0x1f0], R232 ;  /* 0x0001f0e801007387 */ /* 0x0009e20000100a00 */
[----:B------:R-:W-:Y:S01]  /*73b0*/  LEA R220, P0, R205, R26, 0x2 ;  /* 0x0000001acddc7211 */ /* 0x000fe200078010ff */
[C---:B---3--:R-:W-:Y:S01]  /*73c0*/  IMAD R238, R116.reuse, 0xf8, RZ ;  /* 0x000000f874ee7824 */ /* 0x048fe200078e02ff */
[----:B------:R-:W-:Y:S01]  /*73d0*/  LEA.HI.X.SX32 R229, R213, R4, 0x2, P4 ;  /* 0x00000004d5e57211 */ /* 0x000fe200020f16ff */
[----:B------:R3:W-:Y:S01]  /*73e0*/  STL.64 [R1+0x1a0], R230 ;  /* 0x0001a0e601007387 */ /* 0x0007e20000100a00 */
[----:B------:R-:W-:Y:S01]  /*73f0*/  LEA R218, P6, R203, R26, 0x2 ;  /* 0x0000001acbda7211 */ /* 0x000fe200078c10ff */
[C---:B--2---:R-:W-:Y:S01]  /*7400*/  IMAD R236, R116.reuse, 0xf4, RZ ;  /* 0x000000f474ec7824 */ /* 0x044fe200078e02ff */
[----:B------:R-:W-:Y:S01]  /*7410*/  LEA.HI.X.SX32 R227, R211, R4, 0x2, P3 ;  /* 0x00000004d3e37211 */ /* 0x000fe200018f16ff */
[----:B------:R2:W-:Y:S01]  /*7420*/  STL.64 [R1+0x198], R228 ;  /* 0x000198e401007387 */ /* 0x0005e20000100a00 */
[----:B------:R-:W-:Y:S01]  /*7430*/  LEA R216, P5, R201, R26, 0x2 ;  /* 0x0000001ac9d87211 */ /* 0x000fe200078a10ff */
[C---:B-1----:R-:W-:Y:S01]  /*7440*/  IMAD R235, R116.reuse, 0x3c, RZ ;  /* 0x0000003c74eb7824 */ /* 0x042fe200078e02ff */
[----:B------:R-:W-:Y:S01]  /*7450*/  LEA.HI.X.SX32 R225, R209, R4, 0x2, P2 ;  /* 0x00000004d1e17211 */ /* 0x000fe200010f16ff */
[----:B------:R1:W-:Y:S01]  /*7460*/  STL.64 [R1+0x190], R226 ;  /* 0x000190e201007387 */ /* 0x0003e20000100a00 */
[----:B------:R-:W-:Y:S01]  /*7470*/  LEA R214, P4, R199, R26, 0x2 ;  /* 0x0000001ac7d67211 */ /* 0x000fe200078810ff */
[C---:B----4-:R-:W-:Y:S01]  /*7480*/  IMAD R232, R116.reuse, 0xec, RZ ;  /* 0x000000ec74e87824 */ /* 0x050fe200078e02ff */
        /* <DEDUP_REMOVED lines=38> */
[-C--:B------:R-:W-:Y:S01]  /*76f0*/  LEA R194, P1, R179, R26.reuse, 0x2 ;  /* 0x0000001ab3c27211 */ /* 0x080fe200078210ff */
[C---:B--2---:R-:W-:Y:S01]  /*7700*/  IMAD R212, R116.reuse, 0xc4, RZ ;  /* 0x000000c474d47824 */ /* 0x044fe200078e02ff */
[----:B------:R-:W-:Y:S01]  /*7710*/  LEA R190, P6, R175, R26, 0x2 ;  /* 0x0000001aafbe7211 */ /* 0x000fe200078c10ff */
[----:B------:R2:W-:Y:S01]  /*7720*/  STL.64 [R1+0x138], R204 ;  /* 0x000138cc01007387 */ /* 0x0005e20000100a00 */
[----:B------:R-:W-:Y:S01]  /*7730*/  LEA.HI.X.SX32 R203, R187, R4, 0x2, P5 ;  /* 0x00000004bbcb7211 */ /* 0x000fe200028f16ff */
[C---:B-1----:R-:W-:Y:S01]  /*7740*/  IMAD R211, R116.reuse, 0x30, RZ ;  /* 0x0000003074d37824 */ /* 0x042fe200078e02ff */
[----:B------:R-:W-:Y:S01]  /*7750*/  LEA R192, P0, R177, R26, 0x2 ;  /* 0x0000001ab1c07211 */ /* 0x000fe200078010ff */
[C---:B----4-:R-:W-:Y:S01]  /*7760*/  IMAD R208, R116.reuse, 0xbc, RZ ;  /* 0x000000bc74d07824 */ /* 0x050fe200078e02ff */
[-C--:B------:R-:W-:Y:S01]  /*7770*/  LEA.HI.X.SX32 R201, R185, R4.reuse, 0x2, P4 ;  /* 0x00000004b9c97211 */ /* 0x080fe200020f16ff */
[----:B------:R1:W-:Y:S01]  /*7780*/  STL.64 [R1+0x130], R202 ;  /* 0x000130ca01007387 */ /* 0x0003e20000100a00 */
[----:B------:R-:W-:Y:S01]  /*7790*/  LEA.HI.X.SX32 R199, R183, R4, 0x2, P3 ;  /* 0x00000004b7c77211 */ /* 0x000fe200018f16ff */
[C---:B---3--:R-:W-:Y:S01]  /*77a0*/  IMAD R206, R116.reuse, 0xb8, RZ ;  /* 0x000000b874ce7824 */ /* 0x048fe200078e02ff */
[----:B------:R-:W-:Y:S01]  /*77b0*/  LEA R188, P5, R173, R26, 0x2 ;  /* 0x0000001aadbc7211 */ /* 0x000fe200078a10ff */
[----:B------:R3:W-:Y:S01]  /*77c0*/  STL.64 [R1+0x128], R200 ;  /* 0x000128c801007387 */ /* 0x0007e20000100a00 */
[----:B------:R-:W-:Y:S01]  /*77d0*/  LEA.HI.X.SX32 R197, R181, R4, 0x2, P2 ;  /* 0x00000004b5c57211 */ /* 0x000fe200010f16ff */
[C---:B--2---:R-:W-:Y:S01]  /*77e0*/  IMAD R204, R116.reuse, 0xb4, RZ ;  /* 0x000000b474cc7824 */ /* 0x044fe200078e02ff */
[-C--:B------:R-:W-:Y:S01]  /*77f0*/  LEA R186, P4, R171, R26.reuse, 0x2 ;  /* 0x0000001aabba7211 */ /* 0x080fe200078810ff */
[----:B------:R2:W-:Y:S01]  /*7800*/  STL.64 [R1+0x120], R198 ;  /* 0x000120c601007387 */ /* 0x0005e20000100a00 */
[----:B------:R-:W-:Y:S01]  /*7810*/  LEA R184, P3, R169, R26, 0x2 ;  /* 0x0000001aa9b87211 */ /* 0x000fe200078610ff */
[C---:B------:R-:W-:Y:S01]  /*7820*/  IMAD R205, R116.reuse, 0x2d, RZ ;  /* 0x0000002d74cd7824 */ /* 0x040fe200078e02ff */
[-C--:B------:R-:W-:Y:S01]  /*7830*/  LEA.HI.X.SX32 R195, R179, R4.reuse, 0x2, P1 ;  /* 0x00000004b3c37211 */ /* 0x080fe200008f16ff */
[----:B------:R4:W-:Y:S01]  /*7840*/  STL.64 [R1+0x118], R196 ;  /* 0x000118c401007387 */ /* 0x0009e20000100a00 */
[-C--:B------:R-:W-:Y:S01]  /*7850*/  LEA.HI.X.SX32 R191, R175, R4.reuse, 0x2, P6 ;  /* 0x00000004afbf7211 */ /* 0x080fe200030f16ff */
[C---:B-1----:R-:W-:Y:S01]  /*7860*/  IMAD R203, R116.reuse, 0x2c, RZ ;  /* 0x0000002c74cb7824 */ /* 0x042fe200078e02ff */
[----:B------:R-:W-:Y:S01]  /*7870*/  LEA.HI.X.SX32 R193, R177, R4, 0x2, P0 ;  /* 0x00000004b1c17211 */ /* 0x000fe200000f16ff */
[----:B------:R1:W-:Y:S01]  /*7880*/  STL.64 [R1+0x110], R194 ;  /* 0x000110c201007387 */ /* 0x0003e20000100a00 */
[-C--:B------:R-:W-:Y:S01]  /*7890*/  LEA R176, P6, R161, R26.reuse, 0x2 ;  /* 0x0000001aa1b07211 */ /* 0x080fe200078c10ff */
[C---:B---3--:R-:W-:Y:S01]  /*78a0*/  IMAD R200, R116.reuse, 0xac, RZ ;  /* 0x000000ac74c87824 */ /* 0x048fe200078e02ff */
[-C--:B------:R-:W-:Y:S01]  /*78b0*/  LEA R182, P2, R167, R26.reuse, 0x2 ;  /* 0x0000001aa7b67211 */ /* 0x080fe200078410ff */
[----:B------:R3:W-:Y:S01]  /*78c0*/  STL.64 [R1+0x108], R192 ;  /* 0x000108c001007387 */ /* 0x0007e20000100a00 */
[----:B------:R-:W-:Y:S01]  /*78d0*/  LEA R180, P1, R165, R26, 0x2 ;  /* 0x0000001aa5b47211 */ /* 0x000fe200078210ff */
[C---:B--2---:R-:W-:Y:S01]  /*78e0*/  IMAD R198, R116.reuse, 0xa8, RZ ;  /* 0x000000a874c67824 */ /* 0x044fe200078e02ff */
[----:B------:R-:W-:Y:S01]  /*78f0*/  LEA.HI.X.SX32 R189, R173, R4, 0x2, P5 ;  /* 0x00000004adbd7211 */ /* 0x000fe200028f16ff */
[----:B------:R2:W-:Y:S01]  /*7900*/  STL.64 [R1+0x100], R190 ;  /* 0x000100be01007387 */ /* 0x0005e20000100a00 */
[----:B------:R-:W-:Y:S01]  /*7910*/  LEA R178, P0, R163, R26, 0x2 ;  /* 0x0000001aa3b27211 */ /* 0x000fe200078010ff */
[C---:B----4-:R-:W-:Y:S01]  /*7920*/  IMAD R196, R116.reuse, 0xa4, RZ ;  /* 0x000000a474c47824 */ /* 0x050fe200078e02ff */
[-C--:B------:R-:W-:Y:S01]  /*7930*/  LEA.HI.X.SX32 R187, R171, R4.reuse, 0x2, P4 ;  /* 0x00000004abbb7211 */ /* 0x080fe200020f16ff */
[----:B------:R4:W-:Y:S01]  /*7940*/  STL.64 [R1+0xf8], R188 ;  /* 0x0000f8bc01007387 */ /* 0x0009e20000100a00 */
[----:B------:R-:W-:Y:S01]  /*7950*/  LEA.HI.X.SX32 R185, R169, R4, 0x2, P3 ;  /* 0x00000004a9b97211 */ /* 0x000fe200018f16ff */
[C---:B-1----:R-:W-:Y:S01]  /*7960*/  IMAD R195, R116.reuse, 0x28, RZ ;  /* 0x0000002874c37824 */ /* 0x042fe200078e02ff */
[----:B------:R-:W-:Y:S01]  /*7970*/  LEA R170, P3, R155, R26, 0x2 ;  /* 0x0000001a9baa7211 */ /* 0x000fe200078610ff */
        /* <DEDUP_REMOVED lines=8> */
[C---:B----4-:R-:W-:Y:S01]  /*7a00*/  IMAD R188, R116.reuse, 0x94, RZ ;  /* 0x0000009474bc7824 */ /* 0x050fe200078e02ff */
[----:B------:R-:W-:Y:S01]  /*7a10*/  LEA R172, P4, R157, R26, 0x2 ;  /* 0x0000001a9dac7211 */ /* 0x000fe200078810ff */
[----:B------:R2:W-:Y:S01]  /*7a20*/  STL.64 [R1+0xe0], R182 ;  /* 0x0000e0b601007387 */ /* 0x0005e20000100a00 */
[-C--:B------:R-:W-:Y:S01]  /*7a30*/  LEA.HI.X.SX32 R181, R165, R4.reuse, 0x2, P1 ;  /* 0x00000004a5b57211 */ /* 0x080fe200008f16ff */
[C---:B-1----:R-:W-:Y:S01]  /*7a40*/  IMAD R187, R116.reuse, 0x24, RZ ;  /* 0x0000002474bb7824 */ /* 0x042fe200078e02ff */
[----:B------:R-:W-:Y:S01]  /*7a50*/  LEA.HI.X.SX32 R179, R163, R4, 0x2, P0 ;  /* 0x00000004a3b37211 */ /* 0x000fe200000f16ff */
[C---:B------:R-:W-:Y:S01]  /*7a60*/  IMAD R186, R116.reuse, 0x90, RZ ;  /* 0x0000009074ba7824 */ /* 0x040fe200078e02ff */
[-C--:B------:R-:W-:Y:S01]  /*7a70*/  LEA R168, P2, R153, R26.reuse, 0x2 ;  /* 0x0000001a99a87211 */ /* 0x080fe200078410ff */
        /* <DEDUP_REMOVED lines=10> */
[C---:B------:R-:W-:Y:S01]  /*7b20*/  IMAD R183, R116.reuse, 0x22, RZ ;  /* 0x0000002274b77824 */ /* 0x040fe200078e02ff */
[----:B------:R-:W-:Y:S01]  /*7b30*/  LEA.HI.X.SX32 R163, R147, R4, 0x2, P6 ;  /* 0x0000000493a37211 */ /* 0x000fe200030f16ff */
[----:B------:R4:W-:Y:S01]  /*7b40*/  STL.64 [R1+0xc0], R174 ;  /* 0x0000c0ae01007387 */ /* 0x0009e20000100a00 */
[----:B------:R-:W-:Y:S01]  /*7b50*/  LEA R160, P5, R145, R26, 0x2 ;  /* 0x0000001a91a07211 */ /* 0x000fe200078a10ff */
[C---:B-1----:R-:W-:Y:S01]  /*7b60*/  IMAD R180, R116.reuse, 0x84, RZ ;  /* 0x0000008474b47824 */ /* 0x042fe200078e02ff */
[----:B------:R-:W-:Y:S01]  /*7b70*/  LEA.HI.X.SX32 R173, R157, R4, 0x2, P4 ;  /* 0x000000049dad7211 */ /* 0x000fe200020f16ff */
[C---:B---3--:R-:W-:Y:S01]  /*7b80*/  IMAD.SHL.U32 R179, R116.reuse, 0x20, RZ ;  /* 0x0000002074b37824 */ /* 0x048fe200078e00ff */
[-C--:B------:R-:W-:Y:S01]  /*7b90*/  LEA R148, P6, R133, R26.reuse, 0x2 ;  /* 0x0000001a85947211 */ /* 0x080fe200078c10ff */
[C---:B------:R-:W-:Y:S01]  /*7ba0*/  IMAD R181, R116.reuse, 0x21, RZ ;  /* 0x0000002174b57824 */ /* 0x040fe200078e02ff */
[----:B------:R-:W-:Y:S01]  /*7bb0*/  LEA R158, P4, R143, R26, 0x2 ;  /* 0x0000001a8f9e7211 */ /* 0x000fe200078810ff */
[----:B------:R1:W-:Y:S01]  /*7bc0*/  STL.64 [R1+0xb8], R172 ;  /* 0x0000b8ac01007387 */ /* 0x0003e20000100a00 */
[-C--:B------:R-:W-:Y:S01]  /*7bd0*/  LEA.HI.X.SX32 R169, R153, R4.reuse, 0x2, P2 ;  /* 0x0000000499a97211 */ /* 0x080fe200010f16ff */
[C---:B--2---:R-:W-:Y:S01]  /*7be0*/  IMAD R176, R116.reuse, 0x7c, RZ ;  /* 0x0000007c74b07824 */ /* 0x044fe200078e02ff */
[-C--:B------:R-:W-:Y:S01]  /*7bf0*/  LEA.HI.X.SX32 R165, R149, R4.reuse, 0x2, P0 ;  /* 0x0000000495a57211 */ /* 0x080fe200000f16ff */
[----:B------:R2:W-:Y:S01]  /*7c00*/  STL.64 [R1+0xb0], R170 ;  /* 0x0000b0aa01007387 */ /* 0x0005e20000100a00 */
[----:B------:R-:W-:Y:S01]  /*7c10*/  LEA.HI.X.SX32 R167, R151, R4, 0x2, P1 ;  /* 0x0000000497a77211 */ /* 0x000fe200008f16ff */
[C---:B----4-:R-:W-:Y:S01]  /*7c20*/  IMAD R174, R116.reuse, 0x78, RZ ;  /* 0x0000007874ae7824 */ /* 0x050fe200078e02ff */
[----:B------:R-:W-:Y:S01]  /*7c30*/  LEA R150, P0, R135, R26, 0x2 ;  /* 0x0000001a87967211 */ /* 0x000fe200078010ff */
[----:B------:R3:W-:Y:S01]  /*7c40*/  STL.64 [R1+0xa8], R168 ;  /* 0x0000a8a801007387 */ /* 0x0007e20000100a00 */
[----:B------:R-:W-:Y:S01]  /*7c50*/  LEA.HI.X.SX32 R157, R141, R4, 0x2, P3 ;  /* 0x000000048d9d7211 */ /* 0x000fe200018f16ff */
[C---:B------:R-:W-:Y:S01]  /*7c60*/  IMAD R175, R116.reuse, 0x1e, RZ ;  /* 0x0000001e74af7824 */ /* 0x040fe200078e02ff */
[----:B------:R-:W-:Y:S01]  /*7c70*/  LEA R154, P2, R139, R26, 0x2 ;  /* 0x0000001a8b9a7211 */ /* 0x000fe200078410ff */
[----:B------:R4:W-:Y:S01]  /*7c80*/  STL.64 [R1+0xa0], R166 ;  /* 0x0000a0a601007387 */ /* 0x0009e20000100a00 */
[----:B------:R-:W-:Y:S01]  /*7c90*/  LEA.HI.X.SX32 R161, R145, R4, 0x2, P5 ;  /* 0x0000000491a17211 */ /* 0x000fe200028f16ff */
[C---:B-1----:R-:W-:Y:S01]  /*7ca0*/  IMAD R172, R116.reuse, 0x74, RZ ;  /* 0x0000007474ac7824 */ /* 0x042fe200078e02ff */
[----:B------:R-:W-:Y:S01]  /*7cb0*/  LEA R142, P3, R127, R26, 0x2 ;  /* 0x0000001a7f8e7211 */ /* 0x000fe200078610ff */
[----:B------:R1:W-:Y:S01]  /*7cc0*/  STL.64 [R1+0x98], R164 ;  /* 0x000098a401007387 */ /* 0x0003e20000100a00 */
[----:B------:R-:W-:Y:S01]  /*7cd0*/  LEA.HI.X.SX32 R149, R133, R4, 0x2, P6 ;  /* 0x0000000485957211 */ /* 0x000fe200030f16ff */
[C---:B--2---:R-:W-:Y:S01]  /*7ce0*/  IMAD R171, R116.reuse, 0x1c, RZ ;  /* 0x0000001c74ab7824 */ /* 0x044fe200078e02ff */
[-C--:B------:R-:W-:Y:S01]  /*7cf0*/  LEA R146, P5, R131, R26.reuse, 0x2 ;  /* 0x0000001a83927211 */ /* 0x080fe200078a10ff */
[----:B------:R2:W-:Y:S01]  /*7d00*/  STL.64 [R1+0x90], R162 ;  /* 0x000090a201007387 */ /* 0x0005e20000100a00 */
[-C--:B------:R-:W-:Y:S01]  /*7d10*/  LEA R134, P6, R111, R26.reuse, 0x2 ;  /* 0x0000001a6f867211 */ /* 0x080fe200078c10ff */
[C---:B---3--:R-:W-:Y:S01]  /*7d20*/  IMAD R168, R116.reuse, 0x6c, RZ ;  /* 0x0000006c74a87824 */ /* 0x048fe200078e02ff */
[----:B------:R-:W-:Y:S01]  /*7d30*/  LEA R152, P1, R137, R26, 0x2 ;  /* 0x0000001a89987211 */ /* 0x000fe200078210ff */
[----:B------:R3:W-:Y:S01]  /*7d40*/  STL.64 [R1+0x88], R160 ;  /* 0x000088a001007387 */ /* 0x0007e20000100a00 */
[----:B------:R-:W-:Y:S01]  /*7d50*/  LEA.HI.X.SX32 R159, R143, R4, 0x2, P4 ;  /* 0x000000048f9f7211 */ /* 0x000fe200020f16ff */
[C---:B----4-:R-:W-:Y:S01]  /*7d60*/  IMAD R166, R116.reuse, 0x68, RZ ;  /* 0x0000006874a67824 */ /* 0x050fe200078e02ff */
[----:B------:R-:W-:Y:S01]  /*7d70*/  LEA R144, P4, R129, R26, 0x2 ;  /* 0x0000001a81907211 */ /* 0x000fe200078810ff */
[C---:B-1----:R-:W-:Y:S01]  /*7d80*/  IMAD R164, R116.reuse, 0x64, RZ ;  /* 0x0000006474a47824 */ /* 0x042fe200078e02ff */
[-C--:B------:R-:W-:Y:S01]  /*7d90*/  LEA.HI.X.SX32 R151, R135, R4.reuse, 0x2, P0 ;  /* 0x0000000487977211 */ /* 0x080fe200000f16ff */
[----:B------:R1:W-:Y:S01]  /*7da0*/  STL.64 [R1+0x80], R158 ;  /* 0x0000809e01007387 */ /* 0x0003e20000100a00 */
[----:B------:R-:W-:Y:S01]  /*7db0*/  LEA.HI.X.SX32 R155, R139, R4, 0x2, P2 ;  /* 0x000000048b9b7211 */ /* 0x000fe200010f16ff */
[C---:B--2---:R-:W-:Y:S01]  /*7dc0*/  IMAD R163, R116.reuse, 0x18, RZ ;  /* 0x0000001874a37824 */ /* 0x044fe200078e02ff */
[----:B------:R-:W-:Y:S01]  /*7dd0*/  LEA R136, P0, R113, R26, 0x2 ;  /* 0x0000001a71887211 */ /* 0x000fe200078010ff */
[----:B------:R2:W-:Y:S01]  /*7de0*/  STL.64 [R1+0x78], R156 ;  /* 0x0000789c01007387 */ /* 0x0005e20000100a00 */
[----:B------:R-:W-:Y:S01]  /*7df0*/  LEA.HI.X.SX32 R143, R127, R4, 0x2, P3 ;  /* 0x000000047f8f7211 */ /* 0x000fe200018f16ff */
[C---:B---3--:R-:W-:Y:S01]  /*7e00*/  IMAD R160, R116.reuse, 0x5c, RZ ;  /* 0x0000005c74a07824 */ /* 0x048fe200078e02ff */
[----:B------:R-:W-:Y:S01]  /*7e10*/  LEA R140, P2, R125, R26, 0x2 ;  /* 0x0000001a7d8c7211 */ /* 0x000fe200078410ff */
[----:B------:R3:W-:Y:S01]  /*7e20*/  STL.64 [R1+0x70], R154 ;  /* 0x0000709a01007387 */ /* 0x0007e20000100a00 */
[----:B------:R-:W-:Y:S01]  /*7e30*/  LEA.HI.X.SX32 R147, R131, R4, 0x2, P5 ;  /* 0x0000000483937211 */ /* 0x000fe200028f16ff */
[C---:B------:R-:W-:Y:S01]  /*7e40*/  IMAD R162, R116.reuse, 0x60, RZ ;  /* 0x0000006074a27824 */ /* 0x040fe200078e02ff */
[----:B------:R-:W-:Y:S01]  /*7e50*/  LEA R128, P3, R105, R26, 0x2 ;  /* 0x0000001a69807211 */ /* 0x000fe200078610ff */
[C---:B-1----:R-:W-:Y:S01]  /*7e60*/  IMAD R158, R116.reuse, 0x58, RZ ;  /* 0x00000058749e7824 */ /* 0x042fe200078e02ff */
[-C--:B------:R-:W-:Y:S01]  /*7e70*/  LEA.HI.X.SX32 R135, R111, R4.reuse, 0x2, P6 ;  /* 0x000000046f877211 */ /* 0x080fe200030f16ff */
[C---:B------:R-:W-:Y:S01]  /*7e80*/  IMAD R159, R116.reuse, 0x16, RZ ;  /* 0x00000016749f7824 */ /* 0x040fe200078e02ff */
[----:B------:R-:W-:Y:S01]  /*7e90*/  LEA.HI.X.SX32 R153, R137, R4, 0x2, P1 ;  /* 0x0000000489997211 */ /* 0x000fe200008f16ff */
[C---:B--2---:R-:W-:Y:S01]  /*7ea0*/  IMAD R156, R116.reuse, 0x54, RZ ;  /* 0x00000054749c7824 */ /* 0x044fe200078e02ff */
[-C--:B------:R-:W-:Y:S01]  /*7eb0*/  LEA R132, P5, R109, R26.reuse, 0x2 ;  /* 0x0000001a6d847211 */ /* 0x080fe200078a10ff */
        /* <DEDUP_REMOVED lines=8> */
[C---:B------:R-:W-:Y:S01]  /*7f40*/  IMAD R154, R116.reuse, 0x50, RZ ;  /* 0x00000050749a7824 */ /* 0x040fe200078e02ff */
[-C--:B------:R-:W-:Y:S01]  /*7f50*/  LEA.HI.X.SX32 R137, R113, R4.reuse, 0x2, P0 ;  /* 0x0000000471897211 */ /* 0x080fe200000f16ff */
        /* <DEDUP_REMOVED lines=11> */
[----:B------:R-:W-:Y:S01]  /*8010*/  LEA R38, P3, R39, R26, 0x2 ;  /* 0x0000001a27267211 */ /* 0x000fe200078610ff */
[----:B------:R2:W-:Y:S01]  /*8020*/  STL.64 [R1+0x40], R142 ;  /* 0x0000408e01007387 */ /* 0x0005e20000100a00 */
[-C--:B------:R-:W-:Y:S01]  /*8030*/  LEA.HI.X.SX32 R33, R33, R4.reuse, 0x2, P6 ;  /* 0x0000000421217211 */ /* 0x080fe200030f16ff */
[C---:B---3--:R-:W-:Y:S01]  /*8040*/  IMAD R148, R116.reuse, 0x44, RZ ;  /* 0x0000004474947824 */ /* 0x048fe200078e02ff */
[----:B------:R-:W-:Y:S01]  /*8050*/  LEA.HI.X.SX32 R139, R115, R4, 0x2, P1 ;  /* 0x00000004738b7211 */ /* 0x000fe200008f16ff */
[----:B------:R3:W-:Y:S01]  /*8060*/  STL.64 [R1+0x38], R140 ;  /* 0x0000388c01007387 */ /* 0x0007e20000100a00 */
[-C--:B------:R-:W-:Y:S01]  /*8070*/  LEA R34, P5, R35, R26.reuse, 0x2 ;  /* 0x0000001a23227211 */ /* 0x080fe200078a10ff */
[C---:B----4-:R-:W-:Y:S01]  /*8080*/  IMAD.SHL.U32 R147, R116.reuse, 0x10, RZ ;  /* 0x0000001074937824 */ /* 0x050fe200078e00ff */
[-C--:B------:R-:W-:Y:S01]  /*8090*/  LEA R46, P6, R47, R26.reuse, 0x2 ;  /* 0x0000001a2f2e7211 */ /* 0x080fe200078c10ff */
[----:B------:R-:W-:Y:S01]  /*80a0*/  STL.64 [R1+0x30], R138 ;  /* 0x0000308a01007387 */ /* 0x000fe20000100a00 */
[----:B------:R-:W-:Y:S01]  /*80b0*/  LEA R28, P1, R29, R26, 0x2 ;  /* 0x0000001a1d1c7211 */ /* 0x000fe200078210ff */
[C---:B-1----:R-:W-:Y:S01]  /*80c0*/  IMAD R145, R116.reuse, 0xf, RZ ;  /* 0x0000000f74917824 */ /* 0x042fe200078e02ff */
[----:B------:R-:W-:Y:S01]  /*80d0*/  LEA.HI.X.SX32 R131, R107, R4, 0x2, P4 ;  /* 0x000000046b837211 */ /* 0x000fe200020f16ff */
[----:B------:R1:W-:Y:S01]  /*80e0*/  STL.64 [R1+0x28], R136 ;  /* 0x0000288801007387 */ /* 0x0003e20000100a00 */
[----:B------:R-:W-:Y:S01]  /*80f0*/  LEA R36, P4, R37, R26, 0x2 ;  /* 0x0000001a25247211 */ /* 0x000fe200078810ff */
[C---:B--2---:R-:W-:Y:S01]  /*8100*/  IMAD R143, R116.reuse, 0xe, RZ ;  /* 0x0000000e748f7824 */ /* 0x044fe200078e02ff */
[-C--:B------:R-:W-:Y:S01]  /*8110*/  LEA.HI.X.SX32 R31, R31, R4.reuse, 0x2, P0 ;  /* 0x000000041f1f7211 */ /* 0x080fe200000f16ff */
        /* <DEDUP_REMOVED lines=8> */
[----:B------:R-:W-:Y:S01]  /*81a0*/  STL.64 [R1+0x10], R130 ;  /* 0x0000108201007387 */ /* 0x000fe20000100a00 */
[----:B------:R-:W-:Y:S01]  /*81b0*/  LEA.HI.X.SX32 R35, R35, R4, 0x2, P5 ;  /* 0x0000000423237211 */ /* 0x000fe200028f16ff */
[C---:B-1----:R-:W-:Y:S01]  /*81c0*/  IMAD R137, R116.reuse, 0xb, RZ ;  /* 0x0000000b74897824 */ /* 0x042fe200078e02ff */
[----:B------:R-:W-:Y:S01]  /*81d0*/  LEA R52, P3, R53, R26, 0x2 ;  /* 0x0000001a35347211 */ /* 0x000fe200078610ff */
[----:B------:R-:W-:Y:S01]  /*81e0*/  STL.64 [R1+0x8], R128 ;  /* 0x0000088001007387 */ /* 0x000fe20000100a00 */
[-C--:B------:R-:W-:Y:S01]  /*81f0*/  LEA.HI.X.SX32 R47, R47, R4.reuse, 0x2, P6 ;  /* 0x000000042f2f7211 */ /* 0x080fe200030f16ff */
[C---:B--2---:R-:W-:Y:S01]  /*8200*/  IMAD R135, R116.reuse, 0xa, RZ ;  /* 0x0000000a74877824 */ /* 0x044fe200078e02ff */
[----:B------:R-:W-:Y:S01]  /*8210*/  LEA.HI.X.SX32 R29, R29, R4, 0x2, P1 ;  /* 0x000000041d1d7211 */ /* 0x000fe200008f16ff */
[----:B------:R-:W-:Y:S01]  /*8220*/  STL.64 [R1], R126 ;  /* 0x0000007e01007387 */ /* 0x000fe20000100a00 */
[-C--:B------:R-:W-:Y:S01]  /*8230*/  LEA R48, P5, R49, R26.reuse, 0x2 ;  /* 0x0000001a31307211 */ /* 0x080fe200078a10ff */
[C---:B---3--:R-:W-:Y:S01]  /*8240*/  IMAD R133, R116.reuse, 0x9, RZ ;  /* 0x0000000974857824 */ /* 0x048fe200078e02ff */
[-C--:B------:R-:W-:Y:S01]  /*8250*/  LEA R60, P6, R61, R26.reuse, 0x2 ;  /* 0x0000001a3d3c7211 */ /* 0x080fe200078c10ff */
[----:B------:R1:W-:Y:S01]  /*8260*/  STL.64 [R1+0x9e0], R32 ;  /* 0x0009e02001007387 */ /* 0x0003e20000100a00 */
[----:B------:R-:W-:Y:S01]  /*8270*/  LEA R42, P1, R43, R26, 0x2 ;  /* 0x0000001a2b2a7211 */ /* 0x000fe200078210ff */
[C---:B------:R-:W-:Y:S01]  /*8280*/  IMAD R151, R116.reuse, 0x12, RZ ;  /* 0x0000001274977824 */ /* 0x040fe200078e02ff */
[----:B------:R-:W-:Y:S01]  /*8290*/  LEA.HI.X.SX32 R37, R37, R4, 0x2, P4 ;  /* 0x0000000425257211 */ /* 0x000fe200020f16ff */
[C---:B------:R-:W-:Y:S01]  /*82a0*/  IMAD R153, R116.reuse, 0x13, RZ ;  /* 0x0000001374997824 */ /* 0x040fe200078e02ff */
[----:B------:R-:W-:Y:S01]  /*82b0*/  LEA R50, P4, R51, R26, 0x2 ;  /* 0x0000001a33327211 */ /* 0x000fe200078810ff */
[C---:B------:R-:W-:Y:S01]  /*82c0*/  IMAD R165, R116.reuse, 0x19, RZ ;  /* 0x0000001974a57824 */ /* 0x040fe200078e02ff */
[-C--:B------:R-:W-:Y:S01]  /*82d0*/  LEA.HI.X.SX32 R45, R45, R4.reuse, 0x2, P0 ;  /* 0x000000042d2d7211 */ /* 0x080fe200000f16ff */
[C---:B------:R-:W-:Y:S01]  /*82e0*/  IMAD R167, R116.reuse, 0x1a, RZ ;  /* 0x0000001a74a77824 */ /* 0x040fe200078e02ff */
[----:B------:R-:W-:Y:S01]  /*82f0*/  LEA.HI.X.SX32 R41, R41, R4, 0x2, P2 ;  /* 0x0000000429297211 */ /* 0x000fe200010f16ff */
[C---:B------:R-:W-:Y:S01]  /*8300*/  IMAD R170, R116.reuse, 0x70, RZ ;  /* 0x0000007074aa7824 */ /* 0x040fe200078e02ff */
[----:B------:R-:W-:Y:S01]  /*8310*/  LEA R58, P0, R59, R26, 0x2 ;  /* 0x0000001a3b3a7211 */ /* 0x000fe200078010ff */
[C---:B------:R-:W-:Y:S01]  /*8320*/  IMAD R169, R116.reuse, 0x1b, RZ ;  /* 0x0000001b74a97824 */ /* 0x040fe200078e02ff */
[----:B------:R-:W-:Y:S01]  /*8330*/  LEA.HI.X.SX32 R53, R53, R4, 0x2, P3 ;  /* 0x0000000435357211 */ /* 0x000fe200018f16ff */
        /* <DEDUP_REMOVED lines=8> */
[----:B------:R-:W-:Y:S01]  /*83c0*/  STL.64 [R1+0x9f0], R48 ;  /* 0x0009f03001007387 */ /* 0x000fe20000100a00 */
[----:B------:R-:W-:Y:S01]  /*83d0*/  LEA.HI.X.SX32 R43, R43, R4, 0x2, P1 ;  /* 0x000000042b2b7211 */ /* 0x000fe200008f16ff */
[C---:B------:R-:W-:Y:S01]  /*83e0*/  IMAD R189, R116.reuse, 0x25, RZ ;  /* 0x0000002574bd7824 */ /* 0x040fe200078e02ff */
[-C--:B------:R-:W-:Y:S01]  /*83f0*/  LEA R62, P5, R63, R26.reuse, 0x2 ;  /* 0x0000001a3f3e7211 */ /* 0x080fe200078a10ff */
[C---:B------:R-:W-:Y:S01]  /*8400*/  IMAD R191, R116.reuse, 0x26, RZ ;  /* 0x0000002674bf7824 */ /* 0x040fe200078e02ff */
[-C--:B------:R-:W-:Y:S01]  /*8410*/  LEA R72, P6, R73, R26.reuse, 0x2 ;  /* 0x0000001a49487211 */ /* 0x080fe200078c10ff */
[C---:B------:R-:W-:Y:S01]  /*8420*/  IMAD R194, R116.reuse, 0xa0, RZ ;  /* 0x000000a074c27824 */ /* 0x040fe200078e02ff */
        /* <DEDUP_REMOVED lines=24> */
[-C--:B------:R-:W-:Y:S01]  /*85b0*/  LEA R74, P5, R75, R26.reuse, 0x2 ;  /* 0x0000001a4b4a7211 */ /* 0x080fe200078a10ff */
[----:B------:R-:W-:Y:S01]  /*85c0*/  IMAD R226, R116, 0xe0, RZ ;  /* 0x000000e074e27824 */ /* 0x000fe200078e02ff */
[----:B-1----:R-:W-:Y:S01]  /*85d0*/  LEA R32, P6, R94, R26, 0x2 ;  /* 0x0000001a5e207211 */ /* 0x002fe200078c10ff */
[----:B------:R-:W-:Y:S01]  /*85e0*/  STL.64 [R1+0x9f8], R56 ;  /* 0x0009f83801007387 */ /* 0x000fe20000100a00 */
[-C--:B------:R-:W-:Y:S01]  /*85f0*/  LEA.HI.X.SX32 R65, R65, R4.reuse, 0x2, P4 ;  /* 0x0000000441417211 */ /* 0x080fe200020f16ff */
[----:B------:R-:W-:Y:S01]  /*8600*/  IMAD R234, R116, 0xf0, RZ ;  /* 0x000000f074ea7824 */ /* 0x000fe200078e02ff */
[----:B------:R-:W-:-:S02]  /*8610*/  LEA.HI.X.SX32 R107, R101, R4, 0x2, P0 ;  /* 0x00000004656b7211 */ /* 0x000fc400000f16ff */
[-C--:B------:R-:W-:Y:S01]  /*8620*/  LEA.HI.X.SX32 R69, R69, R4.reuse, 0x2, P2 ;  /* 0x0000000445457211 */ /* 0x080fe200010f16ff */
[----:B------:R-:W-:Y:S01]  /*8630*/  STL.64 [R1+0xa00], R64 ;  /* 0x000a004001007387 */ /* 0x000fe20000100a00 */
[----:B------:R-:W-:Y:S02]  /*8640*/  LEA.HI.X.SX32 R105, R99, R4, 0x2, P3 ;  /* 0x0000000463697211 */ /* 0x000fe400018f16ff */
[-C--:B------:R-:W-:Y:S01]  /*8650*/  LEA R70, P1, R71, R26.reuse, 0x2 ;  /* 0x0000001a47467211 */ /* 0x080fe200078210ff */
[----:B------:R-:W-:Y:S01]  /*8660*/  STL.64 [R1+0x208], R106 ;  /* 0x0002086a01007387 */ /* 0x000fe20000100a00 */
[----:B------:R-:W-:Y:S02]  /*8670*/  LEA R78, P2, R79, R26, 0x2 ;  /* 0x0000001a4f4e7211 */ /* 0x000fe400078410ff */
[-C--:B------:R-:W-:Y:S01]  /*8680*/  LEA.HI.X.SX32 R75, R75, R4.reuse, 0x2, P5 ;  /* 0x000000044b4b7211 */ /* 0x080fe200028f16ff */
[----:B------:R-:W-:Y:S01]  /*8690*/  STL.64 [R1+0x210], R104 ;  /* 0x0002106801007387 */ /* 0x000fe20000100a00 */
[----:B------:R-:W-:-:S02]  /*86a0*/  LEA.HI.X.SX32 R33, R94, R4, 0x2, P6 ;  /* 0x000000045e217211 */ /* 0x000fc400030f16ff */
[-C--:B------:R-:W-:Y:S02]  /*86b0*/  LEA R76, P4, R77, R26.reuse, 0x2 ;  /* 0x0000001a4d4c7211 */ /* 0x080fe400078810ff */
[----:B------:R-:W-:Y:S01]  /*86c0*/  LEA R84, P5, R85, R26, 0x2 ;  /* 0x0000001a55547211 */ /* 0x000fe200078a10ff */
[----:B------:R1:W-:Y:S01]  /*86d0*/  STL.64 [R1+0x218], R32 ;  /* 0x0002182001007387 */ /* 0x0003e20000100a00 */
[-C--:B------:R-:W-:Y:S02]  /*86e0*/  LEA.HI.X.SX32 R71, R71, R4.reuse, 0x2, P1 ;  /* 0x0000000447477211 */ /* 0x080fe400008f16ff */
[----:B------:R-:W-:Y:S02]  /*86f0*/  LEA.HI.X.SX32 R79, R79, R4, 0x2, P2 ;  /* 0x000000044f4f7211 */ /* 0x000fe400010f16ff */
[-C--:B------:R-:W-:Y:S02]  /*8700*/  LEA R80, P1, R81, R26.reuse, 0x2 ;  /* 0x0000001a51507211 */ /* 0x080fe400078210ff */
[----:B------:R-:W-:-:S02]  /*8710*/  LEA R82, P0, R83, R26, 0x2 ;  /* 0x0000001a53527211 */ /* 0x000fc400078010ff */
[----:B------:R-:W-:Y:S02]  /*8720*/  LEA.HI.X.SX32 R77, R77, R4, 0x2, P4 ;  /* 0x000000044d4d7211 */ /* 0x000fe400020f16ff */
[----:B--2---:R-:W-:Y:S02]  /*8730*/  LEA R40, P2, R97, R26, 0x2 ;  /* 0x0000001a61287211 */ /* 0x004fe400078410ff */
[----:B------:R-:W-:Y:S02]  /*8740*/  LEA.HI.X.SX32 R85, R85, R4, 0x2, P5 ;  /* 0x0000000455557211 */ /* 0x000fe400028f16ff */
[----:B------:R-:W-:Y:S02]  /*8750*/  LOP3.LUT R12, R12, 0x8000, R3, 0xf8, !PT ;  /* 0x000080000c0c7812 */ /* 0x000fe400078ef803 */
[-C--:B------:R-:W-:Y:S01]  /*8760*/  LEA R86, P4, R87, R26.reuse, 0x2 ;  /* 0x0000001a57567211 */ /* 0x080fe200078810ff */
[----:B------:R-:W2:Y:S01]  /*8770*/  LDC.64 R2, c[0x0][0x230] ;  /* 0x00008c00ff027b82 */ /* 0x000ea20000000a00 */
[----:B-1----:R-:W-:-:S02]  /*8780*/  LEA R32, P5, R24, R26, 0x2 ;  /* 0x0000001a18207211 */ /* 0x002fc400078a10ff */
[-C--:B------:R-:W-:Y:S02]  /*8790*/  LEA.HI.X.SX32 R81, R81, R4.reuse, 0x2, P1 ;  /* 0x0000000451517211 */ /* 0x080fe400008f16ff */
[-C--:B------:R-:W-:Y:S02]  /*87a0*/  LEA.HI.X.SX32 R83, R83, R4.reuse, 0x2, P0 ;  /* 0x0000000453537211 */ /* 0x080fe400000f16ff */
[----:B------:R-:W-:Y:S02]  /*87b0*/  LEA.HI.X.SX32 R41, R97, R4, 0x2, P2 ;  /* 0x0000000461297211 */ /* 0x000fe400010f16ff */
[-C--:B------:R-:W-:Y:S02]  /*87c0*/  LEA R88, P3, R89, R26.reuse, 0x2 ;  /* 0x0000001a59587211 */ /* 0x080fe400078610ff */
[-C--:B------:R-:W-:Y:S01]  /*87d0*/  LEA R90, P1, R91, R26.reuse, 0x2 ;  /* 0x0000001a5b5a7211 */ /* 0x080fe200078210ff */
[----:B------:R1:W-:Y:S01]  /*87e0*/  STL.64 [R1+0x220], R40 ;  /* 0x0002202801007387 */ /* 0x0003e20000100a00 */
[----:B------:R-:W-:-:S02]  /*87f0*/  LEA R92, P0, R93, R26, 0x2 ;  /* 0x0000001a5d5c7211 */ /* 0x000fc400078010ff */
[-C--:B------:R-:W-:Y:S02]  /*8800*/  LEA.HI.X.SX32 R87, R87, R4.reuse, 0x2, P4 ;  /* 0x0000000457577211 */ /* 0x080fe400020f16ff */
[----:B------:R-:W-:Y:S02]  /*8810*/  LEA.HI.X.SX32 R33, R24, R4, 0x2, P5 ;  /* 0x0000000418217211 */ /* 0x000fe400028f16ff */
[-C--:B------:R-:W-:Y:S02]  /*8820*/  LEA R96, P4, R23, R26.reuse, 0x2 ;  /* 0x0000001a17607211 */ /* 0x080fe400078810ff */
[----:B------:R-:W-:Y:S01]  /*8830*/  LEA R94, P6, R95, R26, 0x2 ;  /* 0x0000001a5f5e7211 */ /* 0x000fe200078c10ff */
[----:B------:R3:W-:Y:S01]  /*8840*/  STL.64 [R1+0x228], R32 ;  /* 0x0002282001007387 */ /* 0x0007e20000100a00 */
[-C--:B------:R-:W-:Y:S01]  /*8850*/  LEA.HI.X.SX32 R89, R89, R4.reuse, 0x2, P3 ;  /* 0x0000000459597211 */ /* 0x080fe200018f16ff */
[----:B--2---:R-:W-:Y:S01]  /*8860*/  IMAD R3, R0, R3, RZ ;  /* 0x0000000300037224 */ /* 0x004fe200078e02ff */
[-C--:B------:R-:W-:Y:S01]  /*8870*/  LEA.HI.X.SX32 R91, R91, R4.reuse, 0x2, P1 ;  /* 0x000000045b5b7211 */ /* 0x080fe200008f16ff */
[C---:B------:R-:W-:Y:S01]  /*8880*/  VIADD R0, R2.reuse, 0xfffffffe ;  /* 0xfffffffe02007836 */ /* 0x040fe20000000000 */
[----:B------:R-:W-:Y:S01]  /*8890*/  LEA.HI.X.SX32 R93, R93, R4, 0x2, P0 ;  /* 0x000000045d5d7211 */ /* 0x000fe200000f16ff */
[----:B------:R-:W-:Y:S01]  /*88a0*/  VIADD R123, R2, 0xffffffff ;  /* 0xffffffff027b7836 */ /* 0x000fe20000000000 */
[----:B------:R-:W-:-:S02]  /*88b0*/  LEA R98, P3, R22, R26, 0x2 ;  /* 0x0000001a16627211 */ /* 0x000fc400078610ff */
[-C--:B-1----:R-:W-:Y:S02]  /*88c0*/  LEA R40, P1, R18, R26.reuse, 0x2 ;  /* 0x0000001a12287211 */ /* 0x082fe400078210ff */
[----:B------:R-:W-:Y:S02]  /*88d0*/  LEA R102, P0, R16, R26, 0x2 ;  /* 0x0000001a10667211 */ /* 0x000fe400078010ff */
[-C--:B------:R-:W-:Y:S02]  /*88e0*/  LEA.HI.X.SX32 R97, R23, R4.reuse, 0x2, P4 ;  /* 0x0000000417617211 */ /* 0x080fe400020f16ff */
[----:B------:R-:W-:Y:S02]  /*88f0*/  LEA.HI.X.SX32 R95, R95, R4, 0x2, P6 ;  /* 0x000000045f5f7211 */ /* 0x000fe400030f16ff */
[-C--:B---3--:R-:W-:Y:S02]  /*8900*/  LEA R32, P4, R11, R26.reuse, 0x2 ;  /* 0x0000001a0b207211 */ /* 0x088fe400078810ff */
[----:B------:R-:W-:-:S02]  /*8910*/  LEA R104, P6, R14, R26, 0x2 ;  /* 0x0000001a0e687211 */ /* 0x000fc400078c10ff */
[-C--:B------:R-:W-:Y:S02]  /*8920*/  LEA.HI.X.SX32 R99, R22, R4.reuse, 0x2, P3 ;  /* 0x0000000416637211 */ /* 0x080fe400018f16ff */
[-C--:B------:R-:W-:Y:S02]  /*8930*/  LEA.HI.X.SX32 R41, R18, R4.reuse, 0x2, P1 ;  /* 0x0000000412297211 */ /* 0x080fe400008f16ff */
[----:B------:R-:W-:Y:S02]  /*8940*/  LEA.HI.X.SX32 R103, R16, R4, 0x2, P0 ;  /* 0x0000000410677211 */ /* 0x000fe400000f16ff */
[-C--:B------:R-:W-:Y:S01]  /*8950*/  LEA R100, P2, R20, R26.reuse, 0x2 ;  /* 0x0000001a14647211 */ /* 0x080fe200078410ff */
[----:B------:R1:W-:Y:S01]  /*8960*/  STL.64 [R1+0x230], R40 ;  /* 0x0002302801007387 */ /* 0x0003e20000100a00 */
[-C--:B------:R-:W-:Y:S02]  /*8970*/  LEA R106, P5, R10, R26.reuse, 0x2 ;  /* 0x0000001a0a6a7211 */ /* 0x080fe400078a10ff */
[----:B------:R-:W-:-:S02]  /*8980*/  LEA R22, P0, R13, R26, 0x2 ;  /* 0x0000001a0d167211 */ /* 0x000fc400078010ff */
[----:B------:R-:W-:Y:S02]  /*8990*/  LEA.HI.X.SX32 R33, R11, R4, 0x2, P4 ;  /* 0x000000040b217211 */ /* 0x000fe400020f16ff */
[----:B------:R-:W-:Y:S02]  /*89a0*/  LEA R108, P3, R8, R26, 0x2 ;  /* 0x0000001a086c7211 */ /* 0x000fe400078610ff */
[----:B------:R-:W-:Y:S01]  /*89b0*/  LEA.HI.X.SX32 R105, R14, R4, 0x2, P6 ;  /* 0x000000040e697211 */ /* 0x000fe200030f16ff */
[----:B------:R2:W-:Y:S01]  /*89c0*/  STL.64 [R1+0x238], R32 ;  /* 0x0002382001007387 */ /* 0x0005e20000100a00 */
[----:B------:R-:W-:Y:S01]  /*89d0*/  LEA R114, P6, R15, R26, 0x2 ;  /* 0x0000001a0f727211 */ /* 0x000fe200078c10ff */
[----:B-1----:R-:W-:Y:S01]  /*89e0*/  VIADD R41, R2, 0x3f ;  /* 0x0000003f02297836 */ /* 0x002fe20000000000 */
[-C--:B------:R-:W-:Y:S01]  /*89f0*/  LEA.HI.X.SX32 R101, R20, R4.reuse, 0x2, P2 ;  /* 0x0000000414657211 */ /* 0x080fe200010f16ff */
[----:B------:R-:W1:Y:S01]  /*8a00*/  LDC R40, c[0x0][0x230] ;  /* 0x00008c00ff287b82 */ /* 0x000e620000000800 */
[----:B------:R-:W-:-:S02]  /*8a10*/  LEA.HI.X.SX32 R107, R10, R4, 0x2, P5 ;  /* 0x000000040a6b7211 */ /* 0x000fc400028f16ff */
[----:B------:R-:W-:Y:S02]  /*8a20*/  LEA.HI.X.SX32 R23, R13, R4, 0x2, P0 ;  /* 0x000000040d177211 */ /* 0x000fe400000f16ff */
[-C--:B------:R-:W-:Y:S02]  /*8a30*/  LEA R110, P2, R5, R26.reuse, 0x2 ;  /* 0x0000001a056e7211 */ /* 0x080fe400078410ff */
[-C--:B------:R-:W-:Y:S01]  /*8a40*/  LEA R112, P1, R9, R26.reuse, 0x2 ;  /* 0x0000001a09707211 */ /* 0x080fe200078210ff */
[----:B------:R3:W-:Y:S01]  /*8a50*/  STL.64 [R1+0x240], R22 ;  /* 0x0002401601007387 */ /* 0x0007e20000100a00 */
[-C--:B------:R-:W-:Y:S02]  /*8a60*/  LEA R10, P5, R17, R26.reuse, 0x2 ;  /* 0x0000001a110a7211 */ /* 0x080fe400078a10ff */
[----:B------:R-:W-:Y:S02]  /*8a70*/  LEA R14, P4, R19, R26, 0x2 ;  /* 0x0000001a130e7211 */ /* 0x000fe400078810ff */
[----:B------:R-:W-:-:S02]  /*8a80*/  LEA.HI.X.SX32 R109, R8, R4, 0x2, P3 ;  /* 0x00000004086d7211 */ /* 0x000fc400018f16ff */
[----:B--2---:R-:W-:Y:S02]  /*8a90*/  LEA R32, P3, R21, R26, 0x2 ;  /* 0x0000001a15207211 */ /* 0x004fe400078610ff */
[----:B------:R-:W-:Y:S02]  /*8aa0*/  LEA.HI.X.SX32 R115, R15, R4, 0x2, P6 ;  /* 0x000000040f737211 */ /* 0x000fe400030f16ff */
[----:B------:R-:W-:Y:S02]  /*8ab0*/  LEA R8, P6, R119, R26, 0x2 ;  /* 0x0000001a77087211 */ /* 0x000fe400078c10ff */
[-C--:B------:R-:W-:Y:S01]  /*8ac0*/  LEA.HI.X.SX32 R111, R5, R4.reuse, 0x2, P2 ;  /* 0x00000004056f7211 */ /* 0x080fe200010f16ff */
[----:B------:R-:W-:Y:S01]  /*8ad0*/  VIADD R5, R2, 0xfffffffd ;  /* 0xfffffffd02057836 */ /* 0x000fe20000000000 */
[-C--:B------:R-:W-:Y:S02]  /*8ae0*/  LEA.HI.X.SX32 R113, R9, R4.reuse, 0x2, P1 ;  /* 0x0000000409717211 */ /* 0x080fe400008f16ff */
[----:B------:R-:W-:-:S02]  /*8af0*/  LEA.HI.X.SX32 R11, R17, R4, 0x2, P5 ;  /* 0x00000004110b7211 */ /* 0x000fc400028f16ff */
[----:B------:R-:W-:Y:S02]  /*8b00*/  LEA.HI.X.SX32 R15, R19, R4, 0x2, P4 ;  /* 0x00000004130f7211 */ /* 0x000fe400020f16ff */
[-C--:B------:R-:W-:Y:S02]  /*8b10*/  LEA R16, P2, R122, R26.reuse, 0x2 ;  /* 0x0000001a7a107211 */ /* 0x080fe400078410ff */
[-C--:B------:R-:W-:Y:S02]  /*8b20*/  LEA R18, P1, R121, R26.reuse, 0x2 ;  /* 0x0000001a79127211 */ /* 0x080fe400078210ff */
[-C--:B------:R-:W-:Y:S02]  /*8b30*/  LEA R20, P0, R120, R26.reuse, 0x2 ;  /* 0x0000001a78147211 */ /* 0x080fe400078010ff */
[-C--:B---3--:R-:W-:Y:S02]  /*8b40*/  LEA R22, P5, R118, R26.reuse, 0x2 ;  /* 0x0000001a76167211 */ /* 0x088fe400078a10ff */
[----:B------:R-:W-:-:S02]  /*8b50*/  LEA R24, P4, R25, R26, 0x2 ;  /* 0x0000001a19187211 */ /* 0x000fc400078810ff */
[----:B------:R-:W-:Y:S02]  /*8b60*/  LEA.HI.X.SX32 R33, R21, R4, 0x2, P3 ;  /* 0x0000000415217211 */ /* 0x000fe400018f16ff */
[----:B------:R-:W-:Y:S02]  /*8b70*/  LEA R26, P3, R27, R26, 0x2 ;  /* 0x0000001a1b1a7211 */ /* 0x000fe400078610ff */
[-C--:B------:R-:W-:Y:S01]  /*8b80*/  LEA.HI.X.SX32 R9, R119, R4.reuse, 0x2, P6 ;  /* 0x0000000477097211 */ /* 0x080fe200030f16ff */
[----:B------:R2:W-:Y:S01]  /*8b90*/  STL.64 [R1+0x248], R32 ;  /* 0x0002482001007387 */ /* 0x0005e20000100a00 */
[-C--:B------:R-:W-:Y:S02]  /*8ba0*/  LEA.HI.X.SX32 R23, R118, R4.reuse, 0x2, P5 ;  /* 0x0000000476177211 */ /* 0x080fe400028f16ff */
[----:B------:R-:W-:Y:S01]  /*8bb0*/  LEA.HI.X.SX32 R27, R27, R4, 0x2, P3 ;  /* 0x000000041b1b7211 */ /* 0x000fe200018f16ff */
[----:B------:R3:W-:Y:S01]  /*8bc0*/  STL.64 [R1+0x250], R8 ;  /* 0x0002500801007387 */ /* 0x0007e20000100a00 */
[----:B------:R-:W-:-:S02]  /*8bd0*/  LEA R118, P3, R3, UR6, 0x2 ;  /* 0x0000000603767c11 */ /* 0x000fc4000f8610ff */
[-C--:B------:R-:W-:Y:S02]  /*8be0*/  LEA.HI.X.SX32 R17, R122, R4.reuse, 0x2, P2 ;  /* 0x000000047a117211 */ /* 0x080fe400010f16ff */
[-C--:B------:R-:W-:Y:S02]  /*8bf0*/  LEA.HI.X.SX32 R19, R121, R4.reuse, 0x2, P1 ;  /* 0x0000000479137211 */ /* 0x080fe400008f16ff */
[-C--:B------:R-:W-:Y:S01]  /*8c00*/  LEA.HI.X.SX32 R21, R120, R4.reuse, 0x2, P0 ;  /* 0x0000000478157211 */ /* 0x080fe200000f16ff */
[----:B--2---:R-:W2:Y:S01]  /*8c10*/  LDC R33, c[0x0][0x230] ;  /* 0x00008c00ff217b82 */ /* 0x004ea20000000800 */
[----:B------:R-:W-:Y:S01]  /*8c20*/  LEA.HI.X.SX32 R25, R25, R4, 0x2, P4 ;  /* 0x0000000419197211 */ /* 0x000fe200020f16ff */
[----:B------:R-:W-:Y:S01]  /*8c30*/  VIADD R4, R2, 0xfffffffc ;  /* 0xfffffffc02047836 */ /* 0x000fe20000000000 */
[----:B------:R-:W-:Y:S01]  /*8c40*/  ISETP.GE.U32.AND P0, PT, R0, 0x7fffffbf, PT ;  /* 0x7fffffbf0000780c */ /* 0x000fe20003f06070 */
[C---:B---3--:R-:W-:Y:S01]  /*8c50*/  IMAD R9, R116.reuse, 0xc, RZ ;  /* 0x0000000c74097824 */ /* 0x048fe200078e02ff */
[----:B------:R-:W-:Y:S01]  /*8c60*/  LEA.HI.X.SX32 R119, R3, UR7, 0x2, P3 ;  /* 0x0000000703777c11 */ /* 0x000fe200098f16ff */
[C---:B------:R-:W-:Y:S01]  /*8c70*/  IMAD.SHL.U32 R0, R116.reuse, 0x2, RZ ;  /* 0x0000000274007824 */ /* 0x040fe200078e00ff */
[CC--:B------:R-:W-:Y:S01]  /*8c80*/  LEA R120, P3, R116.reuse, R118.reuse, 0x3 ;  /* 0x0000007674787211 */ /* 0x0c0fe200078618ff */
[C---:B------:R-:W-:Y:S01]  /*8c90*/  IMAD R3, R116.reuse, 0x3, RZ ;  /* 0x0000000374037824 */ /* 0x040fe200078e02ff */
[-C--:B------:R-:W-:Y:S01]  /*8ca0*/  IADD3 R122, P4, R9, R118.reuse, RZ ;  /* 0x00000076097a7210 */ /* 0x080fe20007f9e0ff */
[----:B------:R-:W-:Y:S01]  /*8cb0*/  IMAD R8, R116, 0x7, RZ ;  /* 0x0000000774087824 */ /* 0x000fe200078e02ff */
[----:B------:R-:W-:Y:S01]  /*8cc0*/  ISETP.GE.U32.AND P6, PT, R4, 0x7fffffbd, PT ;  /* 0x7fffffbd0400780c */ /* 0x000fe20003fc6070 */
[C---:B------:R-:W-:Y:S01]  /*8cd0*/  IMAD R4, R116.reuse, 0x5, RZ ;  /* 0x0000000574047824 */ /* 0x040fe200078e02ff */
[----:B------:R-:W-:Y:S01]  /*8ce0*/  ISETP.GE.U32.AND P2, PT, R123, 0x7fffffc0, PT ;  /* 0x7fffffc07b00780c */ /* 0x000fe20003f46070 */
[----:B------:R-:W-:Y:S01]  /*8cf0*/  STL.64 [R1+0x990], R118 ;  /* 0x0009907601007387 */ /* 0x000fe20000100a00 */
[----:B------:R-:W-:Y:S01]  /*8d00*/  ISETP.GE.U32.AND P1, PT, R5, 0x7fffffbe, PT ;  /* 0x7fffffbe0500780c */ /* 0x000fe20003f26070 */
[----:B------:R-:W-:Y:S01]  /*8d10*/  IMAD R5, R116, 0x6, RZ ;  /* 0x0000000674057824 */ /* 0x000fe200078e02ff */
[-C--:B------:R-:W-:Y:S01]  /*8d20*/  LEA.HI.X.SX32 R121, R0, R119.reuse, 0x2, P3 ;  /* 0x0000007700797211 */ /* 0x080fe200018f16ff */
[C---:B------:R-:W-:Y:S01]  /*8d30*/  IMAD R0, R116.reuse, 0x3a, RZ ;  /* 0x0000003a74007824 */ /* 0x040fe200078e02ff */
[-C--:B------:R-:W-:Y:S01]  /*8d40*/  IADD3 R124, P3, R155, R118.reuse, RZ ;  /* 0x000000769b7c7210 */ /* 0x080fe20007f7e0ff */
[----:B------:R-:W3:Y:S01]  /*8d50*/  LDC R32, c[0x0][0x230] ;  /* 0x00008c00ff207b82 */ /* 0x000ee20000000800 */
[----:B------:R-:W-:Y:S01]  /*8d60*/  LEA.HI.X.SX32 R123, R3, R119, 0x2, P4 ;  /* 0x00000077037b7211 */ /* 0x000fe200020f16ff */
[----:B------:R-:W-:Y:S01]  /*8d70*/  IMAD R3, R116, 0x3b, RZ ;  /* 0x0000003b74037824 */ /* 0x000fe200078e02ff */
[----:B------:R-:W-:-:S02]  /*8d80*/  IADD3 R126, P4, R163, R118, RZ ;  /* 0x00000076a37e7210 */ /* 0x000fc40007f9e0ff */
[-C--:B------:R-:W-:Y:S01]  /*8d90*/  LEA.HI.X.SX32 R125, R4, R119.reuse, 0x2, P3 ;  /* 0x00000077047d7211 */ /* 0x080fe200018f16ff */
[C---:B------:R-:W-:Y:S01]  /*8da0*/  IMAD R4, R116.reuse, 0x39, RZ ;  /* 0x0000003974047824 */ /* 0x040fe200078e02ff */
[-C--:B------:R-:W-:Y:S01]  /*8db0*/  IADD3 R128, P3, R171, R118.reuse, RZ ;  /* 0x00000076ab807210 */ /* 0x080fe20007f7e0ff */
[----:B------:R-:W-:Y:S01]  /*8dc0*/  @!PT LDS RZ, [RZ] ;  /* 0x00000000fffff984 */ /* 0x000fe20000000800 */
[----:B------:R-:W-:Y:S01]  /*8dd0*/  @!PT LDS RZ, [RZ] ;  /* 0x00000000fffff984 */ /* 0x000fe20000000800 */
[----:B------:R-:W-:Y:S01]  /*8de0*/  @!PT LDS RZ, [RZ] ;  /* 0x00000000fffff984 */ /* 0x000fe20000000800 */
[----:B------:R-:W-:Y:S01]  /*8df0*/  LDGSTS.E [R251+0x50000], desc[UR16][R118.64], !P2 ;  /* 0x5000000076fb7fae */ /* 0x000fe2000d121850 */
[-C--:B------:R-:W-:Y:S01]  /*8e00*/  LEA.HI.X.SX32 R127, R5, R119.reuse, 0x2, P4 ;  /* 0x00000077057f7211 */ /* 0x080fe200020f16ff */
[C---:B------:R-:W-:Y:S01]  /*8e10*/  IMAD R5, R116.reuse, 0x3d, RZ ;  /* 0x0000003d74057824 */ /* 0x040fe200078e02ff */
[C---:B------:R-:W-:Y:S02]  /*8e20*/  SHF.L.U32 R13, R116.reuse, 0x3, RZ ;  /* 0x00000003740d7819 */ /* 0x040fe400000006ff */
[-C--:B------:R-:W-:Y:S02]  /*8e30*/  LEA R130, P4, R116, R118.reuse, 0x5 ;  /* 0x0000007674827211 */ /* 0x080fe400078828ff */
[----:B------:R-:W-:Y:S01]  /*8e40*/  LEA.HI.X.SX32 R129, R8, R119, 0x2, P3 ;  /* 0x0000007708817211 */ /* 0x000fe200018f16ff */
[----:B------:R-:W-:Y:S01]  /*8e50*/  IMAD R8, R116, 0x33, RZ ;  /* 0x0000003374087824 */ /* 0x000fe200078e02ff */
[----:B------:R-:W-:-:S02]  /*8e60*/  IADD3 R132, P3, R187, R118, RZ ;  /* 0x00000076bb847210 */ /* 0x000fc40007f7e0ff */
[-C--:B------:R-:W-:Y:S01]  /*8e70*/  LEA.HI.X.SX32 R131, R13, R119.reuse, 0x2, P4 ;  /* 0x000000770d837211 */ /* 0x080fe200020f16ff */
[----:B------:R-:W-:Y:S01]  /*8e80*/  IMAD R13, R116, 0x36, RZ ;  /* 0x00000036740d7824 */ /* 0x000fe200078e02ff */
[-C--:B------:R-:W-:Y:S02]  /*8e90*/  IADD3 R134, P4, R195, R118.reuse, RZ ;  /* 0x00000076c3867210 */ /* 0x080fe40007f9e0ff */
[-C--:B------:R-:W-:Y:S02]  /*8ea0*/  LEA.HI.X.SX32 R133, R133, R119.reuse, 0x2, P3 ;  /* 0x0000007785857211 */ /* 0x080fe400018f16ff */
[-C--:B------:R-:W-:Y:S02]  /*8eb0*/  IADD3 R136, P3, R203, R118.reuse, RZ ;  /* 0x00000076cb887210 */ /* 0x080fe40007f7e0ff */
[----:B------:R-:W-:Y:S02]  /*8ec0*/  LEA.HI.X.SX32 R135, R135, R119, 0x2, P4 ;  /* 0x0000007787877211 */ /* 0x000fe400020f16ff */
[----:B------:R-:W-:-:S02]  /*8ed0*/  IADD3 R138, P4, R211, R118, RZ ;  /* 0x00000076d38a7210 */ /* 0x000fc40007f9e0ff */
[-C--:B------:R-:W-:Y:S02]  /*8ee0*/  LEA.HI.X.SX32 R137, R137, R119.reuse, 0x2, P3 ;  /* 0x0000007789897211 */ /* 0x080fe400018f16ff */
[-C--:B------:R-:W-:Y:S02]  /*8ef0*/  IADD3 R140, P3, R219, R118.reuse, RZ ;  /* 0x00000076db8c7210 */ /* 0x080fe40007f7e0ff */
[-C--:B------:R-:W-:Y:S01]  /*8f00*/  LEA.HI.X.SX32 R139, R9, R119.reuse, 0x2, P4 ;  /* 0x00000077098b7211 */ /* 0x080fe200020f16ff */
[----:B------:R-:W-:Y:S01]  /*8f10*/  IMAD R9, R116, 0x37, RZ ;  /* 0x0000003774097824 */ /* 0x000fe200078e02ff */
[-C--:B------:R-:W-:Y:S02]  /*8f20*/  IADD3 R142, P4, R227, R118.reuse, RZ ;  /* 0x00000076e38e7210 */ /* 0x080fe40007f9e0ff */
[----:B------:R-:W-:Y:S02]  /*8f30*/  LEA.HI.X.SX32 R141, R141, R119, 0x2, P3 ;  /* 0x000000778d8d7211 */ /* 0x000fe400018f16ff */
[----:B------:R-:W-:-:S02]  /*8f40*/  IADD3 R144, P3, R235, R118, RZ ;  /* 0x00000076eb907210 */ /* 0x000fc40007f7e0ff */
[-C--:B------:R-:W-:Y:S02]  /*8f50*/  LEA.HI.X.SX32 R143, R143, R119.reuse, 0x2, P4 ;  /* 0x000000778f8f7211 */ /* 0x080fe400020f16ff */
[-C--:B------:R-:W-:Y:S02]  /*8f60*/  LEA R146, P4, R116, R118.reuse, 0x6 ;  /* 0x0000007674927211 */ /* 0x080fe400078830ff */
[-C--:B------:R-:W-:Y:S02]  /*8f70*/  LEA.HI.X.SX32 R145, R145, R119.reuse, 0x2, P3 ;  /* 0x0000007791917211 */ /* 0x080fe400018f16ff */
[-C--:B------:R-:W-:Y:S02]  /*8f80*/  IADD3 R148, P3, R148, R118.reuse, RZ ;  /* 0x0000007694947210 */ /* 0x080fe40007f7e0ff */
[----:B------:R-:W-:Y:S02]  /*8f90*/  LEA.HI.X.SX32 R147, R147, R119, 0x2, P4 ;  /* 0x0000007793937211 */ /* 0x000fe400020f16ff */
[----:B------:R-:W-:-:S02]  /*8fa0*/  IADD3 R150, P4, R150, R118, RZ ;  /* 0x0000007696967210 */ /* 0x000fc40007f9e0ff */
[-C--:B------:R-:W-:Y:S02]  /*8fb0*/  LEA.HI.X.SX32 R149, R149, R119.reuse, 0x2, P3 ;  /* 0x0000007795957211 */ /* 0x080fe400018f16ff */
[-C--:B------:R-:W-:Y:S02]  /*8fc0*/  IADD3 R152, P3, R152, R118.reuse, RZ ;  /* 0x0000007698987210 */ /* 0x080fe40007f7e0ff */
        /* <DEDUP_REMOVED lines=25> */
[-C--:B------:R-:W-:Y:S02]  /*9160*/  LEA R178, P4, R116, R118.reuse, 0x7 ;  /* 0x0000007674b27211 */ /* 0x080fe400078838ff */
        /* <DEDUP_REMOVED lines=46> */
[-C--:B------:R-:W-:Y:S02]  /*9450*/  IADD3 R224, P3, R224, R118.reuse, RZ ;  /* 0x00000076e0e07210 */ /* 0x080fe40007f7e0ff */
[-C--:B------:R-:W-:Y:S02]  /*9460*/  LEA.HI.X.SX32 R223, R13, R119.reuse, 0x2, P4 ;  /* 0x000000770ddf7211 */ /* 0x080fe400020f16ff */
[-C--:B------:R-:W-:Y:S02]  /*9470*/  IADD3 R226, P4, R226, R118.reuse, RZ ;  /* 0x00000076e2e27210 */ /* 0x080fe40007f9e0ff */
[----:B------:R-:W-:Y:S01]  /*9480*/  LEA.HI.X.SX32 R225, R9, R119, 0x2, P3 ;  /* 0x0000007709e17211 */ /* 0x000fe200018f16ff */
[----:B------:R-:W-:Y:S01]  /*9490*/  IMAD R9, R116, 0x3f, RZ ;  /* 0x0000003f74097824 */ /* 0x000fe200078e02ff */
[----:B------:R-:W-:-:S02]  /*94a0*/  IADD3 R228, P3, R228, R118, RZ ;  /* 0x00000076e4e47210 */ /* 0x000fc40007f7e0ff */
[-C--:B------:R-:W-:Y:S02]  /*94b0*/  LEA.HI.X.SX32 R227, R227, R119.reuse, 0x2, P4 ;  /* 0x00000077e3e37211 */ /* 0x080fe400020f16ff */
[-C--:B------:R-:W-:Y:S02]  /*94c0*/  IADD3 R230, P4, R230, R118.reuse, RZ ;  /* 0x00000076e6e67210 */ /* 0x080fe40007f9e0ff */
[-C--:B------:R-:W-:Y:S01]  /*94d0*/  LEA.HI.X.SX32 R229, R4, R119.reuse, 0x2, P3 ;  /* 0x0000007704e57211 */ /* 0x080fe200018f16ff */
[----:B------:R-:W-:Y:S01]  /*94e0*/  VIADD R4, R2, 0xffffffdf ;  /* 0xffffffdf02047836 */ /* 0x000fe20000000000 */
[-C--:B------:R-:W-:Y:S02]  /*94f0*/  IADD3 R232, P3, R232, R118.reuse, RZ ;  /* 0x00000076e8e87210 */ /* 0x080fe40007f7e0ff */
[----:B------:R-:W-:Y:S01]  /*9500*/  LEA.HI.X.SX32 R231, R0, R119, 0x2, P4 ;  /* 0x0000007700e77211 */ /* 0x000fe200020f16ff */
[----:B------:R-:W-:Y:S01]  /*9510*/  VIADD R0, R2, 0xffffffdd ;  /* 0xffffffdd02007836 */ /* 0x000fe20000000000 */
[----:B------:R-:W-:-:S02]  /*9520*/  IADD3 R234, P4, R234, R118, RZ ;  /* 0x00000076eaea7210 */ /* 0x000fc40007f9e0ff */
[-C--:B------:R-:W-:Y:S01]  /*9530*/  LEA.HI.X.SX32 R233, R3, R119.reuse, 0x2, P3 ;  /* 0x0000007703e97211 */ /* 0x080fe200018f16ff */
[----:B------:R-:W-:Y:S01]  /*9540*/  VIADD R3, R2, 0xffffffde ;  /* 0xffffffde02037836 */ /* 0x000fe20000000000 */
[-C--:B------:R-:W-:Y:S02]  /*9550*/  IADD3 R236, P3, R236, R118.reuse, RZ ;  /* 0x00000076ecec7210 */ /* 0x080fe40007f7e0ff */
[-C--:B------:R-:W-:Y:S02]  /*9560*/  LEA.HI.X.SX32 R235, R235, R119.reuse, 0x2, P4 ;  /* 0x00000077ebeb7211 */ /* 0x080fe400020f16ff */
[-C--:B------:R-:W-:Y:S02]  /*9570*/  IADD3 R238, P4, R238, R118.reuse, RZ ;  /* 0x00000076eeee7210 */ /* 0x080fe40007f9e0ff */
[-C--:B------:R-:W-:Y:S02]  /*9580*/  LEA.HI.X.SX32 R237, R5, R119.reuse, 0x2, P3 ;  /* 0x0000007705ed7211 */ /* 0x080fe400018f16ff */
[----:B------:R-:W-:Y:S01]  /*9590*/  LEA R240, P3, R116, R118, 0x4 ;  /* 0x0000007674f07211 */ /* 0x000fe200078620ff */
[----:B------:R-:W4:Y:S01]  /*95a0*/  LDC R5, c[0x0][0x230] ;  /* 0x00008c00ff057b82 */ /* 0x000f220000000800 */
[----:B------:R-:W-:-:S02]  /*95b0*/  LEA.HI.X.SX32 R239, R8, R119, 0x2, P4 ;  /* 0x0000007708ef7211 */ /* 0x000fc400020f16ff */
[-C--:B------:R-:W-:Y:S02]  /*95c0*/  IADD3 R242, P4, R242, R118.reuse, RZ ;  /* 0x00000076f2f27210 */ /* 0x080fe40007f9e0ff */
[CC--:B------:R-:W-:Y:S02]  /*95d0*/  LEA.HI.X.SX32 R241, R244.reuse, R119.reuse, 0x2, P3 ;  /* 0x00000077f4f17211 */ /* 0x0c0fe400018f16ff */
[----:B------:R-:W-:Y:S02]  /*95e0*/  IADD3 R244, P3, R244, R118, RZ ;  /* 0x00000076f4f47210 */ /* 0x000fe40007f7e0ff */
[-C--:B------:R-:W-:Y:S02]  /*95f0*/  LEA.HI.X.SX32 R243, R9, R119.reuse, 0x2, P4 ;  /* 0x0000007709f37211 */ /* 0x080fe400020f16ff */
[----:B------:R-:W-:Y:S01]  /*9600*/  ISETP.GE.U32.AND P4, PT, R0, 0x7fffff9e, PT ;  /* 0x7fffff9e0000780c */ /* 0x000fe20003f86070 */
[----:B------:R-:W-:Y:S01]  /*9610*/  VIADD R0, R2, 0xffffffdc ;  /* 0xffffffdc02007836 */ /* 0x000fe20000000000 */
[----:B------:R-:W-:Y:S01]  /*9620*/  ISETP.GE.U32.AND P5, PT, R4, 0x7fffffa0, PT ;  /* 0x7fffffa00400780c */ /* 0x000fe20003fa6070 */
[----:B------:R-:W3:Y:S01]  /*9630*/  LDC R9, c[0x0][0x230] ;  /* 0x00008c00ff097b82 */ /* 0x000ee20000000800 */
[----:B------:R-:W-:-:S02]  /*9640*/  LEA.HI.X.SX32 R245, R116, R119, 0x2, P3 ;  /* 0x0000007774f57211 */ /* 0x000fc400018f16ff */
[----:B------:R-:W-:Y:S02]  /*9650*/  ISETP.GE.U32.AND P3, PT, R3, 0x7fffff9f, PT ;  /* 0x7fffff9f0300780c */ /* 0x000fe40003f66070 */
[----:B------:R-:W-:Y:S01]  /*9660*/  ISETP.GE.U32.AND P2, PT, R0, 0x7fffff9d, PT ;  /* 0x7fffff9d0000780c */ /* 0x000fe20003f46070 */
[C---:B------:R-:W-:Y:S01]  /*9670*/  VIADD R0, R2.reuse, 0xfffffff9 ;  /* 0xfffffff902007836 */ /* 0x040fe20000000000 */
[----:B------:R-:W-:Y:S01]  /*9680*/  LDGSTS.E [R251+0x50004], desc[UR16][R244.64], !P0 ;  /* 0x50004000f4fb7fae */ /* 0x000fe2000c121850 */
[C---:B------:R-:W-:Y:S02]  /*9690*/  IADD3 R3, R2.reuse, -0x5, RZ ;  /* 0xfffffffb02037810 */ /* 0x040fe40007ffe0ff */
[----:B------:R-:W-:Y:S01]  /*96a0*/  LOP3.LUT R250, R7, 0x10, RZ, 0x3c, !PT ;  /* 0x0000001007fa7812 */ /* 0x000fe200078e3cff */
[----:B------:R-:W-:Y:S01]  /*96b0*/  LDGSTS.E [R251+0x50008], desc[UR16][R120.64], !P1 ;  /* 0x5000800078fb7fae */ /* 0x000fe2000c921850 */
[----:B------:R-:W-:Y:S01]  /*96c0*/  ISETP.GE.U32.AND P0, PT, R3, 0x7fffffbc, PT ;  /* 0x7fffffbc0300780c */ /* 0x000fe20003f06070 */
[----:B------:R-:W-:Y:S01]  /*96d0*/  VIADD R3, R2, 0xfffffffa ;  /* 0xfffffffa02037836 */ /* 0x000fe20000000000 */
[----:B------:R-:W-:Y:S01]  /*96e0*/  LOP3.LUT R249, R7, 0x20, RZ, 0x3c, !PT ;  /* 0x0000002007f97812 */ /* 0x000fe200078e3cff */
[----:B------:R-:W-:Y:S01]  /*96f0*/  LDGSTS.E [R251+0x5000c], desc[UR16][R122.64], !P6 ;  /* 0x5000c0007afb7fae */ /* 0x000fe2000f121850 */
[----:B------:R-:W-:Y:S01]  /*9700*/  ISETP.GE.U32.AND P6, PT, R0, 0x7fffffba, PT ;  /* 0x7fffffba0000780c */ /* 0x000fe20003fc6070 */
[C---:B------:R-:W-:Y:S01]  /*9710*/  VIADD R0, R2.reuse, 0xffffffdb ;  /* 0xffffffdb02007836 */ /* 0x040fe20000000000 */
[----:B------:R-:W-:Y:S01]  /*9720*/  ISETP.GE.U32.AND P1, PT, R3, 0x7fffffbb, PT ;  /* 0x7fffffbb0300780c */ /* 0x000fe20003f26070 */
[----:B------:R-:W-:Y:S01]  /*9730*/  LDGSTS.E [R251+0x54000], desc[UR16][R178.64], !P5 ;  /* 0x54000000b2fb7fae */ /* 0x000fe2000e921850 */
[----:B------:R-:W-:Y:S01]  /*9740*/  VIADD R3, R2, 0xfffffff8 ;  /* 0xfffffff802037836 */ /* 0x000fe20000000000 */
[----:B------:R-:W-:Y:S01]  /*9750*/  IADD3 R249, R249, UR12, RZ ;  /* 0x0000000cf9f97c10 */ /* 0x000fe2000fffe0ff */
[----:B------:R-:W-:Y:S01]  /*9760*/  VIADD R250, R250, UR12 ;  /* 0x0000000cfafa7c36 */ /* 0x000fe20008000000 */
[----:B------:R-:W-:Y:S01]  /*9770*/  LDGSTS.E [R251+0x54004], desc[UR16][R180.64], !P3 ;  /* 0x54004000b4fb7fae */ /* 0x000fe2000d921850 */
[----:B------:R-:W-:Y:S01]  /*9780*/  ISETP.GE.U32.AND P3, PT, R0, 0x7fffff9c, PT ;  /* 0x7fffff9c0000780c */ /* 0x000fe20003f66070 */
[C---:B------:R-:W-:Y:S01]  /*9790*/  VIADD R0, R2.reuse, 0xffffffda ;  /* 0xffffffda02007836 */ /* 0x040fe20000000000 */
[----:B------:R-:W-:Y:S01]  /*97a0*/  ISETP.GE.U32.AND P5, PT, R3, 0x7fffffb9, PT ;  /* 0x7fffffb90300780c */ /* 0x000fe20003fa6070 */
[----:B------:R-:W-:Y:S01]  /*97b0*/  LDGSTS.E [R251+0x54008], desc[UR16][R182.64], !P4 ;  /* 0x54008000b6fb7fae */ /* 0x000fe2000e121850 */
[----:B------:R-:W-:Y:S01]  /*97c0*/  VIADD R3, R2, 0xfffffff7 ;  /* 0xfffffff702037836 */ /* 0x000fe20000000000 */
[----:B------:R-:W-:-:S02]  /*97d0*/  LOP3.LUT R248, R7, 0x30, RZ, 0x3c, !PT ;  /* 0x0000003007f87812 */ /* 0x000fc400078e3cff */
[----:B------:R-:W-:Y:S01]  /*97e0*/  ISETP.GE.U32.AND P4, PT, R0, 0x7fffff9b, PT ;  /* 0x7fffff9b0000780c */ /* 0x000fe20003f86070 */
[----:B------:R-:W-:Y:S01]  /*97f0*/  VIADD R0, R2, 0xffffffd9 ;  /* 0xffffffd902007836 */ /* 0x000fe20000000000 */
[----:B------:R-:W-:Y:S01]  /*9800*/  LDGSTS.E [R251+0x5400c], desc[UR16][R184.64], !P2 ;  /* 0x5400c000b8fb7fae */ /* 0x000fe2000d121850 */
[----:B------:R-:W-:Y:S01]  /*9810*/  VIADD R248, R248, UR12 ;  /* 0x0000000cf8f87c36 */ /* 0x000fe20008000000 */
[----:B------:R-:W-:Y:S02]  /*9820*/  LOP3.LUT R247, R7, 0x40, RZ, 0x3c, !PT ;  /* 0x0000004007f77812 */ /* 0x000fe400078e3cff */
[----:B------:R-:W-:Y:S01]  /*9830*/  ISETP.GE.U32.AND P2, PT, R0, 0x7fffff9a, PT ;  /* 0x7fffff9a0000780c */ /* 0x000fe20003f46070 */
[----:B------:R-:W-:Y:S01]  /*9840*/  LDGSTS.E [R250+0x50000], desc[UR16][R240.64], !P0 ;  /* 0x50000000f0fa7fae */ /* 0x000fe2000c121850 */
[----:B------:R-:W-:Y:S01]  /*9850*/  IADD3 R0, R2, -0x28, RZ ;  /* 0xffffffd802007810 */ /* 0x000fe20007ffe0ff */
[----:B------:R-:W-:Y:S01]  /*9860*/  VIADD R247, R247, UR12 ;  /* 0x0000000cf7f77c36 */ /* 0x000fe20008000000 */
[----:B------:R-:W-:Y:S01]  /*9870*/  LOP3.LUT R246, R7, 0x50, RZ, 0x3c, !PT ;  /* 0x0000005007f67812 */ /* 0x000fe200078e3cff */
[----:B------:R-:W-:Y:S01]  /*9880*/  LDGSTS.E [R250+0x50004], desc[UR16][R124.64], !P1 ;  /* 0x500040007cfa7fae */ /* 0x000fe2000c921850 */
[----:B------:R-:W-:Y:S01]  /*9890*/  ISETP.GE.U32.AND P0, PT, R0, 0x7fffff99, PT ;  /* 0x7fffff990000780c */ /* 0x000fe20003f06070 */
[C---:B------:R-:W-:Y:S01]  /*98a0*/  VIADD R0, R2.reuse, 0xfffffff5 ;  /* 0xfffffff502007836 */ /* 0x040fe20000000000 */
[----:B------:R-:W-:Y:S01]  /*98b0*/  ISETP.GE.U32.AND P1, PT, R3, 0x7fffffb8, PT ;  /* 0x7fffffb80300780c */ /* 0x000fe20003f26070 */
[----:B------:R-:W-:Y:S01]  /*98c0*/  LDGSTS.E [R250+0x50008], desc[UR16][R126.64], !P6 ;  /* 0x500080007efa7fae */ /* 0x000fe2000f121850 */
[----:B------:R-:W-:Y:S01]  /*98d0*/  VIADD R3, R2, 0xfffffff6 ;  /* 0xfffffff602037836 */ /* 0x000fe20000000000 */
[----:B------:R-:W-:Y:S01]  /*98e0*/  LOP3.LUT R13, R7, 0x60, RZ, 0x3c, !PT ;  /* 0x00000060070d7812 */ /* 0x000fe200078e3cff */
[----:B------:R-:W-:Y:S01]  /*98f0*/  VIADD R246, R246, UR12 ;  /* 0x0000000cf6f67c36 */ /* 0x000fe20008000000 */
        /* <DEDUP_REMOVED lines=13> */
[----:B------:R-:W-:-:S02]  /*99d0*/  VIADD R3, R2, 0xfffffff3 ;  /* 0xfffffff302037836 */ /* 0x000fc40000000000 */
[----:B------:R-:W-:Y:S01]  /*99e0*/  ISETP.GE.U32.AND P2, PT, R0, 0x7fffff97, PT ;  /* 0x7fffff970000780c */ /* 0x000fe20003f46070 */
[----:B------:R-:W-:Y:S01]  /*99f0*/  VIADD R0, R2, 0xffffffd5 ;  /* 0xffffffd502007836 */ /* 0x000fe20000000000 */
[----:B------:R-:W-:Y:S01]  /*9a00*/  LDGSTS.E [R250+0x5400c], desc[UR16][R192.64], !P0 ;  /* 0x5400c000c0fa7fae */ /* 0x000fe2000c121850 */
[----:B------:R-:W-:-:S03]  /*9a10*/  VIADD R8, R8, UR12 ;  /* 0x0000000c08087c36 */ /* 0x000fc60008000000 */
[----:B------:R-:W-:Y:S01]  /*9a20*/  ISETP.GE.U32.AND P0, PT, R0, 0x7fffff96, PT ;  /* 0x7fffff960000780c */ /* 0x000fe20003f06070 */
[----:B------:R-:W-:Y:S01]  /*9a30*/  VIADD R0, R2, 0xffffffd4 ;  /* 0xffffffd402007836 */ /* 0x000fe20000000000 */
[----:B------:R-:W-:Y:S04]  /*9a40*/  LDGSTS.E [R249+0x50000], desc[UR16][R130.64], !P1 ;  /* 0x5000000082f97fae */ /* 0x000fe8000c921850 */
[----:B------:R-:W-:Y:S01]  /*9a50*/  ISETP.GE.U32.AND P1, PT, R0, 0x7fffff95, PT ;  /* 0x7fffff950000780c */ /* 0x000fe20003f26070 */
[C---:B------:R-:W-:Y:S01]  /*9a60*/  VIADD R0, R2.reuse, 0xfffffff1 ;  /* 0xfffffff102007836 */ /* 0x040fe20000000000 */
[----:B------:R-:W-:Y:S01]  /*9a70*/  LDGSTS.E [R249+0x50004], desc[UR16][R132.64], !P6 ;  /* 0x5000400084f97fae */ /* 0x000fe2000f121850 */
[----:B------:R-:W-:Y:S01]  /*9a80*/  ISETP.GE.U32.AND P6, PT, R3, 0x7fffffb4, PT ;  /* 0x7fffffb40300780c */ /* 0x000fe20003fc6070 */
[----:B------:R-:W-:-:S02]  /*9a90*/  VIADD R3, R2, 0xfffffff2 ;  /* 0xfffffff202037836 */ /* 0x000fc40000000000 */
[----:B------:R-:W-:Y:S03]  /*9aa0*/  LDGSTS.E [R249+0x50008], desc[UR16][R134.64], !P5 ;  /* 0x5000800086f97fae */ /* 0x000fe6000e921850 */
[----:B------:R-:W-:Y:S01]  /*9ab0*/  ISETP.GE.U32.AND P5, PT, R3, 0x7fffffb3, PT ;  /* 0x7fffffb30300780c */ /* 0x000fe20003fa6070 */
[----:B------:R-:W-:Y:S01]  /*9ac0*/  LDGSTS.E [R249+0x5000c], desc[UR16][R136.64], !P3 ;  /* 0x5000c00088f97fae */ /* 0x000fe2000d921850 */
[----:B------:R-:W-:Y:S01]  /*9ad0*/  ISETP.GE.U32.AND P3, PT, R0, 0x7fffffb2, PT ;  /* 0x7fffffb20000780c */ /* 0x000fe20003f66070 */
[C---:B------:R-:W-:Y:S02]  /*9ae0*/  VIADD R0, R2.reuse, 0xffffffd3 ;  /* 0xffffffd302007836 */ /* 0x040fe40000000000 */
[----:B------:R-:W-:Y:S01]  /*9af0*/  LDGSTS.E [R249+0x54000], desc[UR16][R194.64], !P4 ;  /* 0x54000000c2f97fae */ /* 0x000fe2000e121850 */
[----:B------:R-:W-:-:S03]  /*9b00*/  VIADD R3, R2, 0xfffffff0 ;  /* 0xfffffff002037836 */ /* 0x000fc60000000000 */
[----:B------:R-:W-:Y:S01]  /*9b10*/  LDGSTS.E [R249+0x54004], desc[UR16][R196.64], !P2 ;  /* 0x54004000c4f97fae */ /* 0x000fe2000d121850 */
[----:B------:R-:W-:Y:S01]  /*9b20*/  ISETP.GE.U32.AND P2, PT, R0, 0x7fffff94, PT ;  /* 0x7fffff940000780c */ /* 0x000fe20003f46070 */
[C---:B------:R-:W-:Y:S01]  /*9b30*/  VIADD R0, R2.reuse, 0xffffffd2 ;  /* 0xffffffd202007836 */ /* 0x040fe20000000000 */
[----:B------:R-:W-:Y:S01]  /*9b40*/  ISETP.GE.U32.AND P4, PT, R3, 0x7fffffb1, PT ;  /* 0x7fffffb10300780c */ /* 0x000fe20003f86070 */
[----:B------:R-:W-:Y:S01]  /*9b50*/  LDGSTS.E [R249+0x54008], desc[UR16][R198.64], !P0 ;  /* 0x54008000c6f97fae */ /* 0x000fe2000c121850 */
[----:B------:R-:W-:Y:S02]  /*9b60*/  VIADD R3, R2, 0xffffffef ;  /* 0xffffffef02037836 */ /* 0x000fe40000000000 */
[----:B------:R-:W-:Y:S01]  /*9b70*/  ISETP.GE.U32.AND P0, PT, R0, 0x7fffff93, PT ;  /* 0x7fffff930000780c */ /* 0x000fe20003f06070 */
[----:B------:R-:W-:Y:S01]  /*9b80*/  LDGSTS.E [R249+0x5400c], desc[UR16][R200.64], !P1 ;  /* 0x5400c000c8f97fae */ /* 0x000fe2000c921850 */
[----:B------:R-:W-:-:S03]  /*9b90*/  IADD3 R0, R2, -0x2f, RZ ;  /* 0xffffffd102007810 */ /* 0x000fc60007ffe0ff */
[----:B------:R-:W-:Y:S01]  /*9ba0*/  LDGSTS.E [R248+0x50000], desc[UR16][R138.64], !P6 ;  /* 0x500000008af87fae */ /* 0x000fe2000f121850 */
[----:B------:R-:W-:Y:S01]  /*9bb0*/  ISETP.GE.U32.AND P1, PT, R0, 0x7fffff92, PT ;  /* 0x7fffff920000780c */ /* 0x000fe20003f26070 */
[C---:B------:R-:W-:Y:S02]  /*9bc0*/  VIADD R0, R2.reuse, 0xffffffd0 ;  /* 0xffffffd002007836 */ /* 0x040fe40000000000 */
[----:B------:R-:W-:Y:S01]  /*9bd0*/  LDGSTS.E [R248+0x50004], desc[UR16][R140.64], !P5 ;  /* 0x500040008cf87fae */ /* 0x000fe2000e921850 */
[----:B------:R-:W-:Y:S01]  /*9be0*/  ISETP.GE.U32.AND P5, PT, R3, 0x7fffffb0, PT ;  /* 0x7fffffb00300780c */ /* 0x000fe20003fa6070 */
[----:B------:R-:W-:Y:S01]  /*9bf0*/  VIADD R3, R2, 0xffffffee ;  /* 0xffffffee02037836 */ /* 0x000fe20000000000 */
[----:B------:R-:W-:Y:S01]  /*9c00*/  ISETP.GE.U32.AND P6, PT, R0, 0x7fffff91, PT ;  /* 0x7fffff910000780c */ /* 0x000fe20003fc6070 */
[C---:B------:R-:W-:Y:S01]  /*9c10*/  VIADD R0, R2.reuse, 0xffffffed ;  /* 0xffffffed02007836 */ /* 0x040fe20000000000 */
[----:B------:R-:W-:Y:S02]  /*9c20*/  LDGSTS.E [R248+0x50008], desc[UR16][R142.64], !P3 ;  /* 0x500080008ef87fae */ /* 0x000fe4000d921850 */
[----:B------:R-:W-:Y:S01]  /*9c30*/  ISETP.GE.U32.AND P3, PT, R3, 0x7fffffaf, PT ;  /* 0x7fffffaf0300780c */ /* 0x000fe20003f66070 */
[----:B------:R-:W-:Y:S01]  /*9c40*/  VIADD R3, R2, 0xffffffec ;  /* 0xffffffec02037836 */ /* 0x000fe20000000000 */
[----:B------:R-:W-:Y:S01]  /*9c50*/  LDGSTS.E [R248+0x5000c], desc[UR16][R144.64], !P4 ;  /* 0x5000c00090f87fae */ /* 0x000fe2000e121850 */
[----:B------:R-:W-:Y:S01]  /*9c60*/  ISETP.GE.U32.AND P4, PT, R0, 0x7fffffae, PT ;  /* 0x7fffffae0000780c */ /* 0x000fe20003f86070 */
[----:B------:R-:W-:-:S02]  /*9c70*/  VIADD R0, R2, 0xffffffcf ;  /* 0xffffffcf02007836 */ /* 0x000fc40000000000 */
[----:B------:R-:W-:Y:S01]  /*9c80*/  LDGSTS.E [R248+0x54000], desc[UR16][R202.64], !P2 ;  /* 0x54000000caf87fae */ /* 0x000fe2000d121850 */
[----:B------:R-:W-:Y:S01]  /*9c90*/  ISETP.GE.U32.AND P2, PT, R3, 0x7fffffad, PT ;  /* 0x7fffffad0300780c */ /* 0x000fe20003f46070 */
[----:B------:R-:W-:Y:S02]  /*9ca0*/  VIADD R3, R2, 0xffffffeb ;  /* 0xffffffeb02037836 */ /* 0x000fe40000000000 */
[----:B------:R-:W-:Y:S01]  /*9cb0*/  LDGSTS.E [R248+0x54004], desc[UR16][R204.64], !P0 ;  /* 0x54004000ccf87fae */ /* 0x000fe2000c121850 */
[----:B------:R-:W-:Y:S02]  /*9cc0*/  ISETP.GE.U32.AND P0, PT, R0, 0x7fffff90, PT ;  /* 0x7fffff900000780c */ /* 0x000fe40003f06070 */
[----:B------:R-:W-:Y:S01]  /*9cd0*/  IADD3 R0, R2, -0x32, RZ ;  /* 0xffffffce02007810 */ /* 0x000fe20007ffe0ff */
[----:B------:R-:W-:Y:S03]  /*9ce0*/  LDGSTS.E [R248+0x54008], desc[UR16][R206.64], !P1 ;  /* 0x54008000cef87fae */ /* 0x000fe6000c921850 */
[----:B------:R-:W-:Y:S01]  /*9cf0*/  ISETP.GE.U32.AND P1, PT, R0, 0x7fffff8f, PT ;  /* 0x7fffff8f0000780c */ /* 0x000fe20003f26070 */
[----:B------:R-:W-:Y:S01]  /*9d00*/  VIADD R0, R2, 0xffffffcd ;  /* 0xffffffcd02007836 */ /* 0x000fe20000000000 */
[----:B------:R-:W-:Y:S04]  /*9d10*/  LDGSTS.E [R248+0x5400c], desc[UR16][R208.64], !P6 ;  /* 0x5400c000d0f87fae */ /* 0x000fe8000f121850 */
        /* <DEDUP_REMOVED lines=12> */
[C---:B------:R-:W-:Y:S01]  /*9de0*/  VIADD R3, R2.reuse, 0xffffffe8 ;  /* 0xffffffe802037836 */ /* 0x040fe20000000000 */
[----:B------:R-:W-:Y:S01]  /*9df0*/  IADD3 R0, R2, -0x35, RZ ;  /* 0xffffffcb02007810 */ /* 0x000fe20007ffe0ff */
[----:B------:R-:W-:Y:S03]  /*9e00*/  LDGSTS.E [R247+0x54000], desc[UR16][R210.64], !P0 ;  /* 0x54000000d2f77fae */ /* 0x000fe6000c121850 */
[----:B------:R-:W-:Y:S01]  /*9e10*/  ISETP.GE.U32.AND P0, PT, R3, 0x7fffffa9, PT ;  /* 0x7fffffa90300780c */ /* 0x000fe20003f06070 */
[----:B------:R-:W-:Y:S01]  /*9e20*/  LDGSTS.E [R247+0x54004], desc[UR16][R212.64], !P1 ;  /* 0x54004000d4f77fae */ /* 0x000fe2000c921850 */
[----:B------:R-:W-:Y:S01]  /*9e30*/  ISETP.GE.U32.AND P1, PT, R0, 0x7fffff8c, PT ;  /* 0x7fffff8c0000780c */ /* 0x000fe20003f26070 */
[----:B------:R-:W-:-:S02]  /*9e40*/  VIADD R0, R2, 0xffffffca ;  /* 0xffffffca02007836 */ /* 0x000fc40000000000 */
[----:B------:R-:W-:Y:S01]  /*9e50*/  LDGSTS.E [R247+0x54008], desc[UR16][R214.64], !P6 ;  /* 0x54008000d6f77fae */ /* 0x000fe2000f121850 */
[----:B------:R-:W-:Y:S02]  /*9e60*/  VIADD R3, R2, 0xffffffe7 ;  /* 0xffffffe702037836 */ /* 0x000fe40000000000 */
        /* <DEDUP_REMOVED lines=25> */
[C---:B------:R-:W-:Y:S01]  /*a000*/  VIADD R0, R2.reuse, 0xffffffc4 ;  /* 0xffffffc402007836 */ /* 0x040fe20000000000 */
[----:B------:R-:W-:Y:S01]  /*a010*/  LDGSTS.E [R246+0x5400c], desc[UR16][R224.64], !P3 ;  /* 0x5400c000e0f67fae */ /* 0x000fe2000d921850 */
[----:B------:R-:W-:Y:S01]  /*a020*/  ISETP.GE.U32.AND P3, PT, R3, 0x7fffff86, PT ;  /* 0x7fffff860300780c */ /* 0x000fe20003f66070 */
[----:B------:R-:W-:Y:S02]  /*a030*/  VIADD R3, R2, 0xffffffe3 ;  /* 0xffffffe302037836 */ /* 0x000fe40000000000 */
[----:B------:R-:W-:Y:S01]  /*a040*/  LDGSTS.E [R13+0x50000], desc[UR16][R162.64], !P4 ;  /* 0x50000000a20d7fae */ /* 0x000fe2000e121850 */
[----:B------:R-:W-:Y:S01]  /*a050*/  ISETP.GE.U32.AND P4, PT, R0, 0x7fffff85, PT ;  /* 0x7fffff850000780c */ /* 0x000fe20003f86070 */
[----:B------:R-:W-:-:S02]  /*a060*/  VIADD R0, R2, 0xffffffe2 ;  /* 0xffffffe202007836 */ /* 0x000fc40000000000 */
[----:B------:R-:W-:Y:S01]  /*a070*/  LDGSTS.E [R13+0x50004], desc[UR16][R164.64], !P2 ;  /* 0x50004000a40d7fae */ /* 0x000fe2000d121850 */
[----:B------:R-:W-:Y:S02]  /*a080*/  ISETP.GE.U32.AND P2, PT, R3, 0x7fffffa4, PT ;  /* 0x7fffffa40300780c */ /* 0x000fe40003f46070 */
[----:B------:R-:W-:Y:S01]  /*a090*/  IADD3 R3, R2, -0x1f, RZ ;  /* 0xffffffe102037810 */ /* 0x000fe20007ffe0ff */
[----:B------:R-:W-:Y:S01]  /*a0a0*/  LDGSTS.E [R13+0x50008], desc[UR16][R166.64], !P0 ;  /* 0x50008000a60d7fae */ /* 0x000fe2000c121850 */
[----:B------:R-:W-:Y:S01]  /*a0b0*/  ISETP.GE.U32.AND P0, PT, R0, 0x7fffffa3, PT ;  /* 0x7fffffa30000780c */ /* 0x000fe20003f06070 */
[C---:B------:R-:W-:Y:S02]  /*a0c0*/  VIADD R0, R2.reuse, 0xffffffe0 ;  /* 0xffffffe002007836 */ /* 0x040fe40000000000 */
[----:B------:R-:W-:Y:S04]  /*a0d0*/  STL.64 [R1+0x998], R244 ;  /* 0x000998f401007387 */ /* 0x000fe80000100a00 */
[----:B------:R-:W-:Y:S04]  /*a0e0*/  STL.64 [R1+0x9a0], R120 ;  /* 0x0009a07801007387 */ /* 0x000fe80000100a00 */
[----:B------:R-:W-:Y:S04]  /*a0f0*/  STL.64 [R1+0x9a8], R122 ;  /* 0x0009a87a01007387 */ /* 0x000fe80000100a00 */
[----:B------:R-:W-:Y:S04]  /*a100*/  STL.64 [R1+0x9b0], R178 ;  /* 0x0009b0b201007387 */ /* 0x000fe80000100a00 */
[----:B------:R-:W-:Y:S01]  /*a110*/  LDGSTS.E [R13+0x5000c], desc[UR16][R168.64], !P1 ;  /* 0x5000c000a80d7fae */ /* 0x000fe2000c921850 */
[----:B------:R-:W-:Y:S01]  /*a120*/  ISETP.GE.U32.AND P1, PT, R3, 0x7fffffa2, PT ;  /* 0x7fffffa20300780c */ /* 0x000fe20003f26070 */
[----:B------:R-:W-:-:S02]  /*a130*/  VIADD R3, R2, 0xffffffc3 ;  /* 0xffffffc302037836 */ /* 0x000fc40000000000 */
[----:B------:R-:W-:Y:S04]  /*a140*/  STL.64 [R1+0x9b8], R180 ;  /* 0x0009b8b401007387 */ /* 0x000fe80000100a00 */
[----:B------:R-:W-:Y:S01]  /*a150*/  LDGSTS.E [R13+0x54000], desc[UR16][R226.64], !P6 ;  /* 0x54000000e20d7fae */ /* 0x000fe2000f121850 */
[----:B------:R-:W-:Y:S01]  /*a160*/  ISETP.GE.U32.AND P6, PT, R0, 0x7fffffa1, PT ;  /* 0x7fffffa10000780c */ /* 0x000fe20003fc6070 */
[C---:B------:R-:W-:Y:S02]  /*a170*/  VIADD R0, R2.reuse, 0xffffffc2 ;  /* 0xffffffc202007836 */ /* 0x040fe40000000000 */
[----:B------:R-:W-:Y:S04]  /*a180*/  STL.64 [R1+0x988], R182 ;  /* 0x000988b601007387 */ /* 0x000fe80000100a00 */
        /* <DEDUP_REMOVED lines=10> */
[----:B------:R-:W-:Y:S02]  /*a230*/  VIADD R0, R2, 0xffffffc0 ;  /* 0xffffffc002007836 */ /* 0x000fe40000000000 */
[----:B------:R-:W-:Y:S04]  /*a240*/  STL.64 [R1+0xa10], R186 ;  /* 0x000a10ba01007387 */ /* 0x000fe80000100a00 */
[----:B------:R-:W-:Y:S04]  /*a250*/  STL.64 [R1+0xa18], R188 ;  /* 0x000a18bc01007387 */ /* 0x000fe80000100a00 */
[----:B------:R-:W-:Y:S04]  /*a260*/  STL.64 [R1+0xa20], R190 ;  /* 0x000a20be01007387 */ /* 0x000fe80000100a00 */
[----:B------:R-:W-:Y:S04]  /*a270*/  STL.64 [R1+0xa30], R250 ;  /* 0x000a30fa01007387 */ /* 0x000fe80000100a00 */
[----:B------:R-:W-:Y:S04]  /*a280*/  STL.64 [R1+0xa28], R192 ;  /* 0x000a28c001007387 */ /* 0x000fe80000100a00 */
[----:B------:R-:W-:Y:S04]  /*a290*/  STL.64 [R1+0xa38], R130 ;  /* 0x000a388201007387 */ /* 0x000fe80000100a00 */
[----:B------:R-:W-:Y:S01]  /*a2a0*/  LDGSTS.E [R13+0x5400c], desc[UR16][R232.64], !P4 ;  /* 0x5400c000e80d7fae */ /* 0x000fe2000e121850 */
[----:B------:R-:W-:-:S03]  /*a2b0*/  ISETP.GE.AND P4, PT, R252, R0, PT ;  /* 0x00000000fc00720c */ /* 0x000fc60003f86270 */
[----:B------:R-:W-:Y:S01]  /*a2c0*/  STL.64 [R1+0xa40], R132 ;  /* 0x000a408401007387 */ /* 0x000fe20000100a00 */
[----:B------:R-:W-:Y:S02]  /*a2d0*/  SEL R4, RZ, 0x4, P4 ;  /* 0x00000004ff047807 */ /* 0x000fe40002000000 */
[----:B------:R-:W-:Y:S01]  /*a2e0*/  ISETP.GT.AND P4, PT, R41, 0x3f, PT ;  /* 0x0000003f2900780c */ /* 0x000fe20003f84270 */
[----:B------:R-:W-:Y:S04]  /*a2f0*/  STL.64 [R1+0xa48], R134 ;  /* 0x000a488601007387 */ /* 0x000fe80000100a00 */
[----:B------:R-:W-:Y:S04]  /*a300*/  STL.64 [R1+0xa50], R136 ;  /* 0x000a508801007387 */ /* 0x000fe80000100a00 */
[----:B------:R1:W-:Y:S04]  /*a310*/  STL.64 [R1+0x7e8], R6 ;  /* 0x0007e80601007387 */ /* 0x0003e80000100a00 */
[----:B------:R3:W-:Y:S04]  /*a320*/  STL [R1+0x7e0], R41 ;  /* 0x0007e02901007387 */ /* 0x0007e80000100800 */
[----:B------:R-:W-:Y:S01]  /*a330*/  LDGSTS.E [R8+0x50000], desc[UR16][R170.64], !P2 ;  /* 0x50000000aa087fae */ /* 0x000fe2000d121850 */
[----:B------:R-:W-:-:S02]  /*a340*/  ISETP.GE.AND P2, PT, R252, R2, PT ;  /* 0x00000002fc00720c */ /* 0x000fc40003f46270 */
[----:B------:R-:W-:Y:S01]  /*a350*/  SEL R2, RZ, 0x4, !P4 ;  /* 0x00000004ff027807 */ /* 0x000fe20006000000 */
[----:B-1----:R-:W3:Y:S01]  /*a360*/  LDL.LU.64 R6, [R1+0x10] ;  /* 0x0000100001067983 */ /* 0x002ee20000300a00 */
[----:B------:R-:W-:Y:S02]  /*a370*/  ISETP.GT.AND P4, PT, R41, 0x7f, PT ;  /* 0x0000007f2900780c */ /* 0x000fe40003f84270 */
[----:B------:R-:W-:Y:S01]  /*a380*/  SEL R2, R2, RZ, !P2 ;  /* 0x000000ff02027207 */ /* 0x000fe20005000000 */
[----:B------:R-:W3:Y:S01]  /*a390*/  LDL.64 R128, [R1+0x1e8] ;  /* 0x0001e80001807983 */ /* 0x000ee20000100a00 */
[----:B------:R-:W-:Y:S02]  /*a3a0*/  ISETP.GE.U32.AND P2, PT, R0, 0x7fffff81, PT ;  /* 0x7fffff810000780c */ /* 0x000fe40003f46070 */
[----:B------:R-:W-:Y:S01]  /*a3b0*/  SEL R0, R4, RZ, P4 ;  /* 0x000000ff04007207 */ /* 0x000fe20002000000 */
[----:B------:R-:W3:Y:S01]  /*a3c0*/  LDL.64 R126, [R1+0x1d0] ;  /* 0x0001d000017e7983 */ /* 0x000ee20000100a00 */
[----:B------:R-:W-:Y:S01]  /*a3d0*/  ISETP.NE.U32.AND P4, PT, R2, RZ, PT ;  /* 0x000000ff0200720c */ /* 0x000fe20003f85070 */
[----:B------:R-:W-:-:S02]  /*a3e0*/  VIADD R2, R40, 0xffffffbe ;  /* 0xffffffbe28027836 */ /* 0x000fc40000000000 */
[----:B------:R-:W3:Y:S04]  /*a3f0*/  LDL.64 R124, [R1+0x1b8] ;  /* 0x0001b800017c7983 */ /* 0x000ee80000100a00 */
        /* <DEDUP_REMOVED lines=8> */
[----:B------:R-:W-:Y:S01]  /*a480*/  LDGSTS.E [R8+0x50004], desc[UR16][R172.64], !P0 ;  /* 0x50004000ac087fae */ /* 0x000fe2000c121850 */
[----:B------:R-:W-:-:S02]  /*a490*/  ISETP.GE.U32.AND P0, PT, R3, 0x7fffff82, PT ;  /* 0x7fffff820300780c */ /* 0x000fc40003f06070 */
[----:B------:R-:W1:Y:S01]  /*a4a0*/  LDC R3, c[0x0][0x230] ;  /* 0x00008c00ff037b82 */ /* 0x000e620000000800 */
[----:B------:R-:W3:Y:S04]  /*a4b0*/  LDL.64 R118, [R1+0xa0] ;  /* 0x0000a00001767983 */ /* 0x000ee80000100a00 */
[----:B------:R-:W-:Y:S01]  /*a4c0*/  LDGSTS.E [R8+0x50008], desc[UR16][R174.64], !P1 ;  /* 0x50008000ae087fae */ /* 0x000fe2000c921850 */
[----:B------:R-:W-:Y:S02]  /*a4d0*/  ISETP.NE.U32.AND P1, PT, R0, RZ, PT ;  /* 0x000000ff0000720c */ /* 0x000fe40003f25070 */
[----:B----4-:R-:W-:Y:S01]  /*a4e0*/  IADD3 R0, R5, -0x41, RZ ;  /* 0xffffffbf05007810 */ /* 0x010fe20007ffe0ff */
[----:B------:R-:W-:Y:S03]  /*a4f0*/  LDGSTS.E [R8+0x5000c], desc[UR16][R176.64], !P6 ;  /* 0x5000c000b0087fae */ /* 0x000fe6000f121850 */
[----:B------:R-:W-:Y:S01]  /*a500*/  ISETP.GE.U32.AND P6, PT, R0, 0x7fffff80, PT ;  /* 0x7fffff800000780c */ /* 0x000fe20003fc6070 */
[----:B--2---:R-:W-:Y:S01]  /*a510*/  VIADD R0, R33, 0xffffffbd ;  /* 0xffffffbd21007836 */ /* 0x004fe20000000000 */
[----:B------:R-:W-:Y:S01]  /*a520*/  LDGSTS.E [R8+0x54000], desc[UR16][R234.64], !P5 ;  /* 0x54000000ea087fae */ /* 0x000fe2000e921850 */
[----:B------:R-:W-:Y:S01]  /*a530*/  ISETP.GE.U32.AND P5, PT, R2, 0x7fffff7f, PT ;  /* 0x7fffff7f0200780c */ /* 0x000fe20003fa6070 */
[----:B---3--:R-:W-:-:S02]  /*a540*/  VIADD R2, R9, 0xffffffbc ;  /* 0xffffffbc09027836 */ /* 0x008fc40000000000 */
[----:B------:R-:W2:Y:S04]  /*a550*/  LDL.64 R64, [R1+0x80] ;  /* 0x0000800001407983 */ /* 0x000ea80000100a00 */
[----:B------:R-:W-:Y:S01]  /*a560*/  LDGSTS.E [R8+0x54004], desc[UR16][R236.64], !P3 ;  /* 0x54004000ec087fae */ /* 0x000fe2000d921850 */
[----:B------:R-:W-:Y:S01]  /*a570*/  ISETP.GE.U32.AND P3, PT, R0, 0x7fffff7e, PT ;  /* 0x7fffff7e0000780c */ /* 0x000fe20003f66070 */
[----:B------:R-:W-:Y:S02]  /*a580*/  VIADD R0, R32, 0xffffff9f ;  /* 0xffffff9f20007836 */ /* 0x000fe40000000000 */
[----:B------:R-:W3:Y:S04]  /*a590*/  LDL.64 R56, [R1+0x60] ;  /* 0x0000600001387983 */ /* 0x000ee80000100a00 */
[----:B------:R-:W4:Y:S04]  /*a5a0*/  LDL.64 R48, [R1+0x40] ;  /* 0x0000400001307983 */ /* 0x000f280000100a00 */
[----:B------:R-:W4:Y:S04]  /*a5b0*/  LDL.64 R40, [R1+0x20] ;  /* 0x0000200001287983 */ /* 0x000f280000100a00 */
[----:B------:R-:W4:Y:S01]  /*a5c0*/  LDL.64 R32, [R1] ;  /* 0x0000000001207983 */ /* 0x000f220000100a00 */
[----:B------:R-:W-:-:S03]  /*a5d0*/  VIADD R9, R12, UR12 ;  /* 0x0000000c0c097c36 */ /* 0x000fc60008000000 */
[----:B------:R-:W-:Y:S04]  /*a5e0*/  LDGSTS.E [R8+0x54008], desc[UR16][R238.64], !P0 ;  /* 0x54008000ee087fae */ /* 0x000fe8000c121850 */
[----:B------:R-:W-:Y:S04]  /*a5f0*/  LDGSTS.E [R8+0x5400c], desc[UR16][R242.64], !P2 ;  /* 0x5400c000f2087fae */ /* 0x000fe8000d121850 */
[----:B------:R-:W0:Y:S04]  /*a600*/  LDGDEPBAR ;  /* 0x00000000000079af */ /* 0x000e280000000000 */
[----:B------:R1:W-:Y:S01]  /*a610*/  STL [R1+0x7f0], R12 ;  /* 0x0007f00c01007387 */ /* 0x0003e20000100800 */
[----:B------:R-:W-:-:S02]  /*a620*/  LOP3.LUT R5, R12, 0x20, RZ, 0x3c, !PT ;  /* 0x000000200c057812 */ /* 0x000fc400078e3cff */
[----:B------:R-:W-:Y:S01]  /*a630*/  ISETP.GE.U32.AND P0, PT, R2, 0x7fffff7d, PT ;  /* 0x7fffff7d0200780c */ /* 0x000fe20003f06070 */
[----:B------:R-:W4:Y:S04]  /*a640*/  LDL.64 R136, [R1+0x1f8] ;  /* 0x0001f80001887983 */ /* 0x000f280000100a00 */
[----:B------:R-:W-:Y:S04]  /*a650*/  LDGSTS.E [R9], desc[UR16][R128.64], P4 ;  /* 0x0000000080097fae */ /* 0x000fe8000a121850 */
[----:B------:R-:W-:Y:S04]  /*a660*/  LDGSTS.E [R9+0x400], desc[UR16][R126.64], P4 ;  /* 0x004000007e097fae */ /* 0x000fe8000a121850 */
[----:B------:R-:W-:Y:S04]  /*a670*/  LDGSTS.E [R9+0x800], desc[UR16][R124.64], P4 ;  /* 0x008000007c097fae */ /* 0x000fe8000a121850 */
[----:B------:R-:W-:Y:S04]  /*a680*/  LDGSTS.E [R9+0xc00], desc[UR16][R240.64], P4 ;  /* 0x00c00000f0097fae */ /* 0x000fe8000a121850 */
[----:B------:R-:W4:Y:S04]  /*a690*/  LDL.64 R126, [R1+0x1e0] ;  /* 0x0001e000017e7983 */ /* 0x000f280000100a00 */
[----:B------:R-:W4:Y:S04]  /*a6a0*/  LDL.64 R124, [R1+0x1c8] ;  /* 0x0001c800017c7983 */ /* 0x000f280000100a00 */
[----:B------:R-:W-:Y:S04]  /*a6b0*/  LDGSTS.E [R9+0x1000], desc[UR16][R184.64], P4 ;  /* 0x01000000b8097fae */ /* 0x000fe8000a121850 */
        /* <DEDUP_REMOVED lines=15> */
[----:B--2---:R-:W-:Y:S04]  /*a7b0*/  LDGSTS.E [R9+0x3000], desc[UR16][R64.64], P4 ;  /* 0x0300000040097fae */ /* 0x004fe8000a121850 */
[----:B------:R-:W2:Y:S04]  /*a7c0*/  LDL.64 R118, [R1+0xb8] ;  /* 0x0000b80001767983 */ /* 0x000ea80000100a00 */
[----:B---3--:R-:W-:Y:S04]  /*a7d0*/  LDGSTS.E [R9+0x3400], desc[UR16][R56.64], P4 ;  /* 0x0340000038097fae */ /* 0x008fe8000a121850 */
[----:B------:R-:W3:Y:S04]  /*a7e0*/  LDL.64 R64, [R1+0x98] ;  /* 0x0000980001407983 */ /* 0x000ee80000100a00 */
[----:B----4-:R-:W-:Y:S04]  /*a7f0*/  LDGSTS.E [R9+0x3800], desc[UR16][R48.64], P4 ;  /* 0x0380000030097fae */ /* 0x010fe8000a121850 */
        /* <DEDUP_REMOVED lines=8> */
[----:B------:R-:W-:Y:S04]  /*a880*/  LDGSTS.E [R9+0x4c00], desc[UR16][R50.64], P4 ;  /* 0x04c0000032097fae */ /* 0x000fe8000a121850 */
[----:B------:R-:W-:Y:S04]  /*a890*/  LDGSTS.E [R9+0x5000], desc[UR16][R58.64], P4 ;  /* 0x050000003a097fae */ /* 0x000fe8000a121850 */
[----:B------:R-:W-:Y:S04]  /*a8a0*/  LDGSTS.E [R9+0x5400], desc[UR16][R66.64], P4 ;  /* 0x0540000042097fae */ /* 0x000fe8000a121850 */
[----:B------:R-:W-:Y:S04]  /*a8b0*/  LDGSTS.E [R9+0x5800], desc[UR16][R72.64], P4 ;  /* 0x0580000048097fae */ /* 0x000fe8000a121850 */
[----:B------:R-:W-:Y:S01]  /*a8c0*/  LDGSTS.E [R9+0x5c00], desc[UR16][R78.64], P4 ;  /* 0x05c000004e097fae */ /* 0x000fe2000a121850 */
[----:B------:R-:W-:-:S03]  /*a8d0*/  IADD3 R5, R5, UR12, RZ ;  /* 0x0000000c05057c10 */ /* 0x000fc6000fffe0ff */
[----:B------:R-:W-:Y:S04]  /*a8e0*/  LDGSTS.E [R9+0x6000], desc[UR16][R84.64], P4 ;  /* 0x0600000054097fae */ /* 0x000fe8000a121850 */
[----:B------:R-:W-:Y:S04]  /*a8f0*/  LDGSTS.E [R9+0x6400], desc[UR16][R90.64], P4 ;  /* 0x064000005a097fae */ /* 0x000fe8000a121850 */
[----:B------:R-:W-:Y:S04]  /*a900*/  LDGSTS.E [R9+0x6800], desc[UR16][R96.64], P4 ;  /* 0x0680000060097fae */ /* 0x000fe8000a121850 */
[----:B------:R-:W-:Y:S04]  /*a910*/  LDGSTS.E [R9+0x6c00], desc[UR16][R102.64], P4 ;  /* 0x06c0000066097fae */ /* 0x000fe8000a121850 */
[----:B------:R-:W-:Y:S04]  /*a920*/  LDGSTS.E [R9+0x7000], desc[UR16][R108.64], P4 ;  /* 0x070000006c097fae */ /* 0x000fe8000a121850 */
[----:B------:R-:W-:Y:S04]  /*a930*/  LDGSTS.E [R9+0x7400], desc[UR16][R114.64], P4 ;  /* 0x0740000072097fae */ /* 0x000fe8000a121850 */
[----:B------:R-:W-:Y:S04]  /*a940*/  LDGSTS.E [R9+0x7800], desc[UR16][R16.64], P4 ;  /* 0x0780000010097fae */ /* 0x000fe8000a121850 */
[----:B------:R-:W-:Y:S01]  /*a950*/  LDGSTS.E [R9+0x7c00], desc[UR16][R22.64], P4 ;  /* 0x07c0000016097fae */ /* 0x000fe2000a121850 */
[----:B-1----:R-:W-:-:S03]  /*a960*/  VIADD R2, R3, 0xffffff9e ;  /* 0xffffff9e03027836 */ /* 0x002fc60000000000 */
[----:B------:R-:W4:Y:S04]  /*a970*/  LDL.64 R134, [R1+0x1f0] ;  /* 0x0001f00001867983 */ /* 0x000f280000100a00 */
        /* <DEDUP_REMOVED lines=8> */
[----:B------:R-:W-:Y:S04]  /*aa00*/  LDGSTS.E [R5+0x100], desc[UR16][R126.64], P4 ;  /* 0x001000007e057fae */ /* 0x000fe8000a121850 */
[----:B------:R-:W-:Y:S04]  /*aa10*/  LDGSTS.E [R5+0x500], desc[UR16][R124.64], P4 ;  /* 0x005000007c057fae */ /* 0x000fe8000a121850 */
        /* <DEDUP_REMOVED lines=31> */
[----:B------:R-:W-:Y:S01]  /*ac10*/  LDGSTS.E [R5+0x4900], desc[UR16][R44.64], P4 ;  /* 0x049000002c057fae */ /* 0x000fe2000a121850 */
[----:B------:R-:W-:-:S03]  /*ac20*/  LOP3.LUT R3, R12, 0x40, RZ, 0x3c, !PT ;  /* 0x000000400c037812 */ /* 0x000fc600078e3cff */
[----:B------:R-:W-:Y:S04]  /*ac30*/  LDGSTS.E [R5+0x4d00], desc[UR16][R52.64], P4 ;  /* 0x04d0000034057fae */ /* 0x000fe8000a121850 */
[----:B------:R-:W-:Y:S04]  /*ac40*/  LDGSTS.E [R5+0x5100], desc[UR16][R60.64], P4 ;  /* 0x051000003c057fae */ /* 0x000fe8000a121850 */
[----:B------:R-:W-:Y:S04]  /*ac50*/  LDGSTS.E [R5+0x5500], desc[UR16][R68.64], P4 ;  /* 0x0550000044057fae */ /* 0x000fe8000a121850 */
[----:B------:R-:W-:Y:S04]  /*ac60*/  LDGSTS.E [R5+0x5900], desc[UR16][R74.64], P4 ;  /* 0x059000004a057fae */ /* 0x000fe8000a121850 */
[----:B------:R-:W-:Y:S01]  /*ac70*/  LDGSTS.E [R5+0x5d00], desc[UR16][R80.64], P4 ;  /* 0x05d0000050057fae */ /* 0x000fe2000a121850 */
[----:B------:R-:W-:-:S03]  /*ac80*/  VIADD R3, R3, UR12 ;  /* 0x0000000c03037c36 */ /* 0x000fc60008000000 */
        /* <DEDUP_REMOVED lines=8> */
[----:B------:R-:W-:-:S03]  /*ad10*/  ISETP.GE.U32.AND P2, PT, R0, 0x7fffff60, PT ;  /* 0x7fffff600000780c */ /* 0x000fc60003f46070 */
[----:B------:R-:W4:Y:S04]  /*ad20*/  LDL.64 R126, [R1+0x208] ;  /* 0x00020800017e7983 */ /* 0x000f280000100a00 */
[----:B------:R-:W-:Y:S04]  /*ad30*/  LDGSTS.E [R3+0x200], desc[UR16][R124.64], P4 ;  /* 0x002000007c037fae */ /* 0x000fe8000a121850 */
[----:B------:R-:W-:Y:S01]  /*ad40*/  LDGSTS.E [R3+0x600], desc[UR16][R240.64], P4 ;  /* 0x00600000f0037fae */ /* 0x000fe2000a121850 */
[----:B------:R-:W-:Y:S01]  /*ad50*/  LOP3.LUT R0, R12, 0x60, RZ, 0x3c, !PT ;  /* 0x000000600c007812 */ /* 0x000fe200078e3cff */
[----:B------:R-:W-:Y:S01]  /*ad60*/  IMAD.SHL.U32 R4, R116, 0x40, RZ ;  /* 0x0000004074047824 */ /* 0x000fe200078e00ff */
[----:B------:R-:W1:Y:S01]  /*ad70*/  LDC R12, c[0x0][0x230] ;  /* 0x00008c00ff0c7b82 */ /* 0x000e620000000800 */
[----:B------:R-:W4:Y:S04]  /*ad80*/  LDL.64 R124, [R1+0x210] ;  /* 0x00021000017c7983 */ /* 0x000f280000100a00 */
[----:B------:R-:W-:Y:S01]  /*ad90*/  LDGSTS.E [R3+0xa00], desc[UR16][R184.64], P4 ;  /* 0x00a00000b8037fae */ /* 0x000fe2000a121850 */
[----:B------:R-:W-:-:S02]  /*ada0*/  VIADD R0, R0, UR12 ;  /* 0x0000000c00007c36 */ /* 0x000fc40008000000 */
[----:B------:R-:W1:Y:S01]  /*adb0*/  LDC R116, c[0x0][0x230] ;  /* 0x00008c00ff747b82 */ /* 0x000e620000000800 */
        /* <DEDUP_REMOVED lines=18> */
[----:B------:R-:W2:Y:S04]  /*aee0*/  LDL.64 R64, [R1+0x88] ;  /* 0x0000880001407983 */ /* 0x000ea80000100a00 */
[----:B------:R-:W-:Y:S04]  /*aef0*/  LDGSTS.E [R3+0x3200], desc[UR16][R48.64], P4 ;  /* 0x0320000030037fae */ /* 0x000fe8000a121850 */
[----:B------:R-:W3:Y:S04]  /*af00*/  LDL.64 R56, [R1+0x68] ;  /* 0x0000680001387983 */ /* 0x000ee80000100a00 */
[----:B------:R-:W-:Y:S04]  /*af10*/  LDGSTS.E [R3+0x3600], desc[UR16][R40.64], P4 ;  /* 0x0360000028037fae */ /* 0x000fe8000a121850 */
[----:B------:R-:W3:Y:S04]  /*af20*/  LDL.64 R48, [R1+0x48] ;  /* 0x0000480001307983 */ /* 0x000ee80000100a00 */
[----:B------:R-:W-:Y:S04]  /*af30*/  LDGSTS.E [R3+0x3a00], desc[UR16][R32.64], P4 ;  /* 0x03a0000020037fae */ /* 0x000fe8000a121850 */
[----:B------:R-:W3:Y:S04]  /*af40*/  LDL.64 R40, [R1+0x28] ;  /* 0x0000280001287983 */ /* 0x000ee80000100a00 */
[----:B------:R-:W-:Y:S04]  /*af50*/  LDGSTS.E [R3+0x3e00], desc[UR16][R6.64], P4 ;  /* 0x03e0000006037fae */ /* 0x000fe8000a121850 */
[----:B------:R-:W3:Y:S04]  /*af60*/  LDL.64 R32, [R1+0x8] ;  /* 0x0000080001207983 */ /* 0x000ee80000100a00 */
[----:B------:R-:W-:Y:S04]  /*af70*/  LDGSTS.E [R3+0x4200], desc[UR16][R30.64], P4 ;  /* 0x042000001e037fae */ /* 0x000fe8000a121850 */
        /* <DEDUP_REMOVED lines=15> */
[----:B----4-:R-:W-:Y:S04]  /*b070*/  LDGSTS.E [R0+0x300], desc[UR16][R118.64], P4 ;  /* 0x0030000076007fae */ /* 0x010fe8000a121850 */
[----:B------:R-:W-:Y:S04]  /*b080*/  LDGSTS.E [R0+0x700], desc[UR16][R136.64], P4 ;  /* 0x0070000088007fae */ /* 0x000fe8000a121850 */
[----:B------:R-:W-:Y:S04]  /*b090*/  LDGSTS.E [R0+0xb00], desc[UR16][R134.64], P4 ;  /* 0x00b0000086007fae */ /* 0x000fe8000a121850 */
[----:B------:R-:W4:Y:S04]  /*b0a0*/  LDL.64 R118, [R1+0x250] ;  /* 0x0002500001767983 */ /* 0x000f280000100a00 */
[----:B------:R-:W4:Y:S04]  /*b0b0*/  LDL.LU.64 R136, [R1+0xa50] ;  /* 0x000a500001887983 */ /* 0x000f280000300a00 */
[----:B------:R-:W4:Y:S04]  /*b0c0*/  LDL.LU.64 R134, [R1+0xa48] ;  /* 0x000a480001867983 */ /* 0x000f280000300a00 */
[----:B------:R-:W-:Y:S04]  /*b0d0*/  LDGSTS.E [R0+0xf00], desc[UR16][R132.64], P4 ;  /* 0x00f0000084007fae */ /* 0x000fe8000a121850 */
[----:B------:R-:W-:Y:S04]  /*b0e0*/  LDGSTS.E [R0+0x1300], desc[UR16][R130.64], P4 ;  /* 0x0130000082007fae */ /* 0x000fe8000a121850 */
[----:B------:R-:W-:Y:S04]  /*b0f0*/  LDGSTS.E [R0+0x1700], desc[UR16][R250.64], P4 ;  /* 0x01700000fa007fae */ /* 0x000fe8000a121850 */
[----:B------:R-:W4:Y:S04]  /*b100*/  LDL.LU.64 R132, [R1+0xa40] ;  /* 0x000a400001847983 */ /* 0x000f280000300a00 */
        /* <DEDUP_REMOVED lines=10> */
[----:B--2---:R-:W-:Y:S04]  /*b1b0*/  LDGSTS.E [R0+0x2f00], desc[UR16][R64.64], P4 ;  /* 0x02f0000040007fae */ /* 0x004fe8000a121850 */
[----:B------:R-:W2:Y:S04]  /*b1c0*/  LDL.LU.64 R186, [R1+0xa10] ;  /* 0x000a100001ba7983 */ /* 0x000ea80000300a00 */
[----:B------:R-:W2:Y:S04]  /*b1d0*/  LDL.LU.64 R128, [R1+0xa08] ;  /* 0x000a080001807983 */ /* 0x000ea80000300a00 */
[----:B------:R-:W4:Y:S04]  /*b1e0*/  LDL.LU.64 R64, [R1+0xa00] ;  /* 0x000a000001407983 */ /* 0x000f280000300a00 */
[----:B---3--:R-:W-:Y:S04]  /*b1f0*/  LDGSTS.E [R0+0x3300], desc[UR16][R56.64], P4 ;  /* 0x0330000038007fae */ /* 0x008fe8000a121850 */
[----:B------:R-:W-:Y:S04]  /*b200*/  LDGSTS.E [R0+0x3700], desc[UR16][R48.64], P4 ;  /* 0x0370000030007fae */ /* 0x000fe8000a121850 */
[----:B------:R-:W-:Y:S04]  /*b210*/  LDGSTS.E [R0+0x3b00], desc[UR16][R40.64], P4 ;  /* 0x03b0000028007fae */ /* 0x000fe8000a121850 */
[----:B------:R-:W3:Y:S04]  /*b220*/  LDL.LU.64 R56, [R1+0x9f8] ;  /* 0x0009f80001387983 */ /* 0x000ee80000300a00 */
[----:B------:R-:W2:Y:S04]  /*b230*/  LDL.LU.64 R48, [R1+0x9f0] ;  /* 0x0009f00001307983 */ /* 0x000ea80000300a00 */
[----:B------:R-:W4:Y:S04]  /*b240*/  LDL.LU.64 R40, [R1+0x9e8] ;  /* 0x0009e80001287983 */ /* 0x000f280000300a00 */
[----:B------:R-:W-:Y:S04]  /*b250*/  LDGSTS.E [R0+0x3f00], desc[UR16][R32.64], P4 ;  /* 0x03f0000020007fae */ /* 0x000fe8000a121850 */
[----:B------:R-:W3:Y:S04]  /*b260*/  LDL.LU.64 R32, [R1+0x9e0] ;  /* 0x0009e00001207983 */ /* 0x000ee80000300a00 */
[----:B---3--:R-:W-:Y:S04]  /*b270*/  LDGSTS.E [R0+0x4300], desc[UR16][R32.64], P4 ;  /* 0x0430000020007fae */ /* 0x008fe8000a121850 */
[----:B----4-:R-:W-:Y:S04]  /*b280*/  LDGSTS.E [R0+0x4700], desc[UR16][R40.64], P4 ;  /* 0x0470000028007fae */ /* 0x010fe8000a121850 */
[----:B--2---:R-:W-:Y:S04]  /*b290*/  LDGSTS.E [R0+0x4b00], desc[UR16][R48.64], P4 ;  /* 0x04b0000030007fae */ /* 0x004fe8000a121850 */
[----:B------:R-:W-:Y:S04]  /*b2a0*/  LDGSTS.E [R0+0x4f00], desc[UR16][R56.64], P4 ;  /* 0x04f0000038007fae */ /* 0x000fe8000a121850 */
[----:B------:R-:W-:Y:S04]  /*b2b0*/  LDGSTS.E [R0+0x5300], desc[UR16][R64.64], P4 ;  /* 0x0530000040007fae */ /* 0x000fe8000a121850 */
[----:B------:R-:W-:Y:S04]  /*b2c0*/  LDGSTS.E [R0+0x5700], desc[UR16][R126.64], P4 ;  /* 0x057000007e007fae */ /* 0x000fe8000a121850 */
[----:B------:R-:W-:Y:S04]  /*b2d0*/  LDGSTS.E [R0+0x5b00], desc[UR16][R124.64], P4 ;  /* 0x05b000007c007fae */ /* 0x000fe8000a121850 */
[----:B------:R-:W-:Y:S04]  /*b2e0*/  LDGSTS.E [R0+0x5f00], desc[UR16][R240.64], P4 ;  /* 0x05f00000f0007fae */ /* 0x000fe8000a121850 */
[----:B------:R-:W2:Y:S04]  /*b2f0*/  LDL.LU.64 R126, [R1+0x9d8] ;  /* 0x0009d800017e7983 */ /* 0x000ea80000300a00 */
[----:B------:R-:W3:Y:S04]  /*b300*/  LDL.LU.64 R124, [R1+0x9d0] ;  /* 0x0009d000017c7983 */ /* 0x000ee80000300a00 */
[----:B------:R-:W4:Y:S04]  /*b310*/  LDL.LU.64 R240, [R1+0x9c8] ;  /* 0x0009c80001f07983 */ /* 0x000f280000300a00 */
[----:B------:R-:W-:Y:S04]  /*b320*/  LDGSTS.E [R0+0x6300], desc[UR16][R184.64], P4 ;  /* 0x06300000b8007fae */ /* 0x000fe8000a121850 */
[----:B------:R-:W-:Y:S04]  /*b330*/  LDGSTS.E [R0+0x6700], desc[UR16][R180.64], P4 ;  /* 0x06700000b4007fae */ /* 0x000fe8000a121850 */
[----:B------:R-:W-:Y:S04]  /*b340*/  LDGSTS.E [R0+0x6b00], desc[UR16][R178.64], P4 ;  /* 0x06b00000b2007fae */ /* 0x000fe8000a121850 */
[----:B------:R-:W2:Y:S04]  /*b350*/  LDL.LU.64 R184, [R1+0x9c0] ;  /* 0x0009c00001b87983 */ /* 0x000ea80000300a00 */
[----:B------:R-:W3:Y:S04]  /*b360*/  LDL.LU.64 R180, [R1+0x9b8] ;  /* 0x0009b80001b47983 */ /* 0x000ee80000300a00 */
[----:B------:R-:W4:Y:S04]  /*b370*/  LDL.LU.64 R178, [R1+0x9b0] ;  /* 0x0009b00001b27983 */ /* 0x000f280000300a00 */
[----:B------:R-:W-:Y:S04]  /*b380*/  LDGSTS.E [R0+0x6f00], desc[UR16][R122.64], P4 ;  /* 0x06f000007a007fae */ /* 0x000fe8000a121850 */
[----:B------:R2:W-:Y:S04]  /*b390*/  LDGSTS.E [R0+0x7300], desc[UR16][R120.64], P4 ;  /* 0x0730000078007fae */ /* 0x0005e8000a121850 */
[----:B------:R-:W-:Y:S04]  /*b3a0*/  LDGSTS.E [R0+0x7700], desc[UR16][R244.64], P4 ;  /* 0x07700000f4007fae */ /* 0x000fe8000a121850 */
[----:B------:R-:W3:Y:S04]  /*b3b0*/  LDL.LU.64 R122, [R1+0x9a8] ;  /* 0x0009a800017a7983 */ /* 0x000ee80000300a00 */
[----:B------:R-:W2:Y:S04]  /*b3c0*/  LDL.LU.64 R120, [R1+0x9a0] ;  /* 0x0009a00001787983 */ /* 0x000ea80000300a00 */
[----:B------:R-:W4:Y:S04]  /*b3d0*/  LDL.LU.64 R244, [R1+0x998] ;  /* 0x0009980001f47983 */ /* 0x000f280000300a00 */
[----:B------:R-:W-:Y:S04]  /*b3e0*/  LDGSTS.E [R0+0x7b00], desc[UR16][R118.64], P4 ;  /* 0x07b0000076007fae */ /* 0x000fe8000a121850 */
[----:B------:R2:W-:Y:S04]  /*b3f0*/  LDGSTS.E [R0+0x7f00], desc[UR16][R182.64], P4 ;  /* 0x07f00000b6007fae */ /* 0x0005e8000a121850 */
[----:B------:R-:W0:Y:S04]  /*b400*/  LDGDEPBAR ;  /* 0x00000000000079af */ /* 0x000e280000000000 */
[----:B------:R-:W3:Y:S01]  /*b410*/  LDL.LU.64 R118, [R1+0x990] ;  /* 0x0009900001767983 */ /* 0x000ee20000300a00 */
[----:B------:R-:W-:Y:S01]  /*b420*/  BAR.SYNC.DEFER_BLOCKING 0x0 ;  /* 0x0000000000007b1d */ /* 0x000fe20000010000 */
[----:B------:R-:W-:Y:S01]  /*b430*/  ISETP.GE.U32.AND P4, PT, R2, 0x7fffff5f, PT ;  /* 0x7fffff5f0200780c */ /* 0x000fe20003f86070 */
[----:B-1----:R-:W-:-:S06]  /*b440*/  VIADD R2, R116, 0xffffff9d ;  /* 0xffffff9d74027836 */ /* 0x002fcc0000000000 */
[----:B------:R-:W1:Y:S01]  /*b450*/  LDC R116, c[0x0][0x230] ;  /* 0x00008c00ff747b82 */ /* 0x000e620000000800 */
[----:B--2---:R-:W-:-:S04]  /*b460*/  IMAD.WIDE R120, R4, 0x4, R120 ;  /* 0x0000000404787825 */ /* 0x004fc800078e0278 */
[----:B---3--:R-:W-:-:S03]  /*b470*/  IMAD.WIDE R182, R4, 0x4, R118 ;  /* 0x0000000404b67825 */ /* 0x008fc600078e0276 */
[----:B------:R-:W2:Y:S02]  /*b480*/  LDC R119, c[0x0][0x230] ;  /* 0x00008c00ff777b82 */ /* 0x000ea40000000800 */
[----:B------:R4:W-:Y:S04]  /*b490*/  STL.64 [R1+0x320], R182 ;  /* 0x000320b601007387 */ /* 0x0009e80000100a00 */
[----:B------:R-:W-:Y:S01]  /*b4a0*/  @!PT LDS RZ, [RZ] ;  /* 0x00000000fffff984 */ /* 0x000fe20000000800 */
[----:B------:R-:W-:Y:S01]  /*b4b0*/  @!PT LDS RZ, [RZ] ;  /* 0x00000000fffff984 */ /* 0x000fe20000000800 */
[----:B------:R-:W-:Y:S01]  /*b4c0*/  @!PT LDS RZ, [RZ] ;  /* 0x00000000fffff984 */ /* 0x000fe20000000800 */
[----:B------:R4:W-:Y:S02]  /*b4d0*/  LDGSTS.E [R251+0x58000], desc[UR16][R182.64], !P6 ;  /* 0x58000000b6fb7fae */ /* 0x0009e4000f121850 */
[----:B------:R-:W3:Y:S01]  /*b4e0*/  LDC R118, c[0x0][0x230] ;  /* 0x00008c00ff767b82 */ /* 0x000ee20000000800 */
[----:B----4-:R-:W-:Y:S01]  /*b4f0*/  IMAD.WIDE R182, R4, 0x4, R244 ;  /* 0x0000000404b67825 */ /* 0x010fe200078e02f4 */
[----:B------:R-:W-:-:S06]  /*b500*/  ISETP.GE.U32.AND P6, PT, R2, 0x7fffff5e, PT ;  /* 0x7fffff5e0200780c */ /* 0x000fcc0003fc6070 */
[----:B------:R-:W4:Y:S01]  /*b510*/  LDC R244, c[0x0][0x230] ;  /* 0x00008c00fff47b82 */ /* 0x000f220000000800 */
[----:B------:R2:W-:Y:S04]  /*b520*/  STL.64 [R1+0x318], R182 ;  /* 0x000318b601007387 */ /* 0x0005e80000100a00 */
[----:B------:R2:W-:Y:S01]  /*b530*/  LDGSTS.E [R251+0x58004], desc[UR16][R182.64], !P5 ;  /* 0x58004000b6fb7fae */ /* 0x0005e2000e921850 */
[----:B-1----:R-:W-:Y:S02]  /*b540*/  VIADD R116, R116, 0xffffff9c ;  /* 0xffffff9c74747836 */ /* 0x002fe40000000000 */
[----:B------:R-:W1:Y:S01]  /*b550*/  LDC R245, c[0x0][0x230] ;  /* 0x00008c00fff57b82 */ /* 0x000e620000000800 */
[----:B------:R2:W-:Y:S04]  /*b560*/  STL.64 [R1+0x310], R120 ;  /* 0x0003107801007387 */ /* 0x0005e80000100a00 */
[----:B------:R3:W-:Y:S01]  /*b570*/  LDGSTS.E [R251+0x58008], desc[UR16][R120.64], !P3 ;  /* 0x5800800078fb7fae */ /* 0x0007e2000d921850 */
[----:B--2---:R-:W-:-:S05]  /*b580*/  IMAD.WIDE R182, R4, 0x4, R122 ;  /* 0x0000000404b67825 */ /* 0x004fca00078e027a */
[----:B------:R2:W-:Y:S01]  /*b590*/  STL.64 [R1+0x308], R182 ;  /* 0x000308b601007387 */ /* 0x0005e20000100a00 */
[----:B---3--:R-:W3:Y:S03]  /*b5a0*/  LDC R120, c[0x0][0x230] ;  /* 0x00008c00ff787b82 */ /* 0x008ee60000000800 */
[----:B------:R-:W-:Y:S01]  /*b5b0*/  LDGSTS.E [R251+0x5800c], desc[UR16][R182.64], !P0 ;  /* 0x5800c000b6fb7fae */ /* 0x000fe2000c121850 */
[----:B------:R-:W-:-:S04]  /*b5c0*/  VIADD R2, R119, 0xffffffbb ;  /* 0xffffffbb77027836 */ /* 0x000fc80000000000 */
[----:B------:R-:W4:Y:S01]  /*b5d0*/  LDC R119, c[0x0][0x230] ;  /* 0x00008c00ff777b82 */ /* 0x000f220000000800 */
[----:B--2---:R-:W2:Y:S07]  /*b5e0*/  LDL.LU.64 R182, [R1+0x988] ;  /* 0x0009880001b67983 */ /* 0x004eae0000300a00 */
[----:B------:R-:W1:Y:S01]  /*b5f0*/  LDC R121, c[0x0][0x230] ;  /* 0x00008c00ff797b82 */ /* 0x000e620000000800 */
[----:B------:R-:W-:Y:S01]  /*b600*/  ISETP.GE.U32.AND P3, PT, R2, 0x7fffff7c, PT ;  /* 0x7fffff7c0200780c */ /* 0x000fe20003f66070 */
[----:B------:R-:W-:-:S04]  /*b610*/  IMAD.WIDE R178, R4, 0x4, R178 ;  /* 0x0000000404b27825 */ /* 0x000fc800078e02b2 */
[----:B---3--:R-:W-:Y:S01]  /*b620*/  VIADD R2, R120, 0xffffffba ;  /* 0xffffffba78027836 */ /* 0x008fe20000000000 */
[----:B------:R-:W-:Y:S01]  /*b630*/  ISETP.GE.U32.AND P5, PT, R116, 0x7fffff5d, PT ;  /* 0x7fffff5d7400780c */ /* 0x000fe20003fa6070 */
[----:B------:R-:W-:Y:S01]  /*b640*/  IMAD.WIDE R122, R4, 0x4, R180 ;  /* 0x00000004047a7825 */ /* 0x000fe200078e02b4 */
[----:B------:R-:W-:Y:S01]  /*b650*/  STL.64 [R1+0x300], R178 ;  /* 0x000300b201007387 */ /* 0x000fe20000100a00 */
[----:B------:R-:W3:Y:S01]  /*b660*/  LDC R120, c[0x0][0x230] ;  /* 0x00008c00ff787b82 */ /* 0x000ee20000000800 */
[----:B------:R-:W-:Y:S02]  /*b670*/  ISETP.GE.U32.AND P0, PT, R2, 0x7fffff7b, PT ;  /* 0x7fffff7b0200780c */ /* 0x000fe40003f06070 */
[----:B------:R-:W-:Y:S01]  /*b680*/  IADD3 R2, R118, -0x48, RZ ;  /* 0xffffffb876027810 */ /* 0x000fe20007ffe0ff */
[----:B----4-:R-:W-:Y:S01]  /*b690*/  VIADD R116, R119, 0xffffffb9 ;  /* 0xffffffb977747836 */ /* 0x010fe20000000000 */
[----:B------:R-:W-:Y:S03]  /*b6a0*/  LDGSTS.E [R251+0x5c000], desc[UR16][R178.64], !P2 ;  /* 0x5c000000b2fb7fae */ /* 0x000fe6000d121850 */
[----:B------:R-:W4:Y:S01]  /*b6b0*/  LDC R118, c[0x0][0x230] ;  /* 0x00008c00ff767b82 */ /* 0x000f220000000800 */
[----:B------:R-:W-:Y:S01]  /*b6c0*/  ISETP.GE.U32.AND P2, PT, R116, 0x7fffff7a, PT ;  /* 0x7fffff7a7400780c */ /* 0x000fe20003f46070 */
[----:B------:R-:W-:Y:S01]  /*b6d0*/  VIADD R116, R12, 0xffffff9b ;  /* 0xffffff9b0c747836 */ /* 0x000fe20000000000 */
[----:B------:R1:W-:Y:S04]  /*b6e0*/  STL.64 [R1+0x2f8], R122 ;  /* 0x0002f87a01007387 */ /* 0x0003e80000100a00 */
[----:B------:R1:W-:Y:S01]  /*b6f0*/  LDGSTS.E [R251+0x5c004], desc[UR16][R122.64], !P4 ;  /* 0x5c0040007afb7fae */ /* 0x0003e2000e121850 */
[----:B------:R-:W3:Y:S01]  /*b700*/  LDC R119, c[0x0][0x230] ;  /* 0x00008c00ff777b82 */ /* 0x000ee20000000800 */
[----:B------:R-:W-:-:S02]  /*b710*/  ISETP.GE.U32.AND P4, PT, R2, 0x7fffff79, PT ;  /* 0x7fffff790200780c */ /* 0x000fc40003f86070 */
[----:B------:R-:W3:Y:S01]  /*b720*/  LDL R12, [R1+0x7e0] ;  /* 0x0007e000010c7983 */ /* 0x000ee20000100800 */
[----:B------:R-:W-:Y:S02]  /*b730*/  VIADD R2, R244, 0xffffff9a ;  /* 0xffffff9af4027836 */ /* 0x000fe40000000000 */
[----:B------:R-:W-:-:S04]  /*b740*/  IMAD.WIDE R124, R4, 0x4, R124 ;  /* 0x00000004047c7825 */ /* 0x000fc800078e027c */
[----:B-1----:R-:W-:-:S04]  /*b750*/  IMAD.WIDE R122, R4, 0x4, R184 ;  /* 0x00000004047a7825 */ /* 0x002fc800078e02b8 */
[----:B------:R-:W-:-:S04]  /*b760*/  IMAD.WIDE R126, R4, 0x4, R126 ;  /* 0x00000004047e7825 */ /* 0x000fc800078e027e */
[----:B------:R-:W-:-:S04]  /*b770*/  IMAD.WIDE R128, R4, 0x4, R128 ;  /* 0x0000000404807825 */ /* 0x000fc800078e0280 */
[----:B------:R-:W-:-:S04]  /*b780*/  IMAD.WIDE R202, R4, 0x4, R202 ;  /* 0x0000000404ca7825 */ /* 0x000fc800078e02ca */
[----:B------:R-:W-:-:S04]  /*b790*/  IMAD.WIDE R204, R4, 0x4, R204 ;  /* 0x0000000404cc7825 */ /* 0x000fc800078e02cc */
[----:B------:R-:W-:-:S04]  /*b7a0*/  IMAD.WIDE R206, R4, 0x4, R206 ;  /* 0x0000000404ce7825 */ /* 0x000fc800078e02ce */
[----:B--2---:R-:W-:-:S05]  /*b7b0*/  IMAD.WIDE R178, R4, 0x4, R182 ;  /* 0x0000000404b27825 */ /* 0x004fca00078e02b6 */
[----:B------:R1:W-:Y:S01]  /*b7c0*/  LDGSTS.E [R251+0x5c008], desc[UR16][R178.64], !P6 ;  /* 0x5c008000b2fb7fae */ /* 0x0003e2000f121850 */
[----:B------:R-:W-:Y:S01]  /*b7d0*/  ISETP.GE.U32.AND P6, PT, R116, 0x7fffff5c, PT ;  /* 0x7fffff5c7400780c */ /* 0x000fe20003fc6070 */
[----:B------:R-:W-:Y:S02]  /*b7e0*/  VIADD R116, R121, 0xffffff99 ;  /* 0xffffff9979747836 */ /* 0x000fe40000000000 */
[----:B------:R1:W-:Y:S01]  /*b7f0*/  STL.64 [R1+0x2f0], R178 ;  /* 0x0002f0b201007387 */ /* 0x0003e20000100a00 */
[----:B------:R-:W2:Y:S03]  /*b800*/  LDC R121, c[0x0][0x230] ;  /* 0x00008c00ff797b82 */ /* 0x000ea60000000800 */
[----:B------:R4:W-:Y:S04]  /*b810*/  STL.64 [R1+0x2e8], R122 ;  /* 0x0002e87a01007387 */ /* 0x0009e80000100a00 */
[----:B------:R4:W-:Y:S01]  /*b820*/  LDGSTS.E [R251+0x5c00c], desc[UR16][R122.64], !P5 ;  /* 0x5c00c0007afb7fae */ /* 0x0009e2000e921850 */
[----:B-1----:R-:W-:Y:S01]  /*b830*/  IMAD.WIDE R178, R4, 0x4, R240 ;  /* 0x0000000404b27825 */ /* 0x002fe200078e02f0 */
[----:B------:R-:W-:-:S03]  /*b840*/  ISETP.GE.U32.AND P5, PT, R2, 0x7fffff5b, PT ;  /* 0x7fffff5b0200780c */ /* 0x000fc60003fa6070 */
[----:B------:R-:W-:Y:S01]  /*b850*/  VIADD R2, R245, 0xffffff98 ;  /* 0xffffff98f5027836 */ /* 0x000fe20000000000 */
[----:B------:R-:W-:Y:S01]  /*b860*/  STL.64 [R1+0x2e0], R178 ;  /* 0x0002e0b201007387 */ /* 0x000fe20000100a00 */
[----:B----4-:R-:W1:Y:S03]  /*b870*/  LDC R122, c[0x0][0x230] ;  /* 0x00008c00ff7a7b82 */ /* 0x010e660000000800 */
[----:B------:R-:W-:Y:S04]  /*b880*/  LDGSTS.E [R250+0x58000], desc[UR16][R178.64], !P3 ;  /* 0x58000000b2fa7fae */ /* 0x000fe8000d921850 */
[----:B------:R4:W-:Y:S01]  /*b890*/  STL.64 [R1+0x2d8], R124 ;  /* 0x0002d87c01007387 */ /* 0x0009e20000100a00 */
[----:B------:R-:W1:Y:S03]  /*b8a0*/  LDC R123, c[0x0][0x230] ;  /* 0x00008c00ff7b7b82 */ /* 0x000e660000000800 */
[----:B------:R4:W-:Y:S01]  /*b8b0*/  LDGSTS.E [R250+0x58004], desc[UR16][R124.64], !P0 ;  /* 0x580040007cfa7fae */ /* 0x0009e2000c121850 */
[----:B------:R-:W-:Y:S01]  /*b8c0*/  ISETP.GE.U32.AND P0, PT, R2, 0x7fffff59, PT ;  /* 0x7fffff590200780c */ /* 0x000fe20003f06070 */
[----:B------:R-:W-:Y:S01]  /*b8d0*/  VIADD R2, R118, 0xffffffb7 ;  /* 0xffffffb776027836 */ /* 0x000fe20000000000 */
[----:B------:R-:W-:Y:S01]  /*b8e0*/  ISETP.GE.U32.AND P3, PT, R116, 0x7fffff5a, PT ;  /* 0x7fffff5a7400780c */ /* 0x000fe20003f66070 */
[----:B------:R2:W-:Y:S01]  /*b8f0*/  LDGSTS.E [R250+0x58008], desc[UR16][R126.64], !P2 ;  /* 0x580080007efa7fae */ /* 0x0005e2000d121850 */
[----:B------:R-:W1:Y:S08]  /*b900*/  LDC R118, c[0x0][0x230] ;  /* 0x00008c00ff767b82 */ /* 0x000e700000000800 */
[----:B----4-:R-:W4:Y:S01]  /*b910*/  LDC R124, c[0x0][0x230] ;  /* 0x00008c00ff7c7b82 */ /* 0x010f220000000800 */
[----:B------:R-:W-:Y:S01]  /*b920*/  IMAD.WIDE R178, R4, 0x4, R186 ;  /* 0x0000000404b27825 */ /* 0x000fe200078e02ba */
[----:B------:R-:W-:Y:S01]  /*b930*/  ISETP.GE.U32.AND P2, PT, R2, 0x7fffff78, PT ;  /* 0x7fffff780200780c */ /* 0x000fe20003f46070 */
[----:B------:R2:W-:Y:S02]  /*b940*/  STL.64 [R1+0x2d0], R126 ;  /* 0x0002d07e01007387 */ /* 0x0005e40000100a00 */
[----:B---3--:R-:W-:-:S02]  /*b950*/  VIADD R2, R120, 0xffffffb5 ;  /* 0xffffffb578027836 */ /* 0x008fc40000000000 */
[----:B------:R-:W-:Y:S01]  /*b960*/  VIADD R116, R119, 0xffffffb6 ;  /* 0xffffffb677747836 */ /* 0x000fe20000000000 */
[----:B------:R3:W-:Y:S01]  /*b970*/  STL.64 [R1+0x2c8], R128 ;  /* 0x0002c88001007387 */ /* 0x0007e20000100a00 */
[----:B------:R-:W4:Y:S03]  /*b980*/  LDC R120, c[0x0][0x230] ;  /* 0x00008c00ff787b82 */ /* 0x000f260000000800 */
[----:B------:R3:W-:Y:S01]  /*b990*/  LDGSTS.E [R250+0x5800c], desc[UR16][R128.64], !P4 ;  /* 0x5800c00080fa7fae */ /* 0x0007e2000e121850 */
[----:B------:R-:W-:Y:S01]  /*b9a0*/  ISETP.GE.U32.AND P4, PT, R116, 0x7fffff77, PT ;  /* 0x7fffff777400780c */ /* 0x000fe20003f86070 */
[----:B--2---:R-:W-:Y:S02]  /*b9b0*/  IMAD.WIDE R126, R4, 0x4, R190 ;  /* 0x00000004047e7825 */ /* 0x004fe400078e02be */
[----:B------:R-:W-:Y:S01]  /*b9c0*/  LDGSTS.E [R250+0x5c000], desc[UR16][R178.64], !P6 ;  /* 0x5c000000b2fa7fae */ /* 0x000fe2000f121850 */
[----:B------:R-:W-:Y:S01]  /*b9d0*/  ISETP.GE.U32.AND P6, PT, R2, 0x7fffff76, PT ;  /* 0x7fffff760200780c */ /* 0x000fe20003fc6070 */
[----:B------:R-:W2:Y:S01]  /*b9e0*/  LDC R119, c[0x0][0x230] ;  /* 0x00008c00ff777b82 */ /* 0x000ea20000000800 */
[----:B------:R-:W-:Y:S01]  /*b9f0*/  VIADD R2, R121, 0xffffff97 ;  /* 0xffffff9779027836 */ /* 0x000fe20000000000 */
[----:B-1----:R-:W-:Y:S01]  /*ba00*/  IADD3 R116, R122, -0x4c, RZ ;  /* 0xffffffb47a747810 */ /* 0x002fe20007ffe0ff */
[----:B---3--:R-:W-:Y:S01]  /*ba10*/  IMAD.WIDE R128, R4, 0x4, R188 ;  /* 0x0000000404807825 */ /* 0x008fe200078e02bc */
[----:B------:R-:W-:Y:S04]  /*ba20*/  STL.64 [R1+0x2c0], R178 ;  /* 0x0002c0b201007387 */ /* 0x000fe80000100a00 */
[----:B------:R-:W1:Y:S01]  /*ba30*/  LDC R121, c[0x0][0x230] ;  /* 0x00008c00ff797b82 */ /* 0x000e620000000800 */
[----:B------:R3:W-:Y:S04]  /*ba40*/  STL.64 [R1+0x2b8], R128 ;  /* 0x0002b88001007387 */ /* 0x0007e80000100a00 */
[----:B------:R3:W-:Y:S01]  /*ba50*/  LDGSTS.E [R250+0x5c004], desc[UR16][R128.64], !P5 ;  /* 0x5c00400080fa7fae */ /* 0x0007e2000e921850 */
[----:B------:R-:W-:-:S02]  /*ba60*/  ISETP.GE.U32.AND P5, PT, R116, 0x7fffff75, PT ;  /* 0x7fffff757400780c */ /* 0x000fc40003fa6070 */
[----:B------:R-:W1:Y:S01]  /*ba70*/  LDC R122, c[0x0][0x230] ;  /* 0x00008c00ff7a7b82 */ /* 0x000e620000000800 */
[----:B------:R3:W-:Y:S01]  /*ba80*/  STL.64 [R1+0x2b0], R126 ;  /* 0x0002b07e01007387 */ /* 0x0007e20000100a00 */
[----:B------:R-:W-:-:S03]  /*ba90*/  VIADD R116, R123, 0xffffff96 ;  /* 0xffffff967b747836 */ /* 0x000fc60000000000 */
[----:B------:R3:W-:Y:S01]  /*baa0*/  LDGSTS.E [R250+0x5c008], desc[UR16][R126.64], !P3 ;  /* 0x5c0080007efa7fae */ /* 0x0007e2000d921850 */
[----:B------:R-:W-:Y:S01]  /*bab0*/  ISETP.GE.U32.AND P3, PT, R2, 0x7fffff58, PT ;  /* 0x7fffff580200780c */ /* 0x000fe20003f66070 */
[----:B----4-:R-:W-:Y:S01]  /*bac0*/  VIADD R2, R124, 0xffffff95 ;  /* 0xffffff957c027836 */ /* 0x010fe20000000000 */
[----:B------:R-:W4:Y:S01]  /*bad0*/  LDC R123, c[0x0][0x230] ;  /* 0x00008c00ff7b7b82 */ /* 0x000f220000000800 */
[----:B---3--:R-:W-:-:S05]  /*bae0*/  IMAD.WIDE R128, R4, 0x4, R192 ;  /* 0x0000000404807825 */ /* 0x008fca00078e02c0 */
[----:B------:R3:W-:Y:S02]  /*baf0*/  LDGSTS.E [R250+0x5c00c], desc[UR16][R128.64], !P0 ;  /* 0x5c00c00080fa7fae */ /* 0x0007e4000c121850 */
[----:B------:R-:W4:Y:S01]  /*bb00*/  LDC R124, c[0x0][0x230] ;  /* 0x00008c00ff7c7b82 */ /* 0x000f220000000800 */
[----:B------:R-:W-:Y:S01]  /*bb10*/  IMAD.WIDE R126, R4, 0x4, R130 ;  /* 0x00000004047e7825 */ /* 0x000fe200078e0282 */
[----:B------:R3:W-:Y:S01]  /*bb20*/  STL.64 [R1+0x2a8], R128 ;  /* 0x0002a88001007387 */ /* 0x0007e20000100a00 */
[----:B------:R-:W-:Y:S02]  /*bb30*/  ISETP.GE.U32.AND P0, PT, R116, 0x7fffff57, PT ;  /* 0x7fffff577400780c */ /* 0x000fe40003f06070 */
[----:B------:R-:W-:Y:S01]  /*bb40*/  IMAD.WIDE R130, R4, 0x4, R132 ;  /* 0x0000000404827825 */ /* 0x000fe200078e0284 */
[----:B------:R2:W-:Y:S01]  /*bb50*/  LDGSTS.E [R249+0x58000], desc[UR16][R126.64], !P2 ;  /* 0x580000007ef97fae */ /* 0x0005e2000d121850 */
[----:B------:R-:W-:Y:S01]  /*bb60*/  ISETP.GE.U32.AND P2, PT, R2, 0x7fffff56, PT ;  /* 0x7fffff560200780c */ /* 0x000fe20003f46070 */
[----:B------:R-:W4:Y:S01]  /*bb70*/  LDC R125, c[0x0][0x230] ;  /* 0x00008c00ff7d7b82 */ /* 0x000f220000000800 */
[----:B------:R-:W-:Y:S01]  /*bb80*/  VIADD R2, R118, 0xffffff94 ;  /* 0xffffff9476027836 */ /* 0x000fe20000000000 */
[----:B------:R2:W-:Y:S01]  /*bb90*/  STL.64 [R1+0x2a0], R126 ;  /* 0x0002a07e01007387 */ /* 0x0005e20000100a00 */
[----:B---3--:R-:W-:-:S03]  /*bba0*/  IMAD.WIDE R128, R4, 0x4, R134 ;  /* 0x0000000404807825 */ /* 0x008fc600078e0286 */
[----:B------:R-:W-:Y:S02]  /*bbb0*/  STL.64 [R1+0x828], R250 ;  /* 0x000828fa01007387 */ /* 0x000fe40000100a00 */
[----:B------:R-:W3:Y:S02]  /*bbc0*/  LDC R118, c[0x0][0x230] ;  /* 0x00008c00ff767b82 */ /* 0x000ee40000000800 */
[----:B------:R-:W-:Y:S01]  /*bbd0*/  STL.64 [R1+0x298], R130 ;  /* 0x0002988201007387 */ /* 0x000fe20000100a00 */
[----:B--2---:R-:W-:-:S03]  /*bbe0*/  IMAD.WIDE R126, R4, 0x4, R136 ;  /* 0x00000004047e7825 */ /* 0x004fc600078e0288 */
[----:B------:R-:W-:Y:S01]  /*bbf0*/  LDGSTS.E [R249+0x58004], desc[UR16][R130.64], !P4 ;  /* 0x5800400082f97fae */ /* 0x000fe2000e121850 */
[----:B------:R-:W-:-:S03]  /*bc00*/  ISETP.GE.U32.AND P4, PT, R2, 0x7fffff55, PT ;  /* 0x7fffff550200780c */ /* 0x000fc60003f86070 */
[----:B------:R2:W-:Y:S04]  /*bc10*/  STL.64 [R1+0x290], R128 ;  /* 0x0002908001007387 */ /* 0x0005e80000100a00 */
[----:B------:R2:W-:Y:S01]  /*bc20*/  LDGSTS.E [R249+0x58008], desc[UR16][R128.64], !P6 ;  /* 0x5800800080f97fae */ /* 0x0005e2000f121850 */
[----:B------:R-:W-:Y:S02]  /*bc30*/  VIADD R2, R120, 0xffffffb2 ;  /* 0xffffffb278027836 */ /* 0x000fe40000000000 */
[----:B------:R-:W-:Y:S01]  /*bc40*/  VIADD R116, R119, 0xffffffb3 ;  /* 0xffffffb377747836 */ /* 0x000fe20000000000 */
[----:B------:R1:W-:Y:S01]  /*bc50*/  STL.64 [R1+0x288], R126 ;  /* 0x0002887e01007387 */ /* 0x0003e20000100a00 */
[C---:B------:R-:W-:Y:S01]  /*bc60*/  IMAD.WIDE R190, R4.reuse, 0x4, R208 ;  /* 0x0000000404be7825 */ /* 0x040fe200078e02d0 */
[----:B------:R-:W3:Y:S02]  /*bc70*/  LDC R120, c[0x0][0x230] ;  /* 0x00008c00ff787b82 */ /* 0x000ee40000000800 */
[----:B------:R1:W-:Y:S01]  /*bc80*/  LDGSTS.E [R249+0x5800c], desc[UR16][R126.64], !P5 ;  /* 0x5800c0007ef97fae */ /* 0x0003e2000e921850 */
[----:B--2---:R-:W-:Y:S01]  /*bc90*/  IMAD.WIDE R128, R4, 0x4, R194 ;  /* 0x0000000404807825 */ /* 0x004fe200078e02c2 */
[----:B------:R-:W-:-:S04]  /*bca0*/  ISETP.GE.U32.AND P5, PT, R2, 0x7fffff73, PT ;  /* 0x7fffff730200780c */ /* 0x000fc80003fa6070 */
[----:B------:R-:W2:Y:S01]  /*bcb0*/  LDC R119, c[0x0][0x230] ;  /* 0x00008c00ff777b82 */ /* 0x000ea20000000800 */
[----:B-1----:R-:W-:Y:S01]  /*bcc0*/  IMAD.WIDE R126, R4, 0x4, R196 ;  /* 0x00000004047e7825 */ /* 0x002fe200078e02c4 */
[----:B------:R1:W-:Y:S04]  /*bcd0*/  STL.64 [R1+0x280], R128 ;  /* 0x0002808001007387 */ /* 0x0003e80000100a00 */
[----:B------:R1:W-:Y:S01]  /*bce0*/  LDGSTS.E [R249+0x5c000], desc[UR16][R128.64], !P3 ;  /* 0x5c00000080f97fae */ /* 0x0003e2000d921850 */
[----:B------:R-:W-:Y:S02]  /*bcf0*/  IADD3 R2, R121, -0x50, RZ ;  /* 0xffffffb079027810 */ /* 0x000fe40007ffe0ff */
[----:B------:R-:W-:Y:S01]  /*bd00*/  ISETP.GE.U32.AND P6, PT, R116, 0x7fffff74, PT ;  /* 0x7fffff747400780c */ /* 0x000fe20003fc6070 */
[----:B------:R4:W-:Y:S04]  /*bd10*/  STL.64 [R1+0x278], R126 ;  /* 0x0002787e01007387 */ /* 0x0009e80000100a00 */
[----:B------:R4:W-:Y:S01]  /*bd20*/  LDGSTS.E [R249+0x5c004], desc[UR16][R126.64], !P0 ;  /* 0x5c0040007ef97fae */ /* 0x0009e2000c121850 */
[----:B-1----:R-:W-:Y:S01]  /*bd30*/  IMAD.WIDE R128, R4, 0x4, R198 ;  /* 0x0000000404807825 */ /* 0x002fe200078e02c6 */
[----:B------:R-:W-:Y:S01]  /*bd40*/  ISETP.GE.U32.AND P0, PT, R2, 0x7fffff71, PT ;  /* 0x7fffff710200780c */ /* 0x000fe20003f06070 */
[----:B------:R-:W1:Y:S02]  /*bd50*/  LDC R121, c[0x0][0x230] ;  /* 0x00008c00ff797b82 */ /* 0x000e640000000800 */
[----:B------:R-:W-:-:S02]  /*bd60*/  VIADD R116, R122, 0xffffffb1 ;  /* 0xffffffb17a747836 */ /* 0x000fc40000000000 */
[----:B----4-:R-:W-:Y:S01]  /*bd70*/  IMAD.WIDE R126, R4, 0x4, R200 ;  /* 0x00000004047e7825 */ /* 0x010fe200078e02c8 */
[----:B------:R-:W-:Y:S03]  /*bd80*/  STL.64 [R1+0x270], R128 ;  /* 0x0002708001007387 */ /* 0x000fe60000100a00 */
[----:B------:R-:W4:Y:S01]  /*bd90*/  LDC R122, c[0x0][0x230] ;  /* 0x00008c00ff7a7b82 */ /* 0x000f220000000800 */
[----:B------:R-:W-:Y:S01]  /*bda0*/  LDGSTS.E [R249+0x5c008], desc[UR16][R128.64], !P2 ;  /* 0x5c00800080f97fae */ /* 0x000fe2000d121850 */
[----:B------:R-:W-:-:S03]  /*bdb0*/  VIADD R2, R124, 0xffffff92 ;  /* 0xffffff927c027836 */ /* 0x000fc60000000000 */
[----:B------:R3:W-:Y:S01]  /*bdc0*/  STL.64 [R1+0x268], R126 ;  /* 0x0002687e01007387 */ /* 0x0007e20000100a00 */
[----:B------:R-:W-:-:S03]  /*bdd0*/  ISETP.GE.U32.AND P3, PT, R116, 0x7fffff72, PT ;  /* 0x7fffff727400780c */ /* 0x000fc60003f66070 */
[----:B------:R3:W-:Y:S01]  /*bde0*/  LDGSTS.E [R249+0x5c00c], desc[UR16][R126.64], !P4 ;  /* 0x5c00c0007ef97fae */ /* 0x0007e2000e121850 */
[----:B------:R-:W-:Y:S01]  /*bdf0*/  VIADD R116, R123, 0xffffff93 ;  /* 0xffffff937b747836 */ /* 0x000fe20000000000 */
[----:B------:R-:W-:Y:S01]  /*be00*/  ISETP.GE.U32.AND P4, PT, R2, 0x7fffff53, PT ;  /* 0x7fffff530200780c */ /* 0x000fe20003f86070 */
[C---:B------:R-:W-:Y:S01]  /*be10*/  IMAD.WIDE R196, R4.reuse, 0x4, R142 ;  /* 0x0000000404c47825 */ /* 0x040fe200078e028e */
[----:B------:R-:W1:Y:S03]  /*be20*/  LDC R123, c[0x0][0x230] ;  /* 0x00008c00ff7b7b82 */ /* 0x000e660000000800 */
[----:B---3--:R-:W-:Y:S01]  /*be30*/  IMAD.WIDE R126, R4, 0x4, R138 ;  /* 0x00000004047e7825 */ /* 0x008fe200078e028a */
[----:B------:R-:W-:-:S04]  /*be40*/  ISETP.GE.U32.AND P2, PT, R116, 0x7fffff54, PT ;  /* 0x7fffff547400780c */ /* 0x000fc80003f46070 */
[----:B------:R-:W3:Y:S01]  /*be50*/  LDC R124, c[0x0][0x230] ;  /* 0x00008c00ff7c7b82 */ /* 0x000ee20000000800 */
[----:B------:R2:W-:Y:S01]  /*be60*/  STL.64 [R1+0x260], R126 ;  /* 0x0002607e01007387 */ /* 0x0005e20000100a00 */
[----:B------:R-:W-:-:S03]  /*be70*/  VIADD R2, R118, 0xffffff91 ;  /* 0xffffff9176027836 */ /* 0x000fc60000000000 */
[----:B------:R-:W3:Y:S01]  /*be80*/  LDL.LU.64 R142, [R1+0x120] ;  /* 0x00012000018e7983 */ /* 0x000ee20000300a00 */
[----:B------:R-:W-:Y:S02]  /*be90*/  IMAD.WIDE R198, R4, 0x4, R140 ;  /* 0x0000000404c67825 */ /* 0x000fe400078e028c */
[----:B------:R-:W3:Y:S01]  /*bea0*/  LDC R118, c[0x0][0x230] ;  /* 0x00008c00ff767b82 */ /* 0x000ee20000000800 */
[----:B------:R-:W3:Y:S04]  /*beb0*/  LDL.LU.64 R200, [R1+0x100] ;  /* 0x0001000001c87983 */ /* 0x000ee80000300a00 */
[----:B------:R-:W3:Y:S04]  /*bec0*/  LDL.LU.64 R136, [R1+0xe0] ;  /* 0x0000e00001887983 */ /* 0x000ee80000300a00 */
[----:B------:R-:W3:Y:S04]  /*bed0*/  LDL.LU.64 R134, [R1+0xc0] ;  /* 0x0000c00001867983 */ /* 0x000ee80000300a00 */
[----:B------:R-:W3:Y:S04]  /*bee0*/  LDL.LU.64 R250, [R1+0xa0] ;  /* 0x0000a00001fa7983 */ /* 0x000ee80000300a00 */
[----:B------:R4:W-:Y:S01]  /*bef0*/  LDGSTS.E [R248+0x58000], desc[UR16][R126.64], !P6 ;  /* 0x580000007ef87fae */ /* 0x0009e2000f121850 */
[----:B------:R-:W-:-:S03]  /*bf00*/  ISETP.GE.U32.AND P6, PT, R2, 0x7fffff52, PT ;  /* 0x7fffff520200780c */ /* 0x000fc60003fc6070 */
[----:B------:R-:W3:Y:S04]  /*bf10*/  LDL.LU.64 R192, [R1+0x80] ;  /* 0x0000800001c07983 */ /* 0x000ee80000300a00 */
[----:B------:R-:W3:Y:S01]  /*bf20*/  LDL.LU.64 R128, [R1+0x60] ;  /* 0x0000600001807983 */ /* 0x000ee20000300a00 */
[----:B------:R-:W-:-:S03]  /*bf30*/  IMAD.WIDE R194, R4, 0x4, R144 ;  /* 0x0000000404c27825 */ /* 0x000fc600078e0290 */
[----:B------:R-:W3:Y:S01]  /*bf40*/  LDL.LU.64 R244, [R1+0x40] ;  /* 0x0000400001f47983 */ /* 0x000ee20000300a00 */
[----:B--2---:R-:W-:Y:S01]  /*bf50*/  VIADD R116, R119, 0xffffff90 ;  /* 0xffffff9077747836 */ /* 0x004fe20000000000 */
[----:B----4-:R-:W2:Y:S02]  /*bf60*/  LDC R126, c[0x0][0x230] ;  /* 0x00008c00ff7e7b82 */ /* 0x010ea40000000800 */
[----:B------:R-:W4:Y:S04]  /*bf70*/  LDL.LU.64 R240, [R1+0x20] ;  /* 0x0000200001f07983 */ /* 0x000f280000300a00 */
[----:B------:R-:W4:Y:S01]  /*bf80*/  LDL.LU.64 R184, [R1] ;  /* 0x0000000001b87983 */ /* 0x000f220000300a00 */
[C---:B------:R-:W-:Y:S01]  /*bf90*/  IMAD.WIDE R188, R4.reuse, 0x4, R146 ;  /* 0x0000000404bc7825 */ /* 0x040fe200078e0292 */
[----:B------:R-:W2:Y:S02]  /*bfa0*/  LDC R119, c[0x0][0x230] ;  /* 0x00008c00ff777b82 */ /* 0x000ea40000000800 */
[----:B------:R-:W-:Y:S04]  /*bfb0*/  LDGSTS.E [R248+0x58004], desc[UR16][R198.64], !P5 ;  /* 0x58004000c6f87fae */ /* 0x000fe8000e921850 */
[----:B------:R1:W-:Y:S01]  /*bfc0*/  STL.64 [R1+0x7f8], R198 ;  /* 0x0007f8c601007387 */ /* 0x0003e20000100a00 */
[----:B------:R-:W-:Y:S01]  /*bfd0*/  IMAD.WIDE R186, R4, 0x4, R148 ;  /* 0x0000000404ba7825 */ /* 0x000fe200078e0294 */
[----:B------:R-:W4:Y:S02]  /*bfe0*/  LDC R127, c[0x0][0x230] ;  /* 0x00008c00ff7f7b82 */ /* 0x000f240000000800 */
[----:B------:R-:W-:Y:S04]  /*bff0*/  LDGSTS.E [R248+0x58008], desc[UR16][R196.64], !P3 ;  /* 0x58008000c4f87fae */ /* 0x000fe8000d921850 */
[----:B------:R2:W-:Y:S04]  /*c000*/  LDGSTS.E [R248+0x5800c], desc[UR16][R194.64], !P0 ;  /* 0x5800c000c2f87fae */ /* 0x0005e8000c121850 */
[----:B-1----:R-:W4:Y:S04]  /*c010*/  LDL.LU.64 R198, [R1+0x140] ;  /* 0x0001400001c67983 */ /* 0x002f280000300a00 */
[----:B------:R1:W-:Y:S04]  /*c020*/  STL.64 [R1+0x800], R196 ;  /* 0x000800c401007387 */ /* 0x0003e80000100a00 */
[----:B------:R-:W-:Y:S04]  /*c030*/  LDGSTS.E [R248+0x5c000], desc[UR16][R202.64], !P2 ;  /* 0x5c000000caf87fae */ /* 0x000fe8000d121850 */
[----:B------:R3:W-:Y:S04]  /*c040*/  LDGSTS.E [R248+0x5c004], desc[UR16][R204.64], !P4 ;  /* 0x5c004000ccf87fae */ /* 0x0007e8000e121850 */
[----:B-1----:R-:W4:Y:S04]  /*c050*/  LDL.LU.64 R196, [R1+0x160] ;  /* 0x0001600001c47983 */ /* 0x002f280000300a00 */
[----:B------:R-:W4:Y:S04]  /*c060*/  LDL.LU.64 R144, [R1+0x180] ;  /* 0x0001800001907983 */ /* 0x000f280000300a00 */
[----:B------:R-:W-:Y:S04]  /*c070*/  STL.64 [R1+0x808], R194 ;  /* 0x000808c201007387 */ /* 0x000fe80000100a00 */
[----:B------:R1:W-:Y:S04]  /*c080*/  STL.64 [R1+0x810], R202 ;  /* 0x000810ca01007387 */ /* 0x0003e80000100a00 */
[----:B------:R-:W-:Y:S01]  /*c090*/  LDGSTS.E [R248+0x5c008], desc[UR16][R206.64], !P6 ;  /* 0x5c008000cef87fae */ /* 0x000fe2000f121850 */
[----:B------:R-:W-:-:S02]  /*c0a0*/  VIADD R2, R120, 0xffffffaf ;  /* 0xffffffaf78027836 */ /* 0x000fc40000000000 */
[----:B------:R-:W3:Y:S01]  /*c0b0*/  LDC R120, c[0x0][0x230] ;  /* 0x00008c00ff787b82 */ /* 0x000ee20000000800 */
[----:B-1----:R-:W4:Y:S01]  /*c0c0*/  LDL.LU.64 R202, [R1+0x1a0] ;  /* 0x0001a00001ca7983 */ /* 0x002f220000300a00 */
[----:B------:R-:W-:Y:S01]  /*c0d0*/  ISETP.GE.U32.AND P5, PT, R116, 0x7fffff51, PT ;  /* 0x7fffff517400780c */ /* 0x000fe20003fa6070 */
[----:B------:R-:W-:-:S05]  /*c0e0*/  IMAD.WIDE R182, R4, 0x4, R150 ;  /* 0x0000000404b67825 */ /* 0x000fca00078e0296 */
[----:B--2---:R-:W1:Y:S01]  /*c0f0*/  LDC R194, c[0x0][0x230] ;  /* 0x00008c00ffc27b82 */ /* 0x004e620000000800 */
[----:B------:R-:W-:Y:S04]  /*c100*/  STL.64 [R1+0x818], R204 ;  /* 0x000818cc01007387 */ /* 0x000fe80000100a00 */
[----:B------:R2:W-:Y:S01]  /*c110*/  STL.64 [R1+0x820], R206 ;  /* 0x000820ce01007387 */ /* 0x0005e20000100a00 */
[----:B------:R-:W-:Y:S01]  /*c120*/  ISETP.GE.U32.AND P3, PT, R2, 0x7fffff70, PT ;  /* 0x7fffff700200780c */ /* 0x000fe20003f66070 */
[----:B------:R-:W-:Y:S01]  /*c130*/  VIADD R116, R122, 0xffffffae ;  /* 0xffffffae7a747836 */ /* 0x000fe20000000000 */
[----:B------:R-:W1:Y:S01]  /*c140*/  LDC R195, c[0x0][0x230] ;  /* 0x00008c00ffc37b82 */ /* 0x000e620000000800 */
[----:B------:R-:W-:Y:S01]  /*c150*/  LDGSTS.E [R248+0x5c00c], desc[UR16][R190.64], !P5 ;  /* 0x5c00c000bef87fae */ /* 0x000fe2000e921850 */
[----:B------:R-:W-:-:S04]  /*c160*/  IMAD.WIDE R180, R4, 0x4, R152 ;  /* 0x0000000404b47825 */ /* 0x000fc800078e0298 */
[----:B------:R-:W-:Y:S01]  /*c170*/  IMAD.WIDE R210, R4, 0x4, R210 ;  /* 0x0000000404d27825 */ /* 0x000fe200078e02d2 */
[----:B--2---:R-:W2:Y:S01]  /*c180*/  LDL.LU.64 R206, [R1+0x1b8] ;  /* 0x0001b80001ce7983 */ /* 0x004ea20000300a00 */
[----:B------:R-:W1:Y:S03]  /*c190*/  LDC R122, c[0x0][0x230] ;  /* 0x00008c00ff7a7b82 */ /* 0x000e660000000800 */
[----:B------:R-:W2:Y:S01]  /*c1a0*/  LDL.LU.64 R208, [R1+0x1d0] ;  /* 0x0001d00001d07983 */ /* 0x000ea20000300a00 */
[----:B------:R-:W-:Y:S01]  /*c1b0*/  VIADD R2, R121, 0xffffffad ;  /* 0xffffffad79027836 */ /* 0x000fe20000000000 */
[----:B------:R-:W-:Y:S02]  /*c1c0*/  ISETP.GE.U32.AND P0, PT, R116, 0x7fffff6f, PT ;  /* 0x7fffff6f7400780c */ /* 0x000fe40003f06070 */
[----:B------:R-:W-:Y:S01]  /*c1d0*/  LDGSTS.E [R247+0x58000], desc[UR16][R188.64], !P3 ;  /* 0x58000000bcf77fae */ /* 0x000fe2000d921850 */
[----:B------:R-:W1:Y:S01]  /*c1e0*/  LDC R121, c[0x0][0x230] ;  /* 0x00008c00ff797b82 */ /* 0x000e620000000800 */
[----:B------:R-:W-:Y:S01]  /*c1f0*/  ISETP.GE.U32.AND P2, PT, R2, 0x7fffff6e, PT ;  /* 0x7fffff6e0200780c */ /* 0x000fe20003f46070 */
[----:B---3--:R-:W-:Y:S01]  /*c200*/  VIADD R2, R124, 0xffffff8f ;  /* 0xffffff8f7c027836 */ /* 0x008fe20000000000 */
[----:B------:R-:W-:-:S05]  /*c210*/  IADD3 R116, R123, -0x54, RZ ;  /* 0xffffffac7b747810 */ /* 0x000fca0007ffe0ff */
[----:B------:R-:W3:Y:S01]  /*c220*/  LDC R123, c[0x0][0x230] ;  /* 0x00008c00ff7b7b82 */ /* 0x000ee20000000800 */
[----:B------:R-:W-:Y:S01]  /*c230*/  ISETP.GE.U32.AND P6, PT, R2, 0x7fffff50, PT ;  /* 0x7fffff500200780c */ /* 0x000fe20003fc6070 */
[----:B------:R-:W-:Y:S01]  /*c240*/  VIADD R2, R118, 0xffffff8e ;  /* 0xffffff8e76027836 */ /* 0x000fe20000000000 */
[----:B------:R-:W-:Y:S05]  /*c250*/  LDGSTS.E [R247+0x58004], desc[UR16][R186.64], !P0 ;  /* 0x58004000baf77fae */ /* 0x000fea000c121850 */
[----:B------:R-:W3:Y:S01]  /*c260*/  LDC R124, c[0x0][0x230] ;  /* 0x00008c00ff7c7b82 */ /* 0x000ee20000000800 */
[----:B------:R-:W-:Y:S02]  /*c270*/  ISETP.GE.U32.AND P4, PT, R116, 0x7fffff6d, PT ;  /* 0x7fffff6d7400780c */ /* 0x000fe40003f86070 */
[----:B------:R-:W-:-:S05]  /*c280*/  ISETP.GE.U32.AND P5, PT, R2, 0x7fffff4f, PT ;  /* 0x7fffff4f0200780c */ /* 0x000fca0003fa6070 */
[----:B------:R-:W3:Y:S01]  /*c290*/  LDC R118, c[0x0][0x230] ;  /* 0x00008c00ff767b82 */ /* 0x000ee20000000800 */
[----:B------:R-:W-:Y:S01]  /*c2a0*/  VIADD R2, R120, 0xffffff8c ;  /* 0xffffff8c78027836 */ /* 0x000fe20000000000 */
[----:B------:R-:W-:Y:S01]  /*c2b0*/  LDGSTS.E [R247+0x58008], desc[UR16][R182.64], !P2 ;  /* 0x58008000b6f77fae */ /* 0x000fe2000d121850 */
[----:B------:R-:W-:-:S05]  /*c2c0*/  VIADD R116, R119, 0xffffff8d ;  /* 0xffffff8d77747836 */ /* 0x000fca0000000000 */
[----:B------:R-:W3:Y:S01]  /*c2d0*/  LDC R120, c[0x0][0x230] ;  /* 0x00008c00ff787b82 */ /* 0x000ee20000000800 */
[----:B------:R-:W-:Y:S01]  /*c2e0*/  ISETP.GE.U32.AND P0, PT, R2, 0x7fffff4d, PT ;  /* 0x7fffff4d0200780c */ /* 0x000fe20003f06070 */
[----:B-1----:R-:W-:Y:S01]  /*c2f0*/  VIADD R2, R121, 0xffffffaa ;  /* 0xffffffaa79027836 */ /* 0x002fe20000000000 */
[----:B------:R-:W-:Y:S01]  /*c300*/  ISETP.GE.U32.AND P3, PT, R116, 0x7fffff4e, PT ;  /* 0x7fffff4e7400780c */ /* 0x000fe20003f66070 */
[----:B------:R-:W-:Y:S04]  /*c310*/  LDGSTS.E [R247+0x5800c], desc[UR16][R180.64], !P4 ;  /* 0x5800c000b4f77fae */ /* 0x000fe8000e121850 */
[----:B------:R-:W1:Y:S01]  /*c320*/  LDC R119, c[0x0][0x230] ;  /* 0x00008c00ff777b82 */ /* 0x000e620000000800 */
[----:B------:R-:W-:Y:S01]  /*c330*/  VIADD R116, R122, 0xffffffab ;  /* 0xffffffab7a747836 */ /* 0x000fe20000000000 */
[----:B------:R-:W-:Y:S01]  /*c340*/  ISETP.GE.U32.AND P4, PT, R2, 0x7fffff6b, PT ;  /* 0x7fffff6b0200780c */ /* 0x000fe20003f86070 */
[----:B------:R-:W-:Y:S01]  /*c350*/  IMAD.WIDE R212, R4, 0x4, R212 ;  /* 0x0000000404d47825 */ /* 0x000fe200078e02d4 */
[----:B------:R-:W-:Y:S04]  /*c360*/  LDGSTS.E [R247+0x5c000], desc[UR16][R210.64], !P6 ;  /* 0x5c000000d2f77fae */ /* 0x000fe8000f121850 */
[----:B------:R-:W1:Y:S01]  /*c370*/  LDC R121, c[0x0][0x230] ;  /* 0x00008c00ff797b82 */ /* 0x000e620000000800 */
[----:B------:R-:W-:Y:S01]  /*c380*/  ISETP.GE.U32.AND P2, PT, R116, 0x7fffff6c, PT ;  /* 0x7fffff6c7400780c */ /* 0x000fe20003f46070 */
[----:B---3--:R-:W-:-:S06]  /*c390*/  VIADD R116, R123, 0xffffffa9 ;  /* 0xffffffa97b747836 */ /* 0x008fcc0000000000 */
[----:B------:R-:W3:Y:S01]  /*c3a0*/  LDC R122, c[0x0][0x230] ;  /* 0x00008c00ff7a7b82 */ /* 0x000ee20000000800 */
[----:B------:R-:W-:Y:S01]  /*c3b0*/  IADD3 R2, R124, -0x58, RZ ;  /* 0xffffffa87c027810 */ /* 0x000fe20007ffe0ff */
[----:B------:R-:W-:Y:S01]  /*c3c0*/  LDGSTS.E [R247+0x5c004], desc[UR16][R212.64], !P5 ;  /* 0x5c004000d4f77fae */ /* 0x000fe2000e921850 */
[----:B------:R-:W-:-:S05]  /*c3d0*/  IMAD.WIDE R214, R4, 0x4, R214 ;  /* 0x0000000404d67825 */ /* 0x000fca00078e02d6 */
[----:B------:R-:W3:Y:S01]  /*c3e0*/  LDC R123, c[0x0][0x230] ;  /* 0x00008c00ff7b7b82 */ /* 0x000ee20000000800 */
[----:B------:R-:W-:Y:S01]  /*c3f0*/  ISETP.GE.U32.AND P5, PT, R2, 0x7fffff69, PT ;  /* 0x7fffff690200780c */ /* 0x000fe20003fa6070 */
[----:B------:R-:W-:Y:S01]  /*c400*/  VIADD R2, R118, 0xffffff8b ;  /* 0xffffff8b76027836 */ /* 0x000fe20000000000 */
[----:B------:R-:W-:Y:S01]  /*c410*/  LDGSTS.E [R247+0x5c008], desc[UR16][R214.64], !P3 ;  /* 0x5c008000d6f77fae */ /* 0x000fe2000d921850 */
[----:B------:R-:W-:-:S04]  /*c420*/  IMAD.WIDE R178, R4, 0x4, R216 ;  /* 0x0000000404b27825 */ /* 0x000fc800078e02d8 */
[----:B------:R-:W3:Y:S01]  /*c430*/  LDC R124, c[0x0][0x230] ;  /* 0x00008c00ff7c7b82 */ /* 0x000ee20000000800 */
[----:B------:R-:W-:Y:S01]  /*c440*/  IMAD.WIDE R154, R4, 0x4, R154 ;  /* 0x00000004049a7825 */ /* 0x000fe200078e029a */
[----:B------:R-:W-:Y:S01]  /*c450*/  ISETP.GE.U32.AND P3, PT, R2, 0x7fffff4c, PT ;  /* 0x7fffff4c0200780c */ /* 0x000fe20003f66070 */
[----:B------:R-:W-:Y:S01]  /*c460*/  LDGSTS.E [R247+0x5c00c], desc[UR16][R178.64], !P0 ;  /* 0x5c00c000b2f77fae */ /* 0x000fe2000c121850 */
[----:B------:R-:W-:Y:S01]  /*c470*/  ISETP.GE.U32.AND P6, PT, R116, 0x7fffff6a, PT ;  /* 0x7fffff6a7400780c */ /* 0x000fe20003fc6070 */
[----:B------:R-:W-:Y:S02]  /*c480*/  VIADD R2, R120, 0xffffff89 ;  /* 0xffffff8978027836 */ /* 0x000fe40000000000 */
[----:B-1----:R-:W-:Y:S01]  /*c490*/  VIADD R116, R119, 0xffffff8a ;  /* 0xffffff8a77747836 */ /* 0x002fe20000000000 */
[----:B------:R-:W1:Y:S01]  /*c4a0*/  LDC R120, c[0x0][0x230] ;  /* 0x00008c00ff787b82 */ /* 0x000e620000000800 */
[----:B------:R-:W-:Y:S01]  /*c4b0*/  LDGSTS.E [R246+0x58000], desc[UR16][R154.64], !P2 ;  /* 0x580000009af67fae */ /* 0x000fe2000d121850 */
[----:B------:R-:W-:Y:S01]  /*c4c0*/  ISETP.GE.U32.AND P2, PT, R2, 0x7fffff4a, PT ;  /* 0x7fffff4a0200780c */ /* 0x000fe20003f46070 */
[----:B------:R-:W-:Y:S01]  /*c4d0*/  IMAD.WIDE R156, R4, 0x4, R156 ;  /* 0x00000004049c7825 */ /* 0x000fe200078e029c */
[----:B------:R-:W-:-:S04]  /*c4e0*/  ISETP.GE.U32.AND P0, PT, R116, 0x7fffff4b, PT ;  /* 0x7fffff4b7400780c */ /* 0x000fc80003f06070 */
[----:B------:R-:W1:Y:S01]  /*c4f0*/  LDC R118, c[0x0][0x230] ;  /* 0x00008c00ff767b82 */ /* 0x000e620000000800 */
[----:B------:R-:W-:Y:S01]  /*c500*/  VIADD R2, R121, 0xffffffa7 ;  /* 0xffffffa779027836 */ /* 0x000fe20000000000 */
[----:B------:R-:W-:Y:S01]  /*c510*/  LDGSTS.E [R246+0x58004], desc[UR16][R156.64], !P4 ;  /* 0x580040009cf67fae */ /* 0x000fe2000e121850 */
[----:B---3--:R-:W-:-:S05]  /*c520*/  VIADD R116, R122, 0xffffff88 ;  /* 0xffffff887a747836 */ /* 0x008fca0000000000 */
[----:B------:R-:W3:Y:S01]  /*c530*/  LDC R121, c[0x0][0x230] ;  /* 0x00008c00ff797b82 */ /* 0x000ee20000000800 */
[----:B------:R-:W-:Y:S01]  /*c540*/  IMAD.WIDE R158, R4, 0x4, R158 ;  /* 0x00000004049e7825 */ /* 0x000fe200078e029e */
[----:B------:R-:W-:-:S06]  /*c550*/  ISETP.GE.U32.AND P4, PT, R116, 0x7fffff49, PT ;  /* 0x7fffff497400780c */ /* 0x000fcc0003f86070 */
[----:B------:R-:W3:Y:S01]  /*c560*/  LDC R119, c[0x0][0x230] ;  /* 0x00008c00ff777b82 */ /* 0x000ee20000000800 */
[----:B------:R-:W-:Y:S01]  /*c570*/  VIADD R116, R123, 0xffffffa6 ;  /* 0xffffffa67b747836 */ /* 0x000fe20000000000 */
[----:B------:R-:W-:Y:S01]  /*c580*/  LDGSTS.E [R246+0x58008], desc[UR16][R158.64], !P6 ;  /* 0x580080009ef67fae */ /* 0x000fe2000f121850 */
[----:B------:R-:W-:Y:S01]  /*c590*/  IMAD.WIDE R150, R4, 0x4, R160 ;  /* 0x0000000404967825 */ /* 0x000fe200078e02a0 */
[----:B------:R-:W-:-:S04]  /*c5a0*/  ISETP.GE.U32.AND P6, PT, R2, 0x7fffff68, PT ;  /* 0x7fffff680200780c */ /* 0x000fc80003fc6070 */
[----:B------:R-:W3:Y:S01]  /*c5b0*/  LDC R123, c[0x0][0x230] ;  /* 0x00008c00ff7b7b82 */ /* 0x000ee20000000800 */
[----:B------:R-:W-:Y:S01]  /*c5c0*/  IMAD.WIDE R218, R4, 0x4, R218 ;  /* 0x0000000404da7825 */ /* 0x000fe200078e02da */
[----:B------:R-:W-:Y:S03]  /*c5d0*/  LDGSTS.E [R246+0x5800c], desc[UR16][R150.64], !P5 ;  /* 0x5800c00096f67fae */ /* 0x000fe6000e921850 */
[----:B------:R-:W-:Y:S01]  /*c5e0*/  VIADD R2, R124, 0xffffffa5 ;  /* 0xffffffa57c027836 */ /* 0x000fe20000000000 */
[----:B------:R-:W-:Y:S01]  /*c5f0*/  LDGSTS.E [R246+0x5c000], desc[UR16][R218.64], !P3 ;  /* 0x5c000000daf67fae */ /* 0x000fe2000d921850 */
[----:B------:R-:W-:Y:S01]  /*c600*/  IMAD.WIDE R220, R4, 0x4, R220 ;  /* 0x0000000404dc7825 */ /* 0x000fe200078e02dc */
[----:B------:R-:W-:Y:S01]  /*c610*/  ISETP.GE.U32.AND P5, PT, R116, 0x7fffff67, PT ;  /* 0x7fffff677400780c */ /* 0x000fe20003fa6070 */
[----:B------:R-:W3:Y:S01]  /*c620*/  LDC R124, c[0x0][0x230] ;  /* 0x00008c00ff7c7b82 */ /* 0x000ee20000000800 */
[----:B------:R-:W-:Y:S01]  /*c630*/  ISETP.GE.U32.AND P3, PT, R2, 0x7fffff66, PT ;  /* 0x7fffff660200780c */ /* 0x000fe20003f66070 */
[----:B------:R-:W-:Y:S01]  /*c640*/  IMAD.WIDE R222, R4, 0x4, R222 ;  /* 0x0000000404de7825 */ /* 0x000fe200078e02de */
[----:B-1----:R-:W-:Y:S01]  /*c650*/  IADD3 R116, R118, -0x5c, RZ ;  /* 0xffffffa476747810 */ /* 0x002fe20007ffe0ff */
[----:B------:R-:W-:Y:S02]  /*c660*/  LDGSTS.E [R246+0x5c004], desc[UR16][R220.64], !P0 ;  /* 0x5c004000dcf67fae */ /* 0x000fe4000c121850 */
[----:B------:R-:W-:-:S02]  /*c670*/  VIADD R2, R120, 0xffffff87 ;  /* 0xffffff8778027836 */ /* 0x000fc40000000000 */
[----:B------:R-:W1:Y:S01]  /*c680*/  LDC R120, c[0x0][0x230] ;  /* 0x00008c00ff787b82 */ /* 0x000e620000000800 */
[----:B------:R-:W-:Y:S01]  /*c690*/  ISETP.GE.U32.AND P0, PT, R116, 0x7fffff65, PT ;  /* 0x7fffff657400780c */ /* 0x000fe20003f06070 */
[----:B------:R-:W-:Y:S01]  /*c6a0*/  LDGSTS.E [R246+0x5c008], desc[UR16][R222.64], !P2 ;  /* 0x5c008000def67fae */ /* 0x000fe2000d121850 */
[----:B------:R-:W-:Y:S01]  /*c6b0*/  IMAD.WIDE R148, R4, 0x4, R224 ;  /* 0x0000000404947825 */ /* 0x000fe200078e02e0 */
[----:B------:R-:W-:-:S03]  /*c6c0*/  ISETP.GE.U32.AND P2, PT, R2, 0x7fffff48, PT ;  /* 0x7fffff480200780c */ /* 0x000fc60003f46070 */
[----:B---3--:R-:W-:Y:S01]  /*c6d0*/  VIADD R116, R121, 0xffffff85 ;  /* 0xffffff8579747836 */ /* 0x008fe20000000000 */
[----:B------:R-:W3:Y:S01]  /*c6e0*/  LDC R122, c[0x0][0x230] ;  /* 0x00008c00ff7a7b82 */ /* 0x000ee20000000800 */
[----:B------:R-:W-:Y:S01]  /*c6f0*/  VIADD R2, R119, 0xffffff86 ;  /* 0xffffff8677027836 */ /* 0x000fe20000000000 */
[----:B------:R-:W-:Y:S01]  /*c700*/  LDGSTS.E [R246+0x5c00c], desc[UR16][R148.64], !P4 ;  /* 0x5c00c00094f67fae */ /* 0x000fe2000e121850 */
[----:B------:R-:W-:-:S05]  /*c710*/  IMAD.WIDE R162, R4, 0x4, R162 ;  /* 0x0000000404a27825 */ /* 0x000fca00078e02a2 */
[----:B------:R-:W3:Y:S01]  /*c720*/  LDC R121, c[0x0][0x230] ;  /* 0x00008c00ff797b82 */ /* 0x000ee20000000800 */
[----:B------:R-:W-:Y:S01]  /*c730*/  ISETP.GE.U32.AND P4, PT, R2, 0x7fffff47, PT ;  /* 0x7fffff470200780c */ /* 0x000fe20003f86070 */
[C---:B------:R-:W-:Y:S01]  /*c740*/  IMAD.WIDE R164, R4.reuse, 0x4, R164 ;  /* 0x0000000404a47825 */ /* 0x040fe200078e02a4 */
[----:B------:R-:W-:Y:S03]  /*c750*/  LDGSTS.E [R13+0x58000], desc[UR16][R162.64], !P6 ;  /* 0x58000000a20d7fae */ /* 0x000fe6000f121850 */
[----:B------:R-:W-:Y:S01]  /*c760*/  VIADD R2, R123, 0xffffff84 ;  /* 0xffffff847b027836 */ /* 0x000fe20000000000 */
[----:B------:R-:W-:Y:S01]  /*c770*/  LDGSTS.E [R13+0x58004], desc[UR16][R164.64], !P5 ;  /* 0x58004000a40d7fae */ /* 0x000fe2000e921850 */
[----:B------:R-:W3:Y:S01]  /*c780*/  LDC R118, c[0x0][0x230] ;  /* 0x00008c00ff767b82 */ /* 0x000ee20000000800 */
[----:B------:R-:W-:Y:S02]  /*c790*/  IMAD.WIDE R166, R4, 0x4, R166 ;  /* 0x0000000404a67825 */ /* 0x000fe400078e02a6 */
[----:B------:R-:W-:-:S02]  /*c7a0*/  ISETP.GE.U32.AND P5, PT, R2, 0x7fffff45, PT ;  /* 0x7fffff450200780c */ /* 0x000fc40003fa6070 */
[C---:B------:R-:W-:Y:S01]  /*c7b0*/  IMAD.WIDE R146, R4.reuse, 0x4, R168 ;  /* 0x0000000404927825 */ /* 0x040fe200078e02a8 */
[----:B------:R-:W-:Y:S02]  /*c7c0*/  LDGSTS.E [R13+0x58008], desc[UR16][R166.64], !P3 ;  /* 0x58008000a60d7fae */ /* 0x000fe4000d921850 */
[----:B------:R-:W4:Y:S01]  /*c7d0*/  LDC R123, c[0x0][0x230] ;  /* 0x00008c00ff7b7b82 */ /* 0x000f220000000800 */
[----:B------:R-:W-:Y:S01]  /*c7e0*/  VIADD R2, R125, 0xffffffa2 ;  /* 0xffffffa27d027836 */ /* 0x000fe20000000000 */
[----:B------:R-:W-:Y:S01]  /*c7f0*/  LDGSTS.E [R13+0x5800c], desc[UR16][R146.64], !P0 ;  /* 0x5800c000920d7fae */ /* 0x000fe2000c121850 */
[----:B------:R-:W-:Y:S01]  /*c800*/  IMAD.WIDE R226, R4, 0x4, R226 ;  /* 0x0000000404e27825 */ /* 0x000fe200078e02e2 */
[----:B------:R-:W-:Y:S02]  /*c810*/  ISETP.GE.U32.AND P6, PT, R116, 0x7fffff46, PT ;  /* 0x7fffff467400780c */ /* 0x000fe40003fc6070 */
[----:B------:R-:W-:Y:S01]  /*c820*/  ISETP.GE.U32.AND P0, PT, R2, 0x7fffff63, PT ;  /* 0x7fffff630200780c */ /* 0x000fe20003f06070 */
[----:B-1----:R-:W-:Y:S01]  /*c830*/  VIADD R2, R120, 0xffffffa1 ;  /* 0xffffffa178027836 */ /* 0x002fe20000000000 */
[----:B------:R-:W1:Y:S01]  /*c840*/  LDC R119, c[0x0][0x230] ;  /* 0x00008c00ff777b82 */ /* 0x000e620000000800 */
[----:B------:R-:W-:Y:S01]  /*c850*/  VIADD R116, R124, 0xffffffa3 ;  /* 0xffffffa37c747836 */ /* 0x000fe20000000000 */
[----:B------:R-:W-:Y:S01]  /*c860*/  LDGSTS.E [R13+0x5c000], desc[UR16][R226.64], !P2 ;  /* 0x5c000000e20d7fae */ /* 0x000fe2000d121850 */
[----:B------:R-:W-:Y:S01]  /*c870*/  IMAD.WIDE R140, R4, 0x4, R228 ;  /* 0x00000004048c7825 */ /* 0x000fe200078e02e4 */
[----:B------:R-:W-:-:S02]  /*c880*/  ISETP.GE.U32.AND P2, PT, R2, 0x7fffff62, PT ;  /* 0x7fffff620200780c */ /* 0x000fc40003f46070 */
[----:B------:R-:W-:Y:S01]  /*c890*/  ISETP.GE.U32.AND P3, PT, R116, 0x7fffff64, PT ;  /* 0x7fffff647400780c */ /* 0x000fe20003f66070 */
[----:B---3--:R-:W-:Y:S01]  /*c8a0*/  VIADD R2, R121, 0xffffff83 ;  /* 0xffffff8379027836 */ /* 0x008fe20000000000 */
[----:B------:R-:W-:Y:S01]  /*c8b0*/  IADD3 R116, R122, -0x60, RZ ;  /* 0xffffffa07a747810 */ /* 0x000fe20007ffe0ff */
[----:B------:R-:W3:Y:S01]  /*c8c0*/  LDC R121, c[0x0][0x230] ;  /* 0x00008c00ff797b82 */ /* 0x000ee20000000800 */
[----:B------:R-:W-:Y:S01]  /*c8d0*/  IMAD.WIDE R138, R4, 0x4, R230 ;  /* 0x00000004048a7825 */ /* 0x000fe200078e02e6 */
[----:B------:R-:W-:Y:S01]  /*c8e0*/  LDGSTS.E [R13+0x5c004], desc[UR16][R140.64], !P4 ;  /* 0x5c0040008c0d7fae */ /* 0x000fe2000e121850 */
[----:B------:R-:W-:Y:S02]  /*c8f0*/  ISETP.GE.U32.AND P4, PT, R116, 0x7fffff61, PT ;  /* 0x7fffff617400780c */ /* 0x000fe40003f86070 */
[----:B------:R-:W-:Y:S01]  /*c900*/  IMAD.WIDE R132, R4, 0x4, R232 ;  /* 0x0000000404847825 */ /* 0x000fe200078e02e8 */
[----:B------:R-:W-:Y:S02]  /*c910*/  LDGSTS.E [R13+0x5c008], desc[UR16][R138.64], !P6 ;  /* 0x5c0080008a0d7fae */ /* 0x000fe4000f121850 */
[----:B------:R-:W2:Y:S01]  /*c920*/  LDC R120, c[0x0][0x230] ;  /* 0x00008c00ff787b82 */ /* 0x000ea20000000800 */
[----:B------:R-:W-:Y:S01]  /*c930*/  VIADD R116, R118, 0xffffff80 ;  /* 0xffffff8076747836 */ /* 0x000fe20000000000 */
[----:B------:R2:W-:Y:S01]  /*c940*/  LDGSTS.E [R13+0x5c00c], desc[UR16][R132.64], !P5 ;  /* 0x5c00c000840d7fae */ /* 0x0005e2000e921850 */
[----:B------:R-:W-:-:S03]  /*c950*/  IMAD.WIDE R170, R4, 0x4, R170 ;  /* 0x0000000404aa7825 */ /* 0x000fc600078e02aa */
[----:B------:R1:W-:Y:S02]  /*c960*/  STL.64 [R1+0x838], R248 ;  /* 0x000838f801007387 */ /* 0x0003e40000100a00 */
[----:B------:R-:W2:Y:S01]  /*c970*/  LDC R122, c[0x0][0x230] ;  /* 0x00008c00ff7a7b82 */ /* 0x000ea20000000800 */
[----:B------:R-:W-:Y:S01]  /*c980*/  ISETP.GE.AND P5, PT, R252, R116, PT ;  /* 0x00000074fc00720c */ /* 0x000fe20003fa6270 */
[----:B------:R-:W-:Y:S01]  /*c990*/  LDGSTS.E [R8+0x58000], desc[UR16][R170.64], !P3 ;  /* 0x58000000aa087fae */ /* 0x000fe2000d921850 */
[----:B------:R-:W-:Y:S01]  /*c9a0*/  ISETP.GE.U32.AND P6, PT, R2, 0x7fffff44, PT ;  /* 0x7fffff440200780c */ /* 0x000fe20003fc6070 */
[----:B------:R-:W-:Y:S01]  /*c9b0*/  IMAD.WIDE R172, R4, 0x4, R172 ;  /* 0x0000000404ac7825 */ /* 0x000fe200078e02ac */
[----:B------:R-:W-:Y:S02]  /*c9c0*/  ISETP.GT.AND P3, PT, R12, 0xbf, PT ;  /* 0x000000bf0c00780c */ /* 0x000fe40003f64270 */
[----:B------:R-:W-:Y:S01]  /*c9d0*/  SEL R2, RZ, 0x4, P5 ;  /* 0x00000004ff027807 */ /* 0x000fe20002800000 */
[----:B----4-:R-:W-:Y:S01]  /*c9e0*/  VIADD R118, R123, 0xffffff81 ;  /* 0xffffff817b767836 */ /* 0x010fe20000000000 */
[----:B------:R-:W-:Y:S01]  /*c9f0*/  LDGSTS.E [R8+0x58004], desc[UR16][R172.64], !P0 ;  /* 0x58004000ac087fae */ /* 0x000fe2000c121850 */
[----:B------:R-:W-:Y:S01]  /*ca00*/  IMAD.WIDE R174, R4, 0x4, R174 ;  /* 0x0000000404ae7825 */ /* 0x000fe200078e02ae */
[----:B------:R-:W4:Y:S02]  /*ca10*/  LDC R205, c[0x0][0x230] ;  /* 0x00008c00ffcd7b82 */ /* 0x000f240000000800 */
[----:B-1----:R-:W4:Y:S01]  /*ca20*/  LDL.LU.64 R248, [R1+0x1e8] ;  /* 0x0001e80001f87983 */ /* 0x002f220000300a00 */
[----:B------:R-:W-:-:S03]  /*ca30*/  VIADD R119, R119, 0xffffff82 ;  /* 0xffffff8277777836 */ /* 0x000fc60000000000 */
[----:B------:R-:W-:Y:S04]  /*ca40*/  STL.64 [R1+0x830], R190 ;  /* 0x000830be01007387 */ /* 0x000fe80000100a00 */
[----:B------:R-:W-:Y:S04]  /*ca50*/  STL.64 [R1+0x840], R188 ;  /* 0x000840bc01007387 */ /* 0x000fe80000100a00 */
[----:B------:R-:W-:Y:S01]  /*ca60*/  STL.64 [R1+0x848], R186 ;  /* 0x000848ba01007387 */ /* 0x000fe20000100a00 */
[----:B------:R-:W-:-:S03]  /*ca70*/  SEL R2, R2, RZ, P3 ;  /* 0x000000ff02027207 */ /* 0x000fc60001800000 */
[----:B------:R-:W-:Y:S01]  /*ca80*/  STL.64 [R1+0x850], R182 ;  /* 0x000850b601007387 */ /* 0x000fe20000100a00 */
[----:B------:R-:W-:Y:S01]  /*ca90*/  ISETP.GE.U32.AND P0, PT, R118, 0x7fffff42, PT ;  /* 0x7fffff427600780c */ /* 0x000fe20003f06070 */
[C---:B------:R-:W-:Y:S01]  /*caa0*/  IMAD.WIDE R130, R4.reuse, 0x4, R176 ;  /* 0x0000000404827825 */ /* 0x040fe200078e02b0 */
[----:B------:R-:W-:Y:S01]  /*cab0*/  ISETP.GE.U32.AND P5, PT, R119, 0x7fffff43, PT ;  /* 0x7fffff437700780c */ /* 0x000fe20003fa6070 */
[----:B------:R-:W-:Y:S01]  /*cac0*/  STL.64 [R1+0x858], R180 ;  /* 0x000858b401007387 */ /* 0x000fe20000100a00 */
[----:B------:R-:W1:Y:S03]  /*cad0*/  LDC R118, c[0x0][0x230] ;  /* 0x00008c00ff767b82 */ /* 0x000e660000000800 */
[----:B------:R-:W-:Y:S04]  /*cae0*/  STL.64 [R1+0x860], R210 ;  /* 0x000860d201007387 */ /* 0x000fe80000100a00 */
[----:B------:R-:W-:Y:S01]  /*caf0*/  STL.64 [R1+0x868], R212 ;  /* 0x000868d401007387 */ /* 0x000fe20000100a00 */
[----:B------:R-:W-:-:S03]  /*cb00*/  IMAD.WIDE R234, R4, 0x4, R234 ;  /* 0x0000000404ea7825 */ /* 0x000fc600078e02ea */
[----:B------:R-:W-:Y:S04]  /*cb10*/  STL.64 [R1+0x870], R214 ;  /* 0x000870d601007387 */ /* 0x000fe80000100a00 */
[----:B------:R-:W-:Y:S04]  /*cb20*/  STL.64 [R1+0x878], R178 ;  /* 0x000878b201007387 */ /* 0x000fe80000100a00 */
[----:B------:R-:W-:Y:S04]  /*cb30*/  STL.64 [R1+0x880], R154 ;  /* 0x0008809a01007387 */ /* 0x000fe80000100a00 */
[----:B------:R-:W-:Y:S01]  /*cb40*/  LDGSTS.E [R8+0x58008], desc[UR16][R174.64], !P2 ;  /* 0x58008000ae087fae */ /* 0x000fe2000d121850 */
[----:B------:R-:W-:Y:S01]  /*cb50*/  ISETP.NE.U32.AND P2, PT, R2, RZ, PT ;  /* 0x000000ff0200720c */ /* 0x000fe20003f45070 */
[----:B---3--:R-:W-:-:S02]  /*cb60*/  VIADD R2, R121, 0xffffff7e ;  /* 0xffffff7e79027836 */ /* 0x008fc40000000000 */
[----:B------:R-:W-:Y:S01]  /*cb70*/  STL.64 [R1+0x888], R156 ;  /* 0x0008889c01007387 */ /* 0x000fe20000100a00 */
[----:B------:R-:W-:-:S03]  /*cb80*/  ISETP.GE.U32.AND P3, PT, R116, 0x7fffff41, PT ;  /* 0x7fffff417400780c */ /* 0x000fc60003f66070 */
[----:B------:R-:W-:Y:S01]  /*cb90*/  STL.64 [R1+0x890], R158 ;  /* 0x0008909e01007387 */ /* 0x000fe20000100a00 */
[----:B--2---:R-:W-:-:S03]  /*cba0*/  VIADD R116, R120, 0xffffff7f ;  /* 0xffffff7f78747836 */ /* 0x004fc60000000000 */
[----:B------:R-:W-:Y:S01]  /*cbb0*/  STL.64 [R1+0x898], R150 ;  /* 0x0008989601007387 */ /* 0x000fe20000100a00 */
[----:B------:R-:W-:-:S03]  /*cbc0*/  IMAD.WIDE R124, R4, 0x4, R236 ;  /* 0x00000004047c7825 */ /* 0x000fc600078e02ec */
[----:B------:R-:W-:Y:S04]  /*cbd0*/  STL.64 [R1+0x8a0], R218 ;  /* 0x0008a0da01007387 */ /* 0x000fe80000100a00 */
[----:B------:R-:W-:Y:S04]  /*cbe0*/  STL.64 [R1+0x8a8], R220 ;  /* 0x0008a8dc01007387 */ /* 0x000fe80000100a00 */
[----:B------:R-:W-:Y:S04]  /*cbf0*/  LDGSTS.E [R8+0x5800c], desc[UR16][R130.64], !P4 ;  /* 0x5800c00082087fae */ /* 0x000fe8000e121850 */
[----:B------:R-:W-:Y:S04]  /*cc00*/  STL.64 [R1+0x8b0], R222 ;  /* 0x0008b0de01007387 */ /* 0x000fe80000100a00 */
[----:B------:R-:W-:Y:S01]  /*cc10*/  LDGSTS.E [R8+0x5c000], desc[UR16][R234.64], !P6 ;  /* 0x5c000000ea087fae */ /* 0x000fe2000f121850 */
[----:B------:R-:W-:Y:S01]  /*cc20*/  ISETP.GE.U32.AND P6, PT, R2, 0x7fffff3f, PT ;  /* 0x7fffff3f0200780c */ /* 0x000fe20003fc6070 */
[----:B------:R-:W-:-:S02]  /*cc30*/  VIADD R2, R126, 0xffffff7d ;  /* 0xffffff7d7e027836 */ /* 0x000fc40000000000 */
[----:B------:R-:W-:Y:S01]  /*cc40*/  STL.64 [R1+0x8c0], R246 ;  /* 0x0008c0f601007387 */ /* 0x000fe20000100a00 */
[----:B------:R-:W-:-:S03]  /*cc50*/  ISETP.GE.U32.AND P4, PT, R116, 0x7fffff40, PT ;  /* 0x7fffff407400780c */ /* 0x000fc60003f86070 */
[----:B------:R-:W-:Y:S01]  /*cc60*/  STL.64 [R1+0x8b8], R148 ;  /* 0x0008b89401007387 */ /* 0x000fe20000100a00 */
[----:B------:R-:W-:-:S03]  /*cc70*/  IADD3 R116, R122, -0x84, RZ ;  /* 0xffffff7c7a747810 */ /* 0x000fc60007ffe0ff */
[----:B------:R-:W-:Y:S01]  /*cc80*/  STL.64 [R1+0x8c8], R162 ;  /* 0x0008c8a201007387 */ /* 0x000fe20000100a00 */
[----:B------:R-:W-:-:S03]  /*cc90*/  IMAD.WIDE R122, R4, 0x4, R238 ;  /* 0x00000004047a7825 */ /* 0x000fc600078e02ee */
[----:B------:R-:W-:Y:S01]  /*cca0*/  STL.64 [R1+0x8d0], R164 ;  /* 0x0008d0a401007387 */ /* 0x000fe20000100a00 */
[----:B------:R-:W-:-:S03]  /*ccb0*/  IMAD.WIDE R242, R4, 0x4, R242 ;  /* 0x0000000404f27825 */ /* 0x000fc600078e02f2 */
[----:B------:R-:W-:Y:S04]  /*ccc0*/  STL.64 [R1+0x8d8], R166 ;  /* 0x0008d8a601007387 */ /* 0x000fe80000100a00 */
[----:B------:R-:W-:Y:S04]  /*ccd0*/  STL.64 [R1+0x8e0], R146 ;  /* 0x0008e09201007387 */ /* 0x000fe80000100a00 */
[----:B------:R-:W-:Y:S01]  /*cce0*/  LDGSTS.E [R8+0x5c004], desc[UR16][R124.64], !P5 ;  /* 0x5c0040007c087fae */ /* 0x000fe2000e921850 */
[----:B------:R-:W-:Y:S01]  /*ccf0*/  ISETP.GE.U32.AND P5, PT, R2, 0x7fffff3e, PT ;  /* 0x7fffff3e0200780c */ /* 0x000fe20003fa6070 */
[----:B------:R-:W-:-:S02]  /*cd00*/  VIADD R2, R127, 0xffffff5f ;  /* 0xffffff5f7f027836 */ /* 0x000fc40000000000 */
[----:B------:R-:W-:Y:S04]  /*cd10*/  STL.64 [R1+0x8e8], R226 ;  /* 0x0008e8e201007387 */ /* 0x000fe80000100a00 */
[----:B------:R-:W-:Y:S04]  /*cd20*/  STL.64 [R1+0x8f0], R140 ;  /* 0x0008f08c01007387 */ /* 0x000fe80000100a00 */
[----:B------:R-:W-:Y:S04]  /*cd30*/  STL.64 [R1+0x8f8], R138 ;  /* 0x0008f88a01007387 */ /* 0x000fe80000100a00 */
[----:B------:R-:W-:Y:S04]  /*cd40*/  STL.64 [R1+0x900], R132 ;  /* 0x0009008401007387 */ /* 0x000fe80000100a00 */
[----:B------:R-:W-:Y:S04]  /*cd50*/  STL.64 [R1+0x908], R170 ;  /* 0x000908aa01007387 */ /* 0x000fe80000100a00 */
[----:B------:R-:W-:Y:S04]  /*cd60*/  LDGSTS.E [R8+0x5c008], desc[UR16][R122.64], !P0 ;  /* 0x5c0080007a087fae */ /* 0x000fe8000c121850 */
[----:B------:R-:W-:Y:S04]  /*cd70*/  STL.64 [R1+0x910], R12 ;  /* 0x0009100c01007387 */ /* 0x000fe80000100a00 */
[----:B------:R2:W-:Y:S01]  /*cd80*/  LDGSTS.E [R8+0x5c00c], desc[UR16][R242.64], !P3 ;  /* 0x5c00c000f2087fae */ /* 0x0005e2000d921850 */
[----:B------:R-:W-:Y:S01]  /*cd90*/  ISETP.GE.U32.AND P3, PT, R2, 0x7fffff20, PT ;  /* 0x7fffff200200780c */ /* 0x000fe20003f66070 */
[----:B------:R-:W-:-:S02]  /*cda0*/  IMAD.SHL.U32 R2, R117, 0x40, RZ ;  /* 0x0000004075027824 */ /* 0x000fc400078e00ff */
[----:B------:R-:W-:Y:S01]  /*cdb0*/  STL.64 [R1+0x918], R172 ;  /* 0x000918ac01007387 */ /* 0x000fe20000100a00 */
[----:B-1----:R-:W-:-:S03]  /*cdc0*/  VIADD R204, R118, 0xffffff5e ;  /* 0xffffff5e76cc7836 */ /* 0x002fc60000000000 */
[----:B------:R-:W-:Y:S04]  /*cdd0*/  STL.64 [R1+0x920], R174 ;  /* 0x000920ae01007387 */ /* 0x000fe80000100a00 */
[----:B------:R-:W-:Y:S04]  /*cde0*/  STL.64 [R1+0x928], R130 ;  /* 0x0009288201007387 */ /* 0x000fe80000100a00 */
[----:B------:R-:W-:Y:S04]  /*cdf0*/  STL.64 [R1+0x930], R234 ;  /* 0x000930ea01007387 */ /* 0x000fe80000100a00 */
[----:B------:R1:W-:Y:S04]  /*ce00*/  STL.64 [R1+0x938], R4 ;  /* 0x0009380401007387 */ /* 0x0003e80000100a00 */
[----:B------:R-:W-:Y:S01]  /*ce10*/  STL.64 [R1+0x940], R124 ;  /* 0x0009407c01007387 */ /* 0x000fe20000100a00 */
[----:B------:R-:W-:-:S03]  /*ce20*/  IMAD.WIDE R118, R2, 0x4, R206 ;  /* 0x0000000402767825 */ /* 0x000fc600078e02ce */
[----:B------:R-:W-:Y:S01]  /*ce30*/  STL.64 [R1+0x948], R122 ;  /* 0x0009487a01007387 */ /* 0x000fe20000100a00 */
[----:B-1----:R-:W-:-:S03]  /*ce40*/  IMAD.WIDE R4, R2, 0x4, R208 ;  /* 0x0000000402047825 */ /* 0x002fc600078e02d0 */
[----:B------:R-:W-:Y:S04]  /*ce50*/  STL.64 [R1+0x950], R242 ;  /* 0x000950f201007387 */ /* 0x000fe80000100a00 */
[----:B------:R-:W-:Y:S01]  /*ce60*/  STL.64 [R1+0x958], R194 ;  /* 0x000958c201007387 */ /* 0x000fe20000100a00 */
[----:B------:R-:W-:-:S03]  /*ce70*/  IMAD.WIDE R12, R2, 0x4, R202 ;  /* 0x00000004020c7825 */ /* 0x000fc600078e02ca */
[----:B----4-:R-:W-:Y:S04]  /*ce80*/  STL.64 [R1+0x960], R204 ;  /* 0x000960cc01007387 */ /* 0x010fe80000100a00 */
[----:B------:R1:W-:Y:S04]  /*ce90*/  STL.64 [R1+0x328], R4 ;  /* 0x0003280401007387 */ /* 0x0003e80000100a00 */
[----:B------:R3:W-:Y:S04]  /*cea0*/  STL.64 [R1+0x338], R118 ;  /* 0x0003387601007387 */ /* 0x0007e80000100a00 */
[----:B------:R4:W-:Y:S01]  /*ceb0*/  STL.64 [R1+0x350], R12 ;  /* 0x0003500c01007387 */ /* 0x0009e20000100a00 */
[----:B-1----:R-:W-:Y:S01]  /*cec0*/  IMAD.WIDE R4, R2, 0x4, R144 ;  /* 0x0000000402047825 */ /* 0x002fe200078e0290 */
[----:B------:R-:W-:-:S02]  /*ced0*/  ISETP.GE.U32.AND P0, PT, R116, 0x7fffff3d, PT ;  /* 0x7fffff3d7400780c */ /* 0x000fc40003f06070 */
[----:B------:R-:W0:Y:S01]  /*cee0*/  LDGDEPBAR ;  /* 0x00000000000079af */ /* 0x000e220000000000 */
[----:B---3--:R-:W-:-:S03]  /*cef0*/  IMAD.WIDE R118, R2, 0x4, R196 ;  /* 0x0000000402767825 */ /* 0x008fc600078e02c4 */
[----:B------:R1:W-:Y:S01]  /*cf00*/  STL.64 [R1+0x368], R4 ;  /* 0x0003680401007387 */ /* 0x0003e20000100a00 */
[----:B----4-:R-:W-:-:S03]  /*cf10*/  IMAD.WIDE R12, R2, 0x4, R198 ;  /* 0x00000004020c7825 */ /* 0x010fc600078e02c6 */
[----:B------:R3:W-:Y:S04]  /*cf20*/  STL.64 [R1+0x380], R118 ;  /* 0x0003807601007387 */ /* 0x0007e80000100a00 */
[----:B------:R4:W-:Y:S01]  /*cf30*/  STL.64 [R1+0x398], R12 ;  /* 0x0003980c01007387 */ /* 0x0009e20000100a00 */
[----:B-1----:R-:W-:-:S04]  /*cf40*/  IMAD.WIDE R4, R2, 0x4, R142 ;  /* 0x0000000402047825 */ /* 0x002fc800078e028e */
[C---:B---3--:R-:W-:Y:S01]  /*cf50*/  IMAD.WIDE R118, R2.reuse, 0x4, R200 ;  /* 0x0000000402767825 */ /* 0x048fe200078e02c8 */
[----:B------:R1:W-:Y:S03]  /*cf60*/  STL.64 [R1+0x3b0], R4 ;  /* 0x0003b00401007387 */ /* 0x0003e60000100a00 */
[C---:B----4-:R-:W-:Y:S01]  /*cf70*/  IMAD.WIDE R12, R2.reuse, 0x4, R136 ;  /* 0x00000004020c7825 */ /* 0x050fe200078e0288 */
[----:B------:R-:W-:Y:S03]  /*cf80*/  STL.64 [R1+0x3c8], R118 ;  /* 0x0003c87601007387 */ /* 0x000fe60000100a00 */
[C---:B------:R-:W-:Y:S01]  /*cf90*/  IMAD.WIDE R204, R2.reuse, 0x4, R250 ;  /* 0x0000000402cc7825 */ /* 0x040fe200078e02fa */
[----:B------:R-:W-:Y:S03]  /*cfa0*/  STL.64 [R1+0x3e0], R12 ;  /* 0x0003e00c01007387 */ /* 0x000fe60000100a00 */
[----:B-1----:R-:W-:-:S04]  /*cfb0*/  IMAD.WIDE R4, R2, 0x4, R134 ;  /* 0x0000000402047825 */ /* 0x002fc800078e0286 */
[C---:B------:R-:W-:Y:S01]  /*cfc0*/  IMAD.WIDE R194, R2.reuse, 0x4, R192 ;  /* 0x0000000402c27825 */ /* 0x040fe200078e02c0 */
[----:B------:R1:W-:Y:S03]  /*cfd0*/  STL.64 [R1+0x3f8], R4 ;  /* 0x0003f80401007387 */ /* 0x0003e60000100a00 */
[C---:B--2---:R-:W-:Y:S01]  /*cfe0*/  IMAD.WIDE R242, R2.reuse, 0x4, R128 ;  /* 0x0000000402f27825 */ /* 0x044fe200078e0280 */
[----:B------:R-:W-:Y:S04]  /*cff0*/  STL.64 [R1+0x410], R204 ;  /* 0x000410cc01007387 */ /* 0x000fe80000100a00 */
[----:B------:R-:W-:Y:S01]  /*d000*/  STL.64 [R1+0x968], R204 ;  /* 0x000968cc01007387 */ /* 0x000fe20000100a00 */
[----:B-1----:R-:W-:-:S03]  /*d010*/  IMAD.WIDE R4, R2, 0x4, R240 ;  /* 0x0000000402047825 */ /* 0x002fc600078e02f0 */
[----:B------:R-:W-:Y:S04]  /*d020*/  STL.64 [R1+0x420], R194 ;  /* 0x000420c201007387 */ /* 0x000fe80000100a00 */
[----:B------:R-:W-:Y:S04]  /*d030*/  STL.64 [R1+0x970], R194 ;  /* 0x000970c201007387 */ /* 0x000fe80000100a00 */
[----:B------:R1:W-:Y:S04]  /*d040*/  STL.64 [R1+0x450], R4 ;  /* 0x0004500401007387 */ /* 0x0003e80000100a00 */
[----:B------:R-:W-:Y:S04]  /*d050*/  STL.64 [R1+0x430], R242 ;  /* 0x000430f201007387 */ /* 0x000fe80000100a00 */
[----:B------:R-:W-:Y:S01]  /*d060*/  STL.64 [R1+0x978], R242 ;  /* 0x000978f201007387 */ /* 0x000fe20000100a00 */
[----:B-1----:R-:W-:-:S03]  /*d070*/  IMAD.WIDE R4, R2, 0x4, R34 ;  /* 0x0000000402047825 */ /* 0x002fc600078e0222 */
[----:B------:R-:W2:Y:S04]  /*d080*/  LDL.LU.64 R208, [R1+0x1e0] ;  /* 0x0001e00001d07983 */ /* 0x000ea80000300a00 */
[----:B------:R-:W3:Y:S04]  /*d090*/  LDL.LU.64 R206, [R1+0x1c8] ;  /* 0x0001c80001ce7983 */ /* 0x000ee80000300a00 */
[----:B------:R1:W-:Y:S04]  /*d0a0*/  STL.64 [R1+0x470], R4 ;  /* 0x0004700401007387 */ /* 0x0003e80000100a00 */
[----:B------:R-:W4:Y:S04]  /*d0b0*/  LDL.LU.64 R202, [R1+0x1b0] ;  /* 0x0001b00001ca7983 */ /* 0x000f280000300a00 */
[----:B------:R-:W4:Y:S04]  /*d0c0*/  LDL.LU.64 R240, [R1+0x198] ;  /* 0x0001980001f07983 */ /* 0x000f280000300a00 */
[----:B------:R-:W4:Y:S04]  /*d0d0*/  LDL.LU.64 R144, [R1+0x178] ;  /* 0x0001780001907983 */ /* 0x000f280000300a00 */
[----:B------:R-:W4:Y:S04]  /*d0e0*/  LDL.LU.64 R196, [R1+0x158] ;  /* 0x0001580001c47983 */ /* 0x000f280000300a00 */
[----:B------:R-:W4:Y:S04]  /*d0f0*/  LDL.LU.64 R198, [R1+0x138] ;  /* 0x0001380001c67983 */ /* 0x000f280000300a00 */
[----:B------:R-:W4:Y:S04]  /*d100*/  LDL.LU.64 R142, [R1+0x118] ;  /* 0x00011800018e7983 */ /* 0x000f280000300a00 */
[----:B------:R-:W4:Y:S04]  /*d110*/  LDL.LU.64 R200, [R1+0xf8] ;  /* 0x0000f80001c87983 */ /* 0x000f280000300a00 */
[----:B------:R-:W4:Y:S01]  /*d120*/  LDL.LU.64 R136, [R1+0xd8] ;  /* 0x0000d80001887983 */ /* 0x000f220000300a00 */
[----:B------:R-:W-:-:S03]  /*d130*/  IMAD.WIDE R122, R2, 0x4, R244 ;  /* 0x00000004027a7825 */ /* 0x000fc600078e02f4 */
[----:B------:R-:W4:Y:S01]  /*d140*/  LDL.LU.64 R134, [R1+0xb8] ;  /* 0x0000b80001867983 */ /* 0x000f220000300a00 */
[----:B------:R-:W-:-:S03]  /*d150*/  IMAD.WIDE R124, R2, 0x4, R184 ;  /* 0x00000004027c7825 */ /* 0x000fc600078e02b8 */
[----:B------:R-:W4:Y:S04]  /*d160*/  LDL.LU.64 R250, [R1+0x98] ;  /* 0x0000980001fa7983 */ /* 0x000f280000300a00 */
[----:B------:R-:W4:Y:S04]  /*d170*/  LDL.LU.64 R192, [R1+0x78] ;  /* 0x0000780001c07983 */ /* 0x000f280000300a00 */
[----:B------:R-:W4:Y:S04]  /*d180*/  LDL.LU.64 R128, [R1+0x58] ;  /* 0x0000580001807983 */ /* 0x000f280000300a00 */
[----:B------:R-:W4:Y:S04]  /*d190*/  LDL.LU.64 R244, [R1+0x38] ;  /* 0x0000380001f47983 */ /* 0x000f280000300a00 */
[----:B------:R-:W4:Y:S01]  /*d1a0*/  LDL.LU.64 R184, [R1+0x18] ;  /* 0x0000180001b87983 */ /* 0x000f220000300a00 */
[----:B-1----:R-:W-:-:S03]  /*d1b0*/  IMAD.WIDE R4, R2, 0x4, R42 ;  /* 0x0000000402047825 */ /* 0x002fc600078e022a */
[----:B------:R-:W-:Y:S01]  /*d1c0*/  STL.64 [R1+0x440], R122 ;  /* 0x0004407a01007387 */ /* 0x000fe20000100a00 */
[----:B------:R-:W-:-:S03]  /*d1d0*/  IMAD.WIDE R234, R2, 0x4, R50 ;  /* 0x0000000402ea7825 */ /* 0x000fc600078e0232 */
        /* <DEDUP_REMOVED lines=26> */
[----:B------:R-:W-:Y:S04]  /*d380*/  STL.64 [R1+0x4f0], R146 ;  /* 0x0004f09201007387 */ /* 0x000fe80000100a00 */
[----:B------:R-:W-:Y:S04]  /*d390*/  STL.64 [R1+0x4f8], R166 ;  /* 0x0004f8a601007387 */ /* 0x000fe80000100a00 */
[----:B------:R-:W-:Y:S01]  /*d3a0*/  STL.64 [R1+0x500], R164 ;  /* 0x000500a401007387 */ /* 0x000fe20000100a00 */
[----:B--2---:R-:W-:-:S03]  /*d3b0*/  IMAD.WIDE R66, R2, 0x4, R208 ;  /* 0x0000000402427825 */ /* 0x004fc600078e02d0 */
[----:B------:R-:W2:Y:S01]  /*d3c0*/  LDL.LU.64 R208, [R1+0x1d8] ;  /* 0x0001d80001d07983 */ /* 0x000ea20000300a00 */
[----:B---3--:R-:W-:-:S04]  /*d3d0*/  IMAD.WIDE R72, R2, 0x4, R206 ;  /* 0x0000000402487825 */ /* 0x008fc800078e02ce */
[----:B----4-:R-:W-:-:S04]  /*d3e0*/  IMAD.WIDE R84, R2, 0x4, R202 ;  /* 0x0000000402547825 */ /* 0x010fc800078e02ca */
[----:B------:R-:W-:-:S04]  /*d3f0*/  IMAD.WIDE R232, R2, 0x4, R144 ;  /* 0x0000000402e87825 */ /* 0x000fc800078e0290 */
[----:B------:R-:W-:-:S04]  /*d400*/  IMAD.WIDE R16, R2, 0x4, R196 ;  /* 0x0000000402107825 */ /* 0x000fc800078e02c4 */
[----:B------:R-:W-:-:S04]  /*d410*/  IMAD.WIDE R22, R2, 0x4, R198 ;  /* 0x0000000402167825 */ /* 0x000fc800078e02c6 */
[----:B------:R-:W-:-:S04]  /*d420*/  IMAD.WIDE R34, R2, 0x4, R142 ;  /* 0x0000000402227825 */ /* 0x000fc800078e028e */
[----:B------:R-:W-:-:S04]  /*d430*/  IMAD.WIDE R42, R2, 0x4, R200 ;  /* 0x00000004022a7825 */ /* 0x000fc800078e02c8 */
[----:B------:R-:W-:-:S04]  /*d440*/  IMAD.WIDE R50, R2, 0x4, R136 ;  /* 0x0000000402327825 */ /* 0x000fc800078e0288 */
[----:B------:R-:W-:-:S04]  /*d450*/  IMAD.WIDE R58, R2, 0x4, R134 ;  /* 0x00000004023a7825 */ /* 0x000fc800078e0286 */
[----:B------:R-:W-:-:S04]  /*d460*/  IMAD.WIDE R108, R2, 0x4, R250 ;  /* 0x00000004026c7825 */ /* 0x000fc800078e02fa */
[----:B------:R-:W-:-:S05]  /*d470*/  IMAD.WIDE R78, R2, 0x4, R184 ;  /* 0x00000004024e7825 */ /* 0x000fca00078e02b8 */
[----:B------:R-:W-:Y:S04]  /*d480*/  STL.64 [R1+0x378], R78 ;  /* 0x0003784e01007387 */ /* 0x000fe80000100a00 */
[----:B------:R-:W3:Y:S04]  /*d490*/  LDL.LU.64 R206, [R1+0x1c0] ;  /* 0x0001c00001ce7983 */ /* 0x000ee80000300a00 */
[----:B------:R2:W-:Y:S04]  /*d4a0*/  STL.64 [R1+0x390], R28 ;  /* 0x0003901c01007387 */ /* 0x0005e80000100a00 */
[----:B------:R-:W4:Y:S04]  /*d4b0*/  LDL.LU.64 R202, [R1+0x1a8] ;  /* 0x0001a80001ca7983 */ /* 0x000f280000300a00 */
[----:B------:R-:W3:Y:S04]  /*d4c0*/  LDL.LU.64 R144, [R1+0x190] ;  /* 0x0001900001907983 */ /* 0x000ee80000300a00 */
[----:B------:R-:W4:Y:S04]  /*d4d0*/  LDL.LU.64 R196, [R1+0x170] ;  /* 0x0001700001c47983 */ /* 0x000f280000300a00 */
[----:B------:R-:W4:Y:S04]  /*d4e0*/  LDL.LU.64 R198, [R1+0x150] ;  /* 0x0001500001c67983 */ /* 0x000f280000300a00 */
[----:B------:R-:W4:Y:S01]  /*d4f0*/  LDL.LU.64 R142, [R1+0x130] ;  /* 0x00013000018e7983 */ /* 0x000f220000300a00 */
[----:B------:R-:W-:-:S03]  /*d500*/  IMAD.WIDE R114, R2, 0x4, R192 ;  /* 0x0000000402727825 */ /* 0x000fc600078e02c0 */
        /* <DEDUP_REMOVED lines=8> */
[----:B------:R-:W4:Y:S04]  /*d590*/  LDL.LU.64 R244, [R1+0x50] ;  /* 0x0000500001f47983 */ /* 0x000f280000300a00 */
[----:B------:R-:W4:Y:S01]  /*d5a0*/  LDL.LU.64 R184, [R1+0x30] ;  /* 0x0000300001b87983 */ /* 0x000f220000300a00 */
[----:B------:R-:W-:-:S04]  /*d5b0*/  IMAD.WIDE R148, R2, 0x4, R36 ;  /* 0x0000000402947825 */ /* 0x000fc800078e0224 */
[C---:B------:R-:W-:Y:S01]  /*d5c0*/  IMAD.WIDE R222, R2.reuse, 0x4, R44 ;  /* 0x0000000402de7825 */ /* 0x040fe200078e022c */
[----:B------:R1:W-:Y:S03]  /*d5d0*/  STL.64 [R1+0x348], R162 ;  /* 0x000348a201007387 */ /* 0x0003e60000100a00 */
        /* <DEDUP_REMOVED lines=25> */
[----:B------:R1:W-:Y:S04]  /*d770*/  STL.64 [R1+0x478], R210 ;  /* 0x000478d201007387 */ /* 0x0003e80000100a00 */
[----:B------:R1:W-:Y:S04]  /*d780*/  STL.64 [R1+0x488], R180 ;  /* 0x000488b401007387 */ /* 0x0003e80000100a00 */
[----:B------:R1:W-:Y:S04]  /*d790*/  STL.64 [R1+0x498], R182 ;  /* 0x000498b601007387 */ /* 0x0003e80000100a00 */
[----:B------:R1:W-:Y:S04]  /*d7a0*/  STL.64 [R1+0x4a8], R186 ;  /* 0x0004a8ba01007387 */ /* 0x0003e80000100a00 */
[----:B------:R-:W4:Y:S04]  /*d7b0*/  LDL.LU.64 R176, [R1+0x200] ;  /* 0x0002000001b07983 */ /* 0x000f280000300a00 */
[----:B------:R-:W4:Y:S01]  /*d7c0*/  LDL.LU.64 R228, [R1+0x1f8] ;  /* 0x0001f80001e47983 */ /* 0x000f220000300a00 */
[----:B--2---:R-:W-:-:S04]  /*d7d0*/  IMAD.WIDE R28, R2, 0x4, R208 ;  /* 0x00000004021c7825 */ /* 0x004fc800078e02d0 */
[----:B---3--:R-:W-:-:S04]  /*d7e0*/  IMAD.WIDE R238, R2, 0x4, R144 ;  /* 0x0000000402ee7825 */ /* 0x008fc800078e0290 */
[----:B----4-:R-:W-:-:S04]  /*d7f0*/  IMAD.WIDE R36, R2, 0x4, R200 ;  /* 0x0000000402247825 */ /* 0x010fc800078e02c8 */
[C---:B------:R-:W-:Y:S02]  /*d800*/  IMAD.WIDE R78, R2.reuse, 0x4, R244 ;  /* 0x00000004024e7825 */ /* 0x040fe400078e02f4 */
[----:B------:R-:W2:Y:S04]  /*d810*/  LDL.LU.64 R244, [R1+0x1f0] ;  /* 0x0001f00001f47983 */ /* 0x000ea80000300a00 */
[----:B------:R-:W3:Y:S04]  /*d820*/  LDL.LU.64 R168, [R1+0x188] ;  /* 0x0001880001a87983 */ /* 0x000ee80000300a00 */
[----:B------:R-:W4:Y:S04]  /*d830*/  LDL.LU.64 R224, [R1+0x168] ;  /* 0x0001680001e07983 */ /* 0x000f280000300a00 */
[----:B------:R-:W2:Y:S04]  /*d840*/  LDL.LU.64 R160, [R1+0x148] ;  /* 0x0001480001a07983 */ /* 0x000ea80000300a00 */
        /* <DEDUP_REMOVED lines=8> */
[----:B------:R-:W4:Y:S01]  /*d8d0*/  LDL.LU.64 R184, [R1+0x68] ;  /* 0x0000680001b87983 */ /* 0x000f220000300a00 */
[----:B------:R-:W-:-:S03]  /*d8e0*/  IMAD.WIDE R116, R2, 0x4, R248 ;  /* 0x0000000402747825 */ /* 0x000fc600078e02f8 */
[----:B------:R-:W4:Y:S01]  /*d8f0*/  LDL.LU.64 R120, [R1+0x48] ;  /* 0x0000480001787983 */ /* 0x000f220000300a00 */
[----:B------:R-:W-:-:S03]  /*d900*/  IMAD.WIDE R188, R2, 0x4, R76 ;  /* 0x0000000402bc7825 */ /* 0x000fc600078e024c */
[----:B------:R-:W-:Y:S01]  /*d910*/  LDGSTS.E [R9+0x10000], desc[UR16][R116.64], P1 ;  /* 0x1000000074097fae */ /* 0x000fe20008921850 */
[----:B------:R-:W-:-:S04]  /*d920*/  IMAD.WIDE R248, R2, 0x4, R82 ;  /* 0x0000000402f87825 */ /* 0x000fc800078e0252 */
[C---:B------:R-:W-:Y:S02]  /*d930*/  IMAD.WIDE R44, R2.reuse, 0x4, R136 ;  /* 0x00000004022c7825 */ /* 0x040fe400078e0288 */
[----:B------:R-:W4:Y:S02]  /*d940*/  LDL.LU.64 R136, [R1+0x28] ;  /* 0x0000280001887983 */ /* 0x000f240000300a00 */
[----:B------:R-:W-:-:S04]  /*d950*/  IMAD.WIDE R60, R2, 0x4, R250 ;  /* 0x00000004023c7825 */ /* 0x000fc800078e02fa */
[----:B------:R-:W-:-:S04]  /*d960*/  IMAD.WIDE R190, R2, 0x4, R88 ;  /* 0x0000000402be7825 */ /* 0x000fc800078e0258 */
[C---:B------:R-:W-:Y:S02]  /*d970*/  IMAD.WIDE R74, R2.reuse, 0x4, R128 ;  /* 0x00000004024a7825 */ /* 0x040fe400078e0280 */
[----:B------:R-:W4:Y:S02]  /*d980*/  LDL.LU.64 R128, [R1+0x8] ;  /* 0x0000080001807983 */ /* 0x000f240000300a00 */
[C---:B------:R-:W-:Y:S02]  /*d990*/  IMAD.WIDE R250, R2.reuse, 0x4, R94 ;  /* 0x0000000402fa7825 */ /* 0x040fe400078e025e */
[----:B------:R1:W-:Y:S02]  /*d9a0*/  STL.64 [R1+0x330], R188 ;  /* 0x000330bc01007387 */ /* 0x0003e40000100a00 */
[C---:B------:R-:W-:Y:S02]  /*d9b0*/  IMAD.WIDE R90, R2.reuse, 0x4, R206 ;  /* 0x00000004025a7825 */ /* 0x040fe400078e02ce */
[----:B------:R1:W-:Y:S02]  /*d9c0*/  STL.64 [R1+0x340], R248 ;  /* 0x000340f801007387 */ /* 0x0003e40000100a00 */
[----:B------:R-:W-:-:S02]  /*d9d0*/  IMAD.WIDE R82, R2, 0x4, R100 ;  /* 0x0000000402527825 */ /* 0x000fc400078e0264 */
[----:B------:R1:W-:Y:S02]  /*d9e0*/  STL.64 [R1+0x358], R190 ;  /* 0x000358be01007387 */ /* 0x0003e40000100a00 */
[----:B------:R-:W-:-:S04]  /*d9f0*/  IMAD.WIDE R10, R2, 0x4, R202 ;  /* 0x00000004020a7825 */ /* 0x000fc800078e02ca */
[C---:B------:R-:W-:Y:S01]  /*da00*/  IMAD.WIDE R206, R2.reuse, 0x4, R106 ;  /* 0x0000000402ce7825 */ /* 0x040fe200078e026a */
[----:B------:R1:W-:Y:S03]  /*da10*/  STL.64 [R1+0x370], R250 ;  /* 0x000370fa01007387 */ /* 0x0003e60000100a00 */
[C---:B------:R-:W-:Y:S01]  /*da20*/  IMAD.WIDE R18, R2.reuse, 0x4, R198 ;  /* 0x0000000402127825 */ /* 0x040fe200078e02c6 */
[----:B------:R-:W-:Y:S03]  /*da30*/  STL.64 [R1+0x388], R82 ;  /* 0x0003885201007387 */ /* 0x000fe60000100a00 */
[C---:B------:R-:W-:Y:S01]  /*da40*/  IMAD.WIDE R202, R2.reuse, 0x4, R112 ;  /* 0x0000000402ca7825 */ /* 0x040fe200078e0270 */
[----:B------:R-:W-:Y:S03]  /*da50*/  STL.64 [R1+0x3a0], R206 ;  /* 0x0003a0ce01007387 */ /* 0x000fe60000100a00 */
[----:B------:R-:W-:-:S04]  /*da60*/  IMAD.WIDE R230, R2, 0x4, R196 ;  /* 0x0000000402e67825 */ /* 0x000fc800078e02c4 */
[C---:B------:R-:W-:Y:S01]  /*da70*/  IMAD.WIDE R198, R2.reuse, 0x4, R14 ;  /* 0x0000000402c67825 */ /* 0x040fe200078e020e */
[----:B------:R-:W-:Y:S03]  /*da80*/  STL.64 [R1+0x3b8], R202 ;  /* 0x0003b8ca01007387 */ /* 0x000fe60000100a00 */
[C---:B------:R-:W-:Y:S01]  /*da90*/  IMAD.WIDE R196, R2.reuse, 0x4, R20 ;  /* 0x0000000402c47825 */ /* 0x040fe200078e0214 */
[----:B------:R1:W-:Y:S03]  /*daa0*/  STL.64 [R1+0x3d0], R198 ;  /* 0x0003d0c601007387 */ /* 0x0003e60000100a00 */
[C---:B------:R-:W-:Y:S01]  /*dab0*/  IMAD.WIDE R126, R2.reuse, 0x4, R54 ;  /* 0x00000004027e7825 */ /* 0x040fe200078e0236 */
[----:B------:R1:W-:Y:S03]  /*dac0*/  STL.64 [R1+0x3e8], R196 ;  /* 0x0003e8c401007387 */ /* 0x0003e60000100a00 */
        /* <DEDUP_REMOVED lines=11> */
[----:B---3--:R-:W-:-:S04]  /*db80*/  IMAD.WIDE R236, R2, 0x4, R168 ;  /* 0x0000000402ec7825 */ /* 0x008fc800078e02a8 */
[----:B--2---:R-:W-:-:S04]  /*db90*/  IMAD.WIDE R20, R2, 0x4, R160 ;  /* 0x0000000402147825 */ /* 0x004fc800078e02a0 */
[----:B----4-:R-:W-:-:S04]  /*dba0*/  IMAD.WIDE R38, R2, 0x4, R152 ;  /* 0x0000000402267825 */ /* 0x010fc800078e0298 */
[C---:B------:R-:W-:Y:S02]  /*dbb0*/  IMAD.WIDE R54, R2.reuse, 0x4, R144 ;  /* 0x0000000402367825 */ /* 0x040fe400078e0290 */
[----:B------:R-:W2:Y:S04]  /*dbc0*/  LDL.LU.64 R144, [R1+0x208] ;  /* 0x0002080001907983 */ /* 0x000ea80000300a00 */
[----:B------:R-:W3:Y:S04]  /*dbd0*/  LDL.LU.64 R152, [R1+0x210] ;  /* 0x0002100001987983 */ /* 0x000ee80000300a00 */
[----:B------:R-:W4:Y:S01]  /*dbe0*/  LDL.LU.64 R160, [R1+0x218] ;  /* 0x0002180001a07983 */ /* 0x000f220000300a00 */
[----:B------:R-:W-:-:S03]  /*dbf0*/  IMAD.WIDE R70, R2, 0x4, R192 ;  /* 0x0000000402467825 */ /* 0x000fc600078e02c0 */
        /* <DEDUP_REMOVED lines=13> */
[----:B------:R-:W2:Y:S04]  /*dcd0*/  LDL.64 R122, [R1+0x328] ;  /* 0x00032800017a7983 */ /* 0x000ea80000100a00 */
[----:B------:R-:W3:Y:S04]  /*dce0*/  LDL.64 R242, [R1+0x338] ;  /* 0x0003380001f27983 */ /* 0x000ee80000100a00 */
[----:B------:R-:W4:Y:S04]  /*dcf0*/  LDL.64 R194, [R1+0x350] ;  /* 0x0003500001c27983 */ /* 0x000f280000100a00 */
[----:B------:R-:W4:Y:S01]  /*dd00*/  LDL.64 R204, [R1+0x368] ;  /* 0x0003680001cc7983 */ /* 0x000f220000100a00 */
[----:B------:R-:W-:-:S03]  /*dd10*/  IMAD.WIDE R88, R2, 0x4, R136 ;  /* 0x0000000402587825 */ /* 0x000fc600078e0288 */
[----:B------:R-:W4:Y:S01]  /*dd20*/  LDL.64 R92, [R1+0x3f8] ;  /* 0x0003f800015c7983 */ /* 0x000f220000100a00 */
[----:B------:R-:W-:-:S03]  /*dd30*/  IMAD.WIDE R80, R2, 0x4, R120 ;  /* 0x0000000402507825 */ /* 0x000fc600078e0278 */
[----:B------:R-:W4:Y:S01]  /*dd40*/  LDL.LU.64 R94, [R1+0x450] ;  /* 0x00045000015e7983 */ /* 0x000f220000300a00 */
[----:B------:R-:W-:-:S03]  /*dd50*/  IMAD.WIDE R98, R2, 0x4, R128 ;  /* 0x0000000402627825 */ /* 0x000fc600078e0280 */
[----:B------:R-:W4:Y:S01]  /*dd60*/  LDL.LU.64 R106, [R1+0x470] ;  /* 0x00047000016a7983 */ /* 0x000f220000300a00 */
[----:B------:R-:W-:-:S03]  /*dd70*/  IMAD.WIDE R136, R2, 0x4, R64 ;  /* 0x0000000402887825 */ /* 0x000fc600078e0240 */
[----:B------:R-:W4:Y:S01]  /*dd80*/  LDL.64 R64, [R1+0x380] ;  /* 0x0003800001407983 */ /* 0x000f220000100a00 */
[----:B------:R-:W-:-:S03]  /*dd90*/  IMAD.WIDE R104, R2, 0x4, R32 ;  /* 0x0000000402687825 */ /* 0x000fc600078e0220 */
[----:B------:R-:W4:Y:S01]  /*dda0*/  LDL.64 R32, [R1+0x3e0] ;  /* 0x0003e00001207983 */ /* 0x000f220000100a00 */
[----:B------:R-:W-:-:S03]  /*ddb0*/  IMAD.WIDE R112, R2, 0x4, R40 ;  /* 0x0000000402707825 */ /* 0x000fc600078e0228 */
[----:B------:R-:W4:Y:S01]  /*ddc0*/  LDL.64 R40, [R1+0x3c8] ;  /* 0x0003c80001287983 */ /* 0x000f220000100a00 */
[----:B------:R-:W-:-:S03]  /*ddd0*/  IMAD.WIDE R120, R2, 0x4, R48 ;  /* 0x0000000402787825 */ /* 0x000fc600078e0230 */
[----:B------:R-:W4:Y:S01]  /*dde0*/  LDL.64 R48, [R1+0x3b0] ;  /* 0x0003b00001307983 */ /* 0x000f220000100a00 */
[----:B------:R-:W-:-:S03]  /*ddf0*/  IMAD.WIDE R128, R2, 0x4, R56 ;  /* 0x0000000402807825 */ /* 0x000fc600078e0238 */
[----:B------:R-:W4:Y:S04]  /*de00*/  LDL.64 R56, [R1+0x398] ;  /* 0x0003980001387983 */ /* 0x000f280000100a00 */
[----:B------:R-:W4:Y:S04]  /*de10*/  LDL.LU.64 R100, [R1+0x390] ;  /* 0x0003900001647983 */ /* 0x000f280000300a00 */
[----:B--2---:R-:W-:Y:S04]  /*de20*/  LDGSTS.E [R9+0x10400], desc[UR16][R122.64], P1 ;  /* 0x104000007a097fae */ /* 0x004fe80008921850 */
[----:B---3--:R-:W-:Y:S04]  /*de30*/  LDGSTS.E [R9+0x10800], desc[UR16][R242.64], P1 ;  /* 0x10800000f2097fae */ /* 0x008fe80008921850 */
[----:B----4-:R-:W-:Y:S04]  /*de40*/  LDGSTS.E [R9+0x10c00], desc[UR16][R194.64], P1 ;  /* 0x10c00000c2097fae */ /* 0x010fe80008921850 */
[----:B------:R-:W2:Y:S04]  /*de50*/  LDL.LU.64 R122, [R1+0x980] ;  /* 0x00098000017a7983 */ /* 0x000ea80000300a00 */
[----:B------:R-:W3:Y:S04]  /*de60*/  LDL.LU.64 R242, [R1+0x978] ;  /* 0x0009780001f27983 */ /* 0x000ee80000300a00 */
[----:B------:R-:W4:Y:S04]  /*de70*/  LDL.LU.64 R194, [R1+0x970] ;  /* 0x0009700001c27983 */ /* 0x000f280000300a00 */
[----:B------:R-:W-:Y:S04]  /*de80*/  LDGSTS.E [R9+0x11000], desc[UR16][R204.64], P1 ;  /* 0x11000000cc097fae */ /* 0x000fe80008921850 */
[----:B------:R-:W-:Y:S04]  /*de90*/  LDGSTS.E [R9+0x11400], desc[UR16][R64.64], P1 ;  /* 0x1140000040097fae */ /* 0x000fe80008921850 */
[----:B------:R-:W2:Y:S04]  /*dea0*/  LDL.LU.64 R204, [R1+0x968] ;  /* 0x0009680001cc7983 */ /* 0x000ea80000300a00 */
[----:B------:R-:W-:Y:S04]  /*deb0*/  LDGSTS.E [R9+0x11800], desc[UR16][R56.64], P1 ;  /* 0x1180000038097fae */ /* 0x000fe80008921850 */
[----:B------:R-:W-:Y:S04]  /*dec0*/  LDGSTS.E [R9+0x11c00], desc[UR16][R48.64], P1 ;  /* 0x11c0000030097fae */ /* 0x000fe80008921850 */
[----:B------:R1:W-:Y:S04]  /*ded0*/  LDGSTS.E [R9+0x12000], desc[UR16][R40.64], P1 ;  /* 0x1200000028097fae */ /* 0x0003e80008921850 */
[----:B------:R3:W-:Y:S04]  /*dee0*/  LDGSTS.E [R9+0x12400], desc[UR16][R32.64], P1 ;  /* 0x1240000020097fae */ /* 0x0007e80008921850 */
[----:B------:R-:W-:Y:S01]  /*def0*/  LDGSTS.E [R9+0x12800], desc[UR16][R92.64], P1 ;  /* 0x128000005c097fae */ /* 0x000fe20008921850 */
[C---:B------:R-:W-:Y:S01]  /*df00*/  IMAD.WIDE R240, R2.reuse, 0x4, R240 ;  /* 0x0000000402f07825 */ /* 0x040fe200078e02f0 */
[----:B-1----:R-:W1:Y:S03]  /*df10*/  LDC R40, c[0x0][0x230] ;  /* 0x00008c00ff287b82 */ /* 0x002e660000000800 */
[----:B------:R-:W-:-:S04]  /*df20*/  IMAD.WIDE R244, R2, 0x4, R244 ;  /* 0x0000000402f47825 */ /* 0x000fc800078e02f4 */
[----:B------:R-:W-:Y:S01]  /*df30*/  IMAD.WIDE R144, R2, 0x4, R144 ;  /* 0x0000000402907825 */ /* 0x000fe200078e0290 */
[----:B------:R-:W1:Y:S01]  /*df40*/  LDC R41, c[0x0][0x230] ;  /* 0x00008c00ff297b82 */ /* 0x000e620000000800 */
[----:B--2---:R-:W-:Y:S04]  /*df50*/  LDGSTS.E [R9+0x12c00], desc[UR16][R204.64], P1 ;  /* 0x12c00000cc097fae */ /* 0x004fe80008921850 */
[----:B----4-:R-:W-:Y:S04]  /*df60*/  LDGSTS.E [R9+0x13000], desc[UR16][R194.64], P1 ;  /* 0x13000000c2097fae */ /* 0x010fe80008921850 */
[----:B---3--:R-:W-:Y:S04]  /*df70*/  LDGSTS.E [R9+0x13400], desc[UR16][R242.64], P1 ;  /* 0x13400000f2097fae */ /* 0x008fe80008921850 */
[----:B------:R-:W2:Y:S04]  /*df80*/  LDL.LU.64 R204, [R1+0x960] ;  /* 0x0009600001cc7983 */ /* 0x000ea80000300a00 */
[----:B------:R-:W3:Y:S04]  /*df90*/  LDL.LU.64 R194, [R1+0x958] ;  /* 0x0009580001c27983 */ /* 0x000ee80000300a00 */
[----:B------:R-:W-:Y:S04]  /*dfa0*/  LDGSTS.E [R9+0x13800], desc[UR16][R122.64], P1 ;  /* 0x138000007a097fae */ /* 0x000fe80008921850 */
[----:B------:R-:W4:Y:S04]  /*dfb0*/  LDL.LU.64 R242, [R1+0x950] ;  /* 0x0009500001f27983 */ /* 0x000f280000300a00 */
[----:B------:R-:W-:Y:S04]  /*dfc0*/  LDGSTS.E [R9+0x13c00], desc[UR16][R94.64], P1 ;  /* 0x13c000005e097fae */ /* 0x000fe80008921850 */
[----:B------:R-:W4:Y:S04]  /*dfd0*/  LDL.LU.64 R122, [R1+0x948] ;  /* 0x00094800017a7983 */ /* 0x000f280000300a00 */
[----:B------:R-:W-:Y:S04]  /*dfe0*/  LDGSTS.E [R9+0x14000], desc[UR16][R124.64], P1 ;  /* 0x140000007c097fae */ /* 0x000fe80008921850 */
[----:B------:R-:W-:Y:S04]  /*dff0*/  LDGSTS.E [R9+0x14400], desc[UR16][R106.64], P1 ;  /* 0x144000006a097fae */ /* 0x000fe80008921850 */
[----:B------:R-:W-:Y:S04]  /*e000*/  LDGSTS.E [R9+0x14800], desc[UR16][R4.64], P1 ;  /* 0x1480000004097fae */ /* 0x000fe80008921850 */
[----:B------:R-:W4:Y:S04]  /*e010*/  LDL.LU.64 R124, [R1+0x940] ;  /* 0x00094000017c7983 */ /* 0x000f280000300a00 */
[----:B------:R-:W2:Y:S04]  /*e020*/  LDL.LU.64 R92, [R1+0x378] ;  /* 0x00037800015c7983 */ /* 0x000ea80000300a00 */
[----:B------:R-:W3:Y:S04]  /*e030*/  LDL.LU.64 R4, [R1+0x938] ;  /* 0x0009380001047983 */ /* 0x000ee80000300a00 */
        /* <DEDUP_REMOVED lines=13> */
[----:B------:R-:W4:Y:S04]  /*e110*/  LDL.LU.64 R234, [R1+0x930] ;  /* 0x0009300001ea7983 */ /* 0x000f280000300a00 */
        /* <DEDUP_REMOVED lines=12> */
[----:B---3--:R-:W-:Y:S04]  /*e1e0*/  LDGSTS.E [R5+0x10100], desc[UR16][R66.64], P1 ;  /* 0x1010000042057fae */ /* 0x008fe80008921850 */
        /* <DEDUP_REMOVED lines=14> */
[----:B--2---:R-:W-:Y:S04]  /*e2d0*/  LDGSTS.E [R5+0x13d00], desc[UR16][R92.64], P1 ;  /* 0x13d000005c057fae */ /* 0x004fe80008921850 */
        /* <DEDUP_REMOVED lines=25> */
[----:B------:R-:W2:Y:S04]  /*e470*/  LDL.LU.64 R162, [R1+0x8c8] ;  /* 0x0008c80001a27983 */ /* 0x000ea80000300a00 */
[----:B------:R-:W-:Y:S04]  /*e480*/  LDGSTS.E [R3+0x12600], desc[UR16][R52.64], P1 ;  /* 0x1260000034037fae */ /* 0x000fe80008921850 */
[----:B------:R-:W3:Y:S04]  /*e490*/  LDL.LU.64 R246, [R1+0x8c0] ;  /* 0x0008c00001f67983 */ /* 0x000ee80000300a00 */
[----:B------:R-:W-:Y:S04]  /*e4a0*/  LDGSTS.E [R3+0x12a00], desc[UR16][R60.64], P1 ;  /* 0x12a000003c037fae */ /* 0x000fe80008921850 */
[----:B------:R-:W4:Y:S04]  /*e4b0*/  LDL.LU.64 R148, [R1+0x8b8] ;  /* 0x0008b80001947983 */ /* 0x000f280000300a00 */
[----:B------:R-:W-:Y:S04]  /*e4c0*/  LDGSTS.E [R3+0x12e00], desc[UR16][R68.64], P1 ;  /* 0x12e0000044037fae */ /* 0x000fe80008921850 */
[----:B------:R-:W2:Y:S04]  /*e4d0*/  LDL.LU.64 R222, [R1+0x8b0] ;  /* 0x0008b00001de7983 */ /* 0x000ea80000300a00 */
        /* <DEDUP_REMOVED lines=13> */
[----:B------:R-:W3:Y:S04]  /*e5b0*/  LDL.LU.64 R178, [R1+0x878] ;  /* 0x0008780001b27983 */ /* 0x000ee80000300a00 */
        /* <DEDUP_REMOVED lines=9> */
[----:B------:R-:W4:Y:S04]  /*e650*/  LDL.LU.64 R182, [R1+0x850] ;  /* 0x0008500001b67983 */ /* 0x000f280000300a00 */
[----:B------:R-:W-:Y:S04]  /*e660*/  LDGSTS.E [R3+0x16200], desc[UR16][R190.64], P1 ;  /* 0x16200000be037fae */ /* 0x000fe80008921850 */
[----:B------:R-:W2:Y:S04]  /*e670*/  LDL.LU.64 R186, [R1+0x848] ;  /* 0x0008480001ba7983 */ /* 0x000ea80000300a00 */
[----:B------:R-:W-:Y:S04]  /*e680*/  LDGSTS.E [R3+0x16600], desc[UR16][R250.64], P1 ;  /* 0x16600000fa037fae */ /* 0x000fe80008921850 */
[----:B------:R-:W2:Y:S04]  /*e690*/  LDL.LU.64 R188, [R1+0x840] ;  /* 0x0008400001bc7983 */ /* 0x000ea80000300a00 */
[----:B------:R-:W-:Y:S04]  /*e6a0*/  LDGSTS.E [R3+0x16a00], desc[UR16][R82.64], P1 ;  /* 0x16a0000052037fae */ /* 0x000fe80008921850 */
[----:B------:R-:W3:Y:S04]  /*e6b0*/  LDL.LU.64 R248, [R1+0x838] ;  /* 0x0008380001f87983 */ /* 0x000ee80000300a00 */
[----:B------:R1:W-:Y:S04]  /*e6c0*/  LDGSTS.E [R3+0x16e00], desc[UR16][R206.64], P1 ;  /* 0x16e00000ce037fae */ /* 0x0003e80008921850 */
[----:B------:R-:W2:Y:S04]  /*e6d0*/  LDL.LU.64 R190, [R1+0x830] ;  /* 0x0008300001be7983 */ /* 0x000ea80000300a00 */
[----:B------:R1:W-:Y:S04]  /*e6e0*/  LDGSTS.E [R3+0x17200], desc[UR16][R202.64], P1 ;  /* 0x17200000ca037fae */ /* 0x0003e80008921850 */
[----:B------:R-:W4:Y:S04]  /*e6f0*/  LDL.LU.64 R250, [R1+0x828] ;  /* 0x0008280001fa7983 */ /* 0x000f280000300a00 */
[----:B------:R-:W-:Y:S04]  /*e700*/  LDGSTS.E [R3+0x17600], desc[UR16][R198.64], P1 ;  /* 0x17600000c6037fae */ /* 0x000fe80008921850 */
[----:B------:R-:W-:Y:S01]  /*e710*/  LDGSTS.E [R3+0x17a00], desc[UR16][R196.64], P1 ;  /* 0x17a00000c4037fae */ /* 0x000fe20008921850 */
[----:B------:R-:W-:-:S02]  /*e720*/  VIADD R32, R194, 0xffffff5d ;  /* 0xffffff5dc2207836 */ /* 0x000fc40000000000 */
[----:B------:R-:W-:Y:S01]  /*e730*/  VIADD R33, R195, 0xffffff5c ;  /* 0xffffff5cc3217836 */ /* 0x000fe20000000000 */
[----:B------:R-:W-:Y:S04]  /*e740*/  LDGSTS.E [R3+0x17e00], desc[UR16][R6.64], P1 ;  /* 0x17e0000006037fae */ /* 0x000fe80008921850 */
[----:B------:R-:W3:Y:S04]  /*e750*/  LDL.LU.64 R198, [R1+0x320] ;  /* 0x0003200001c67983 */ /* 0x000ee80000300a00 */
[----:B------:R-:W2:Y:S04]  /*e760*/  LDL.LU.64 R56, [R1+0x318] ;  /* 0x0003180001387983 */ /* 0x000ea80000300a00 */
[----:B------:R-:W4:Y:S04]  /*e770*/  LDL.LU.64 R206, [R1+0x310] ;  /* 0x0003100001ce7983 */ /* 0x000f280000300a00 */
[----:B------:R-:W1:Y:S04]  /*e780*/  LDL.LU.64 R196, [R1+0x308] ;  /* 0x0003080001c47983 */ /* 0x000e680000300a00 */
[----:B------:R-:W4:Y:S04]  /*e790*/  LDL.LU.64 R202, [R1+0x300] ;  /* 0x0003000001ca7983 */ /* 0x000f280000300a00 */
        /* <DEDUP_REMOVED lines=14> */
[----:B------:R-:W-:-:S03]  /*e880*/  IMAD.WIDE R152, R2, 0x4, R152 ;  /* 0x0000000402987825 */ /* 0x000fc600078e0298 */
        /* <DEDUP_REMOVED lines=27> */
[----:B------:R-:W0:Y:S01]  /*ea40*/  LDGDEPBAR ;  /* 0x00000000000079af */ /* 0x000e220000000000 */
[C---:B---3--:R-:W-:Y:S01]  /*ea50*/  IMAD.WIDE R48, R4.reuse, 0x4, R198 ;  /* 0x0000000404307825 */ /* 0x048fe200078e02c6 */
[----:B------:R-:W-:Y:S06]  /*ea60*/  BAR.SYNC.DEFER_BLOCKING 0x0 ;  /* 0x0000000000007b1d */ /* 0x000fec0000010000 */
[----:B------:R-:W3:Y:S04]  /*ea70*/  LDL.LU.64 R198, [R1+0x2f8] ;  /* 0x0002f80001c67983 */ /* 0x000ee80000300a00 */
[----:B------:R1:W-:Y:S04]  /*ea80*/  STL.64 [R1], R48 ;  /* 0x0000003001007387 */ /* 0x0003e80000100a00 */
[----:B------:R-:W3:Y:S04]  /*ea90*/  LDL.LU.64 R82, [R1+0x2f0] ;  /* 0x0002f00001527983 */ /* 0x000ee80000300a00 */
[----:B------:R-:W3:Y:S01]  /*eaa0*/  LDL.LU.64 R194, [R1+0x2e8] ;  /* 0x0002e80001c27983 */ /* 0x000ee20000300a00 */
[----:B--2---:R-:W-:Y:S01]  /*eab0*/  IMAD.WIDE R64, R4, 0x4, R56 ;  /* 0x0000000404407825 */ /* 0x004fe200078e0238 */
[----:B------:R-:W-:-:S02]  /*eac0*/  ISETP.GE.U32.AND P1, PT, R204, 0x7fffff1f, PT ;  /* 0x7fffff1fcc00780c */ /* 0x000fc40003f26070 */
[----:B------:R-:W-:Y:S01]  /*ead0*/  @!PT LDS RZ, [RZ] ;  /* 0x00000000fffff984 */ /* 0x000fe20000000800 */
[----:B------:R-:W-:Y:S01]  /*eae0*/  @!PT LDS RZ, [RZ] ;  /* 0x00000000fffff984 */ /* 0x000fe20000000800 */
[----:B------:R-:W-:Y:S01]  /*eaf0*/  @!PT LDS RZ, [RZ] ;  /* 0x00000000fffff984 */ /* 0x000fe20000000800 */
[----:B----4-:R2:W-:Y:S01]  /*eb00*/  LDGSTS.E [R251+0x60000], desc[UR16][R48.64], !P4 ;  /* 0x6000000030fb7fae */ /* 0x0105e2000e121850 */
[----:B------:R-:W-:Y:S01]  /*eb10*/  IMAD.WIDE R56, R4, 0x4, R206 ;  /* 0x0000000404387825 */ /* 0x000fe200078e02ce */
[----:B------:R-:W-:Y:S02]  /*eb20*/  ISETP.GE.U32.AND P4, PT, R32, 0x7fffff1e, PT ;  /* 0x7fffff1e2000780c */ /* 0x000fe40003f86070 */
[----:B------:R4:W-:Y:S01]  /*eb30*/  STL.64 [R1+0x208], R64 ;  /* 0x0002084001007387 */ /* 0x0009e20000100a00 */
[----:B-1----:R-:W-:-:S03]  /*eb40*/  IMAD.WIDE R206, R4, 0x4, R196 ;  /* 0x0000000404ce7825 */ /* 0x002fc600078e02c4 */
[----:B------:R1:W-:Y:S01]  /*eb50*/  STL.64 [R1+0x210], R56 ;  /* 0x0002103801007387 */ /* 0x0003e20000100a00 */
[----:B------:R-:W-:-:S03]  /*eb60*/  IMAD.WIDE R202, R4, 0x4, R202 ;  /* 0x0000000404ca7825 */ /* 0x000fc600078e02ca */
[----:B------:R4:W-:Y:S01]  /*eb70*/  LDGSTS.E [R251+0x60004], desc[UR16][R64.64], !P6 ;  /* 0x6000400040fb7fae */ /* 0x0009e2000f121850 */
[----:B------:R-:W-:Y:S01]  /*eb80*/  VIADD R32, R205, 0xffffff7b ;  /* 0xffffff7bcd207836 */ /* 0x000fe20000000000 */
[----:B--2---:R-:W2:Y:S02]  /*eb90*/  LDC R49, c[0x0][0x230] ;  /* 0x00008c00ff317b82 */ /* 0x004ea40000000800 */
[----:B------:R-:W2:Y:S04]  /*eba0*/  LDL.LU.64 R204, [R1+0x2e0] ;  /* 0x0002e00001cc7983 */ /* 0x000ea80000300a00 */
[----:B------:R1:W-:Y:S02]  /*ebb0*/  LDGSTS.E [R251+0x60008], desc[UR16][R56.64], !P5 ;  /* 0x6000800038fb7fae */ /* 0x0003e4000e921850 */
[----:B------:R-:W2:Y:S02]  /*ebc0*/  LDC R48, c[0x0][0x230] ;  /* 0x00008c00ff307b82 */ /* 0x000ea40000000800 */
[----:B------:R-:W2:Y:S04]  /*ebd0*/  LDL.LU.64 R196, [R1+0x2d8] ;  /* 0x0002d80001c47983 */ /* 0x000ea80000300a00 */
[----:B------:R-:W-:Y:S02]  /*ebe0*/  STL.64 [R1+0x218], R206 ;  /* 0x000218ce01007387 */ /* 0x000fe40000100a00 */
[----:B----4-:R-:W4:Y:S02]  /*ebf0*/  LDC R64, c[0x0][0x230] ;  /* 0x00008c00ff407b82 */ /* 0x010f240000000800 */
[----:B------:R3:W-:Y:S04]  /*ec00*/  LDGSTS.E [R251+0x6000c], desc[UR16][R206.64], !P0 ;  /* 0x6000c000cefb7fae */ /* 0x0007e8000c121850 */
[----:B------:R1:W-:Y:S01]  /*ec10*/  STL.64 [R1+0x258], R202 ;  /* 0x000258ca01007387 */ /* 0x0003e20000100a00 */
[----:B------:R-:W-:Y:S01]  /*ec20*/  ISETP.GE.U32.AND P6, PT, R33, 0x7fffff1d, PT ;  /* 0x7fffff1d2100780c */ /* 0x000fe20003fc6070 */
[----:B------:R-:W4:Y:S02]  /*ec30*/  LDC R65, c[0x0][0x230] ;  /* 0x00008c00ff417b82 */ /* 0x000f240000000800 */
[----:B------:R-:W-:Y:S06]  /*ec40*/  LDGSTS.E [R251+0x64000], desc[UR16][R202.64], !P3 ;  /* 0x64000000cafb7fae */ /* 0x000fec000d921850 */
[----:B-1----:R-:W1:Y:S01]  /*ec50*/  LDC R57, c[0x0][0x230] ;  /* 0x00008c00ff397b82 */ /* 0x002e620000000800 */
[----:B------:R-:W4:Y:S07]  /*ec60*/  LDL.LU.64 R202, [R1+0x2d0] ;  /* 0x0002d00001ca7983 */ /* 0x000f2e0000300a00 */
[----:B------:R-:W1:Y:S01]  /*ec70*/  LDC R56, c[0x0][0x230] ;  /* 0x00008c00ff387b82 */ /* 0x000e620000000800 */
[----:B---3--:R-:W-:-:S02]  /*ec80*/  IMAD.WIDE R206, R4, 0x4, R198 ;  /* 0x0000000404ce7825 */ /* 0x008fc400078e02c6 */
[----:B------:R-:W3:Y:S04]  /*ec90*/  LDL.LU.64 R198, [R1+0x2c8] ;  /* 0x0002c80001c67983 */ /* 0x000ee80000300a00 */
[----:B------:R1:W-:Y:S01]  /*eca0*/  STL.64 [R1+0x250], R206 ;  /* 0x000250ce01007387 */ /* 0x0003e20000100a00 */
[----:B------:R-:W-:-:S03]  /*ecb0*/  IMAD.WIDE R82, R4, 0x4, R82 ;  /* 0x0000000404527825 */ /* 0x000fc600078e0252 */
[----:B------:R1:W-:Y:S04]  /*ecc0*/  LDGSTS.E [R251+0x64004], desc[UR16][R206.64], !P1 ;  /* 0x64004000cefb7fae */ /* 0x0003e8000c921850 */
[----:B------:R2:W-:Y:S04]  /*ecd0*/  STL.64 [R1+0x248], R82 ;  /* 0x0002485201007387 */ /* 0x0005e80000100a00 */
[----:B------:R-:W-:Y:S01]  /*ece0*/  LDGSTS.E [R251+0x64008], desc[UR16][R82.64], !P4 ;  /* 0x6400800052fb7fae */ /* 0x000fe2000e121850 */
[----:B-1----:R-:W-:-:S03]  /*ecf0*/  IMAD.WIDE R206, R4, 0x4, R194 ;  /* 0x0000000404ce7825 */ /* 0x002fc600078e02c2 */
[----:B------:R-:W3:Y:S04]  /*ed00*/  LDL.LU.64 R194, [R1+0x2c0] ;  /* 0x0002c00001c27983 */ /* 0x000ee80000300a00 */
[----:B------:R1:W-:Y:S04]  /*ed10*/  STL.64 [R1+0x240], R206 ;  /* 0x000240ce01007387 */ /* 0x0003e80000100a00 */
[----:B--2---:R-:W2:Y:S01]  /*ed20*/  LDL.LU.64 R82, [R1+0x2b8] ;  /* 0x0002b80001527983 */ /* 0x004ea20000300a00 */
[----:B------:R-:W-:Y:S02]  /*ed30*/  VIADD R33, R49, 0xffffff7a ;  /* 0xffffff7a31217836 */ /* 0x000fe40000000000 */
[----:B------:R-:W1:Y:S01]  /*ed40*/  LDC R49, c[0x0][0x230] ;  /* 0x00008c00ff317b82 */ /* 0x000e620000000800 */
[----:B------:R-:W-:Y:S01]  /*ed50*/  ISETP.GE.U32.AND P5, PT, R32, 0x7fffff3c, PT ;  /* 0x7fffff3c2000780c */ /* 0x000fe20003fa6070 */
[----:B------:R-:W-:Y:S01]  /*ed60*/  IMAD.WIDE R204, R4, 0x4, R204 ;  /* 0x0000000404cc7825 */ /* 0x000fe200078e02cc */
[----:B------:R-:W-:Y:S01]  /*ed70*/  ISETP.GE.U32.AND P0, PT, R33, 0x7fffff3b, PT ;  /* 0x7fffff3b2100780c */ /* 0x000fe20003f06070 */
[----:B------:R1:W-:Y:S02]  /*ed80*/  LDGSTS.E [R251+0x6400c], desc[UR16][R206.64], !P6 ;  /* 0x6400c000cefb7fae */ /* 0x0003e4000f121850 */
[----:B------:R-:W-:-:S02]  /*ed90*/  VIADD R33, R48, 0xffffff5b ;  /* 0xffffff5b30217836 */ /* 0x000fc40000000000 */
[----:B------:R-:W2:Y:S01]  /*eda0*/  LDC R48, c[0x0][0x230] ;  /* 0x00008c00ff307b82 */ /* 0x000ea20000000800 */
[----:B-1----:R-:W-:Y:S01]  /*edb0*/  IADD3 R32, R49, -0x87, RZ ;  /* 0xffffff7931207810 */ /* 0x002fe20007ffe0ff */
[----:B------:R-:W-:-:S06]  /*edc0*/  IMAD.WIDE R206, R4, 0x4, R196 ;  /* 0x0000000404ce7825 */ /* 0x000fcc00078e02c4 */
[----:B------:R-:W1:Y:S01]  /*edd0*/  LDC R49, c[0x0][0x230] ;  /* 0x00008c00ff317b82 */ /* 0x000e620000000800 */
[----:B------:R-:W-:Y:S01]  /*ede0*/  LDGSTS.E [R250+0x60000], desc[UR16][R204.64], !P5 ;  /* 0x60000000ccfa7fae */ /* 0x000fe2000e921850 */
[----:B------:R-:W-:Y:S01]  /*edf0*/  ISETP.GE.U32.AND P3, PT, R32, 0x7fffff3a, PT ;  /* 0x7fffff3a2000780c */ /* 0x000fe20003f66070 */
[----:B------:R-:W-:Y:S01]  /*ee00*/  VIADD R32, R40, 0xffffff78 ;  /* 0xffffff7828207836 */ /* 0x000fe20000000000 */
[----:B------:R-:W-:Y:S01]  /*ee10*/  ISETP.GE.U32.AND P4, PT, R33, 0x7fffff1c, PT ;  /* 0x7fffff1c2100780c */ /* 0x000fe20003f86070 */
[----:B----4-:R-:W-:-:S03]  /*ee20*/  IMAD.WIDE R202, R4, 0x4, R202 ;  /* 0x0000000404ca7825 */ /* 0x010fc600078e02ca */
[----:B------:R-:W4:Y:S01]  /*ee30*/  LDC R40, c[0x0][0x230] ;  /* 0x00008c00ff287b82 */ /* 0x000f220000000800 */
[----:B------:R-:W-:Y:S01]  /*ee40*/  ISETP.GE.U32.AND P1, PT, R32, 0x7fffff39, PT ;  /* 0x7fffff392000780c */ /* 0x000fe20003f26070 */
[----:B------:R1:W-:Y:S01]  /*ee50*/  STL.64 [R1+0x220], R204 ;  /* 0x000220cc01007387 */ /* 0x0003e20000100a00 */
[----:B------:R-:W-:Y:S02]  /*ee60*/  VIADD R33, R64, 0xffffff59 ;  /* 0xffffff5940217836 */ /* 0x000fe40000000000 */
[----:B------:R-:W-:Y:S01]  /*ee70*/  VIADD R32, R41, 0xffffff5a ;  /* 0xffffff5a29207836 */ /* 0x000fe20000000000 */
[----:B------:R-:W2:Y:S02]  /*ee80*/  LDL.LU.64 R196, [R1+0x2b0] ;  /* 0x0002b00001c47983 */ /* 0x000ea40000300a00 */
[----:B------:R-:W-:Y:S01]  /*ee90*/  ISETP.GE.U32.AND P5, PT, R33, 0x7fffff1a, PT ;  /* 0x7fffff1a2100780c */ /* 0x000fe20003fa6070 */
[----:B------:R-:W-:Y:S01]  /*eea0*/  VIADD R33, R65, 0xffffff77 ;  /* 0xffffff7741217836 */ /* 0x000fe20000000000 */
[----:B------:R-:W-:Y:S01]  /*eeb0*/  ISETP.GE.U32.AND P6, PT, R32, 0x7fffff1b, PT ;  /* 0x7fffff1b2000780c */ /* 0x000fe20003fc6070 */
[----:B------:R4:W-:Y:S01]  /*eec0*/  STL.64 [R1+0x228], R206 ;  /* 0x000228ce01007387 */ /* 0x0009e20000100a00 */
[----:B------:R-:W-:Y:S01]  /*eed0*/  IMAD.MOV.U32 R64, RZ, RZ, R202 ;  /* 0x000000ffff407224 */ /* 0x000fe200078e00ca */
[----:B------:R-:W-:Y:S01]  /*eee0*/  MOV R65, R203 ;  /* 0x000000cb00417202 */ /* 0x000fe20000000f00 */
[----:B------:R-:W-:Y:S01]  /*eef0*/  VIADD R32, R57, 0xffffff58 ;  /* 0xffffff5839207836 */ /* 0x000fe20000000000 */
[----:B-1----:R-:W2:Y:S01]  /*ef00*/  LDL.LU.64 R204, [R1+0x2a8] ;  /* 0x0002a80001cc7983 */ /* 0x002ea20000300a00 */
[----:B------:R-:W1:Y:S03]  /*ef10*/  LDC R41, c[0x0][0x230] ;  /* 0x00008c00ff297b82 */ /* 0x000e660000000800 */
[----:B------:R-:W-:Y:S01]  /*ef20*/  LDGSTS.E [R250+0x60004], desc[UR16][R206.64], !P0 ;  /* 0x60004000cefa7fae */ /* 0x000fe2000c121850 */
[----:B------:R-:W-:-:S03]  /*ef30*/  ISETP.GE.U32.AND P0, PT, R32, 0x7fffff19, PT ;  /* 0x7fffff192000780c */ /* 0x000fc60003f06070 */
[----:B------:R4:W-:Y:S01]  /*ef40*/  LDGSTS.E [R250+0x60008], desc[UR16][R64.64], !P3 ;  /* 0x6000800040fa7fae */ /* 0x0009e2000d921850 */
[----:B------:R-:W-:Y:S01]  /*ef50*/  ISETP.GE.U32.AND P3, PT, R33, 0x7fffff38, PT ;  /* 0x7fffff382100780c */ /* 0x000fe20003f66070 */
[----:B----4-:R-:W-:Y:S01]  /*ef60*/  VIADD R32, R40, 0xffffff76 ;  /* 0xffffff7628207836 */ /* 0x010fe20000000000 */
[----:B------:R-:W4:Y:S01]  /*ef70*/  LDC R57, c[0x0][0x230] ;  /* 0x00008c00ff397b82 */ /* 0x000f220000000800 */
[----:B------:R-:W4:Y:S01]  /*ef80*/  LDL.LU.64 R206, [R1+0x820] ;  /* 0x0008200001ce7983 */ /* 0x000f220000300a00 */
[----:B------:R-:W-:-:S06]  /*ef90*/  VIADD R33, R56, 0xffffff75 ;  /* 0xffffff7538217836 */ /* 0x000fcc0000000000 */
[----:B------:R-:W1:Y:S01]  /*efa0*/  LDC R40, c[0x0][0x230] ;  /* 0x00008c00ff287b82 */ /* 0x000e620000000800 */
[----:B------:R3:W-:Y:S07]  /*efb0*/  STL.64 [R1+0x230], R202 ;  /* 0x000230ca01007387 */ /* 0x0007ee0000100a00 */
[----:B------:R-:W1:Y:S08]  /*efc0*/  LDC R65, c[0x0][0x230] ;  /* 0x00008c00ff417b82 */ /* 0x000e700000000800 */
[----:B------:R-:W4:Y:S08]  /*efd0*/  LDC R64, c[0x0][0x230] ;  /* 0x00008c00ff407b82 */ /* 0x000f300000000800 */
[----:B------:R-:W4:Y:S01]  /*efe0*/  LDC R56, c[0x0][0x230] ;  /* 0x00008c00ff387b82 */ /* 0x000f220000000800 */
[----:B---3--:R-:W-:-:S02]  /*eff0*/  IMAD.WIDE R202, R4, 0x4, R198 ;  /* 0x0000000404ca7825 */ /* 0x008fc400078e02c6 */
[----:B------:R-:W3:Y:S04]  /*f000*/  LDL.LU.64 R198, [R1+0x2a0] ;  /* 0x0002a00001c67983 */ /* 0x000ee80000300a00 */
[----:B------:R1:W-:Y:S04]  /*f010*/  STL.64 [R1+0x238], R202 ;  /* 0x000238ca01007387 */ /* 0x0003e80000100a00 */
[----:B------:R-:W-:Y:S01]  /*f020*/  LDGSTS.E [R250+0x6000c], desc[UR16][R202.64], !P1 ;  /* 0x6000c000cafa7fae */ /* 0x000fe2000c921850 */
[----:B------:R-:W-:Y:S01]  /*f030*/  ISETP.GE.U32.AND P1, PT, R32, 0x7fffff37, PT ;  /* 0x7fffff372000780c */ /* 0x000fe20003f26070 */
[----:B------:R-:W-:-:S02]  /*f040*/  VIADD R32, R49, 0xffffff74 ;  /* 0xffffff7431207836 */ /* 0x000fc40000000000 */
[C---:B------:R-:W-:Y:S01]  /*f050*/  IMAD.WIDE R194, R4.reuse, 0x4, R194 ;  /* 0x0000000404c27825 */ /* 0x040fe200078e02c2 */
[----:B-1----:R-:W4:Y:S03]  /*f060*/  LDL.LU.64 R202, [R1+0x290] ;  /* 0x0002900001ca7983 */ /* 0x002f260000300a00 */
[----:B--2---:R-:W-:Y:S01]  /*f070*/  IMAD.WIDE R82, R4, 0x4, R82 ;  /* 0x0000000404527825 */ /* 0x004fe200078e0252 */
[----:B------:R1:W-:Y:S04]  /*f080*/  STL.64 [R1+0x1f8], R194 ;  /* 0x0001f8c201007387 */ /* 0x0003e80000100a00 */
[----:B------:R-:W-:Y:S01]  /*f090*/  LDGSTS.E [R250+0x64000], desc[UR16][R194.64], !P4 ;  /* 0x64000000c2fa7fae */ /* 0x000fe2000e121850 */
[----:B------:R-:W-:Y:S01]  /*f0a0*/  ISETP.GE.U32.AND P4, PT, R33, 0x7fffff36, PT ;  /* 0x7fffff362100780c */ /* 0x000fe20003f86070 */
[----:B------:R-:W-:-:S02]  /*f0b0*/  VIADD R33, R48, 0xffffff57 ;  /* 0xffffff5730217836 */ /* 0x000fc40000000000 */
[----:B------:R2:W-:Y:S04]  /*f0c0*/  STL.64 [R1+0x1f0], R82 ;  /* 0x0001f05201007387 */ /* 0x0005e80000100a00 */
[----:B------:R2:W-:Y:S04]  /*f0d0*/  LDGSTS.E [R250+0x64004], desc[UR16][R82.64], !P6 ;  /* 0x6400400052fa7fae */ /* 0x0005e8000f121850 */
[----:B-1----:R-:W4:Y:S04]  /*f0e0*/  LDL.LU.64 R194, [R1+0x280] ;  /* 0x0002800001c27983 */ /* 0x002f280000300a00 */
[----:B------:R-:W4:Y:S01]  /*f0f0*/  LDL.LU.64 R48, [R1+0x298] ;  /* 0x0002980001307983 */ /* 0x000f220000300a00 */
[----:B------:R-:W-:Y:S01]  /*f100*/  ISETP.GE.U32.AND P6, PT, R32, 0x7fffff35, PT ;  /* 0x7fffff352000780c */ /* 0x000fe20003fc6070 */
[----:B------:R-:W-:Y:S01]  /*f110*/  VIADD R32, R41, 0xffffff56 ;  /* 0xffffff5629207836 */ /* 0x000fe20000000000 */
[----:B--2---:R-:W1:Y:S08]  /*f120*/  LDC R83, c[0x0][0x230] ;  /* 0x00008c00ff537b82 */ /* 0x004e700000000800 */
[----:B------:R-:W2:Y:S01]  /*f130*/  LDC R82, c[0x0][0x230] ;  /* 0x00008c00ff527b82 */ /* 0x000ea20000000800 */
[----:B------:R-:W-:-:S05]  /*f140*/  IMAD.WIDE R196, R4, 0x4, R196 ;  /* 0x0000000404c47825 */ /* 0x000fca00078e02c4 */
[----:B------:R1:W-:Y:S01]  /*f150*/  STL.64 [R1+0x1e8], R196 ;  /* 0x0001e8c401007387 */ /* 0x0003e20000100a00 */
[----:B------:R-:W-:-:S03]  /*f160*/  IMAD.WIDE R204, R4, 0x4, R204 ;  /* 0x0000000404cc7825 */ /* 0x000fc600078e02cc */
[----:B------:R-:W-:Y:S04]  /*f170*/  LDGSTS.E [R250+0x64008], desc[UR16][R196.64], !P5 ;  /* 0x64008000c4fa7fae */ /* 0x000fe8000e921850 */
[----:B------:R2:W-:Y:S04]  /*f180*/  STL.64 [R1+0x1e0], R204 ;  /* 0x0001e0cc01007387 */ /* 0x0005e80000100a00 */
[----:B------:R-:W-:Y:S01]  /*f190*/  LDGSTS.E [R250+0x6400c], desc[UR16][R204.64], !P0 ;  /* 0x6400c000ccfa7fae */ /* 0x000fe2000c121850 */
[----:B------:R-:W-:Y:S01]  /*f1a0*/  ISETP.GE.U32.AND P0, PT, R32, 0x7fffff17, PT ;  /* 0x7fffff172000780c */ /* 0x000fe20003f06070 */
[----:B------:R-:W-:-:S02]  /*f1b0*/  VIADD R32, R40, 0xffffff55 ;  /* 0xffffff5528207836 */ /* 0x000fc40000000000 */
[----:B-1----:R-:W4:Y:S04]  /*f1c0*/  LDL.LU.64 R196, [R1+0x278] ;  /* 0x0002780001c47983 */ /* 0x002f280000300a00 */
[----:B--2---:R-:W2:Y:S04]  /*f1d0*/  LDL.LU.64 R204, [R1+0x818] ;  /* 0x0008180001cc7983 */ /* 0x004ea80000300a00 */
[----:B------:R-:W2:Y:S01]  /*f1e0*/  LDL.LU.64 R40, [R1+0x288] ;  /* 0x0002880001287983 */ /* 0x000ea20000300a00 */
[----:B------:R-:W-:Y:S01]  /*f1f0*/  ISETP.GE.U32.AND P5, PT, R33, 0x7fffff18, PT ;  /* 0x7fffff182100780c */ /* 0x000fe20003fa6070 */
[----:B------:R-:W-:-:S02]  /*f200*/  VIADD R33, R65, 0xffffff54 ;  /* 0xffffff5441217836 */ /* 0x000fc40000000000 */
[----:B---3--:R-:W-:-:S05]  /*f210*/  IMAD.WIDE R198, R4, 0x4, R198 ;  /* 0x0000000404c67825 */ /* 0x008fca00078e02c6 */
[----:B------:R1:W-:Y:S04]  /*f220*/  STL.64 [R1+0x1d8], R198 ;  /* 0x0001d8c601007387 */ /* 0x0003e80000100a00 */
[----:B------:R-:W-:Y:S01]  /*f230*/  LDGSTS.E [R249+0x60000], desc[UR16][R198.64], !P3 ;  /* 0x60000000c6f97fae */ /* 0x000fe2000d921850 */
[----:B------:R-:W-:Y:S02]  /*f240*/  ISETP.GE.U32.AND P3, PT, R32, 0x7fffff16, PT ;  /* 0x7fffff162000780c */ /* 0x000fe40003f66070 */
[----:B----4-:R-:W-:Y:S01]  /*f250*/  IADD3 R32, R64, -0x8d, RZ ;  /* 0xffffff7340207810 */ /* 0x010fe20007ffe0ff */
[----:B-1----:R-:W3:Y:S01]  /*f260*/  LDL.LU.64 R198, [R1+0x268] ;  /* 0x0002680001c67983 */ /* 0x002ee20000300a00 */
[----:B------:R-:W-:-:S05]  /*f270*/  IMAD.WIDE R48, R4, 0x4, R48 ;  /* 0x0000000404307825 */ /* 0x000fca00078e0230 */
[----:B------:R1:W-:Y:S04]  /*f280*/  STL.64 [R1+0x1d0], R48 ;  /* 0x0001d03001007387 */ /* 0x0003e80000100a00 */
[----:B------:R-:W4:Y:S01]  /*f290*/  LDL.LU.64 R64, [R1+0x270] ;  /* 0x0002700001407983 */ /* 0x000f220000300a00 */
[----:B------:R-:W-:-:S03]  /*f2a0*/  IMAD.WIDE R202, R4, 0x4, R202 ;  /* 0x0000000404ca7825 */ /* 0x000fc600078e02ca */
[----:B------:R1:W-:Y:S01]  /*f2b0*/  LDGSTS.E [R249+0x60004], desc[UR16][R48.64], !P1 ;  /* 0x6000400030f97fae */ /* 0x0003e2000c921850 */
[----:B------:R-:W-:Y:S01]  /*f2c0*/  ISETP.GE.U32.AND P1, PT, R33, 0x7fffff15, PT ;  /* 0x7fffff152100780c */ /* 0x000fe20003f26070 */
[----:B------:R-:W-:Y:S02]  /*f2d0*/  VIADD R33, R83, 0xffffff72 ;  /* 0xffffff7253217836 */ /* 0x000fe40000000000 */
[----:B------:R-:W-:Y:S01]  /*f2e0*/  LDGSTS.E [R249+0x60008], desc[UR16][R202.64], !P4 ;  /* 0x60008000caf97fae */ /* 0x000fe2000e121850 */
[----:B------:R-:W-:Y:S01]  /*f2f0*/  IMAD.WIDE R194, R4, 0x4, R194 ;  /* 0x0000000404c27825 */ /* 0x000fe200078e02c2 */
[----:B------:R-:W-:Y:S02]  /*f300*/  ISETP.GE.U32.AND P4, PT, R32, 0x7fffff34, PT ;  /* 0x7fffff342000780c */ /* 0x000fe40003f86070 */
[----:B------:R1:W-:Y:S01]  /*f310*/  STL.64 [R1+0x1c8], R202 ;  /* 0x0001c8ca01007387 */ /* 0x0003e20000100a00 */
[----:B------:R-:W-:Y:S01]  /*f320*/  VIADD R32, R57, 0xffffff71 ;  /* 0xffffff7139207836 */ /* 0x000fe20000000000 */
[----:B-1----:R-:W1:Y:S02]  /*f330*/  LDC R49, c[0x0][0x230] ;  /* 0x00008c00ff317b82 */ /* 0x002e640000000800 */
[----:B------:R-:W4:Y:S06]  /*f340*/  LDL.LU.64 R202, [R1+0x810] ;  /* 0x0008100001ca7983 */ /* 0x000f2c0000300a00 */
[----:B------:R-:W1:Y:S01]  /*f350*/  LDC R48, c[0x0][0x230] ;  /* 0x00008c00ff307b82 */ /* 0x000e620000000800 */
[----:B------:R-:W-:-:S04]  /*f360*/  IMAD.WIDE R196, R4, 0x4, R196 ;  /* 0x0000000404c47825 */ /* 0x000fc800078e02c4 */
[----:B------:R-:W-:Y:S02]  /*f370*/  IMAD.MOV.U32 R57, RZ, RZ, R197 ;  /* 0x000000ffff397224 */ /* 0x000fe400078e00c5 */
[----:B--2---:R-:W-:-:S05]  /*f380*/  IMAD.WIDE R40, R4, 0x4, R40 ;  /* 0x0000000404287825 */ /* 0x004fca00078e0228 */
[----:B------:R2:W-:Y:S01]  /*f390*/  LDGSTS.E [R249+0x6000c], desc[UR16][R40.64], !P6 ;  /* 0x6000c00028f97fae */ /* 0x0005e2000f121850 */
[----:B------:R-:W-:Y:S01]  /*f3a0*/  ISETP.GE.U32.AND P6, PT, R33, 0x7fffff33, PT ;  /* 0x7fffff332100780c */ /* 0x000fe20003fc6070 */
[----:B------:R-:W-:Y:S02]  /*f3b0*/  VIADD R33, R56, 0xffffff70 ;  /* 0xffffff7038217836 */ /* 0x000fe40000000000 */
[----:B------:R2:W-:Y:S01]  /*f3c0*/  STL.64 [R1+0x1c0], R40 ;  /* 0x0001c02801007387 */ /* 0x0005e20000100a00 */
[----:B------:R-:W-:-:S03]  /*f3d0*/  IMAD.MOV.U32 R56, RZ, RZ, R196 ;  /* 0x000000ffff387224 */ /* 0x000fc600078e00c4 */
[----:B------:R1:W-:Y:S04]  /*f3e0*/  STL.64 [R1+0x1b8], R194 ;  /* 0x0001b8c201007387 */ /* 0x0003e80000100a00 */
[----:B------:R-:W-:Y:S01]  /*f3f0*/  LDGSTS.E [R249+0x64000], desc[UR16][R194.64], !P5 ;  /* 0x64000000c2f97fae */ /* 0x000fe2000e921850 */
[----:B------:R-:W-:Y:S01]  /*f400*/  ISETP.GE.U32.AND P5, PT, R32, 0x7fffff32, PT ;  /* 0x7fffff322000780c */ /* 0x000fe20003fa6070 */
[----:B------:R-:W-:Y:S02]  /*f410*/  VIADD R32, R82, 0xffffff6f ;  /* 0xffffff6f52207836 */ /* 0x000fe40000000000 */
[----:B------:R1:W-:Y:S01]  /*f420*/  LDGSTS.E [R249+0x64004], desc[UR16][R56.64], !P0 ;  /* 0x6400400038f97fae */ /* 0x0003e2000c121850 */
[----:B--2---:R-:W2:Y:S03]  /*f430*/  LDC R40, c[0x0][0x230] ;  /* 0x00008c00ff287b82 */ /* 0x004ea60000000800 */
[----:B-1----:R-:W2:Y:S05]  /*f440*/  LDL.LU.64 R194, [R1+0x808] ;  /* 0x0008080001c27983 */ /* 0x002eaa0000300a00 */
[----:B------:R-:W1:Y:S01]  /*f450*/  LDC R41, c[0x0][0x230] ;  /* 0x00008c00ff297b82 */ /* 0x000e620000000800 */
[----:B------:R1:W-:Y:S07]  /*f460*/  STL.64 [R1+0x1b0], R196 ;  /* 0x0001b0c401007387 */ /* 0x0003ee0000100a00 */
[----:B------:R-:W2:Y:S01]  /*f470*/  LDC R56, c[0x0][0x230] ;  /* 0x00008c00ff387b82 */ /* 0x000ea20000000800 */
[----:B-1----:R-:W2:Y:S07]  /*f480*/  LDL.LU.64 R196, [R1+0x800] ;  /* 0x0008000001c47983 */ /* 0x002eae0000300a00 */
[----:B------:R-:W1:Y:S01]  /*f490*/  LDC R57, c[0x0][0x230] ;  /* 0x00008c00ff397b82 */ /* 0x000e620000000800 */
[----:B------:R-:W2:Y:S01]  /*f4a0*/  LDL.LU.64 R82, [R1+0x260] ;  /* 0x0002600001527983 */ /* 0x000ea20000300a00 */
[----:B---3--:R-:W-:-:S04]  /*f4b0*/  IMAD.WIDE R198, R4, 0x4, R198 ;  /* 0x0000000404c67825 */ /* 0x008fc800078e02c6 */
[----:B----4-:R-:W-:-:S05]  /*f4c0*/  IMAD.WIDE R64, R4, 0x4, R64 ;  /* 0x0000000404407825 */ /* 0x010fca00078e0240 */
[----:B------:R3:W-:Y:S04]  /*f4d0*/  STL.64 [R1+0x1a8], R64 ;  /* 0x0001a84001007387 */ /* 0x0007e80000100a00 */
[----:B------:R3:W-:Y:S04]  /*f4e0*/  LDGSTS.E [R249+0x64008], desc[UR16][R64.64], !P3 ;  /* 0x6400800040f97fae */ /* 0x0007e8000d921850 */
[----:B------:R4:W-:Y:S04]  /*f4f0*/  STL.64 [R1+0x1a0], R198 ;  /* 0x0001a0c601007387 */ /* 0x0009e80000100a00 */
[----:B------:R-:W-:Y:S01]  /*f500*/  LDGSTS.E [R249+0x6400c], desc[UR16][R198.64], !P1 ;  /* 0x6400c000c6f97fae */ /* 0x000fe2000c921850 */
[----:B------:R-:W-:Y:S01]  /*f510*/  ISETP.GE.U32.AND P0, PT, R33, 0x7fffff31, PT ;  /* 0x7fffff312100780c */ /* 0x000fe20003f06070 */
[----:B---3--:R-:W3:Y:S02]  /*f520*/  LDC R64, c[0x0][0x230] ;  /* 0x00008c00ff407b82 */ /* 0x008ee40000000800 */
[----:B----4-:R-:W4:Y:S01]  /*f530*/  LDL.LU.64 R198, [R1+0x7f8] ;  /* 0x0007f80001c67983 */ /* 0x010f220000300a00 */
[----:B------:R-:W-:-:S05]  /*f540*/  VIADD R33, R49, 0xffffff6e ;  /* 0xffffff6e31217836 */ /* 0x000fca0000000000 */
[----:B------:R-:W1:Y:S01]  /*f550*/  LDC R49, c[0x0][0x230] ;  /* 0x00008c00ff317b82 */ /* 0x000e620000000800 */
[----:B------:R-:W-:Y:S02]  /*f560*/  ISETP.GE.U32.AND P3, PT, R32, 0x7fffff30, PT ;  /* 0x7fffff302000780c */ /* 0x000fe40003f66070 */
[----:B------:R-:W-:Y:S02]  /*f570*/  IADD3 R32, R48, -0xad, RZ ;  /* 0xffffff5330207810 */ /* 0x000fe40007ffe0ff */
[----:B------:R-:W-:-:S03]  /*f580*/  ISETP.GE.U32.AND P1, PT, R33, 0x7fffff2f, PT ;  /* 0x7fffff2f2100780c */ /* 0x000fc60003f26070 */
[----:B------:R-:W1:Y:S01]  /*f590*/  LDC R48, c[0x0][0x230] ;  /* 0x00008c00ff307b82 */ /* 0x000e620000000800 */
[----:B------:R-:W-:-:S07]  /*f5a0*/  VIADD R33, R41, 0xffffff52 ;  /* 0xffffff5229217836 */ /* 0x000fce0000000000 */
[----:B------:R-:W1:Y:S01]  /*f5b0*/  LDC R41, c[0x0][0x230] ;  /* 0x00008c00ff297b82 */ /* 0x000e620000000800 */
[----:B------:R-:W-:-:S04]  /*f5c0*/  IMAD.WIDE R182, R4, 0x4, R182 ;  /* 0x0000000404b67825 */ /* 0x000fc800078e02b6 */
[----:B--2---:R-:W-:-:S05]  /*f5d0*/  IMAD.WIDE R82, R4, 0x4, R82 ;  /* 0x0000000404527825 */ /* 0x004fca00078e0252 */
[----:B------:R2:W-:Y:S04]  /*f5e0*/  STL.64 [R1+0x198], R82 ;  /* 0x0001985201007387 */ /* 0x0005e80000100a00 */
[----:B------:R2:W-:Y:S01]  /*f5f0*/  LDGSTS.E [R248+0x60000], desc[UR16][R82.64], !P4 ;  /* 0x6000000052f87fae */ /* 0x0005e2000e121850 */
[----:B------:R-:W-:Y:S01]  /*f600*/  ISETP.GE.U32.AND P4, PT, R32, 0x7fffff14, PT ;  /* 0x7fffff142000780c */ /* 0x000fe20003f86070 */
[----:B------:R-:W-:Y:S02]  /*f610*/  VIADD R32, R40, 0xffffff51 ;  /* 0xffffff5128207836 */ /* 0x000fe40000000000 */
[----:B------:R-:W1:Y:S01]  /*f620*/  LDC R40, c[0x0][0x230] ;  /* 0x00008c00ff287b82 */ /* 0x000e620000000800 */
[----:B--2---:R-:W-:-:S04]  /*f630*/  IMAD.WIDE R82, R4, 0x4, R196 ;  /* 0x0000000404527825 */ /* 0x004fc800078e02c4 */
[----:B------:R-:W-:-:S04]  /*f640*/  IMAD.WIDE R196, R4, 0x4, R202 ;  /* 0x0000000404c47825 */ /* 0x000fc800078e02ca */
[----:B------:R-:W-:-:S04]  /*f650*/  IMAD.WIDE R178, R4, 0x4, R178 ;  /* 0x0000000404b27825 */ /* 0x000fc800078e02b2 */
[----:B------:R-:W-:-:S04]  /*f660*/  IMAD.WIDE R148, R4, 0x4, R148 ;  /* 0x0000000404947825 */ /* 0x000fc800078e0294 */
[----:B------:R-:W-:-:S04]  /*f670*/  IMAD.WIDE R124, R4, 0x4, R124 ;  /* 0x00000004047c7825 */ /* 0x000fc800078e027c */
[----:B----4-:R-:W-:-:S05]  /*f680*/  IMAD.WIDE R198, R4, 0x4, R198 ;  /* 0x0000000404c67825 */ /* 0x010fca00078e02c6 */
[----:B------:R-:W-:Y:S01]  /*f690*/  LDGSTS.E [R248+0x60004], desc[UR16][R198.64], !P6 ;  /* 0x60004000c6f87fae */ /* 0x000fe2000f121850 */
[----:B------:R-:W-:-:S03]  /*f6a0*/  ISETP.GE.U32.AND P6, PT, R33, 0x7fffff13, PT ;  /* 0x7fffff132100780c */ /* 0x000fc60003fc6070 */
[----:B------:R2:W-:Y:S01]  /*f6b0*/  LDGSTS.E [R248+0x60008], desc[UR16][R82.64], !P5 ;  /* 0x6000800052f87fae */ /* 0x0005e2000e921850 */
[----:B------:R-:W-:Y:S01]  /*f6c0*/  ISETP.GE.U32.AND P5, PT, R32, 0x7fffff12, PT ;  /* 0x7fffff122000780c */ /* 0x000fe20003fa6070 */
[----:B------:R-:W-:Y:S02]  /*f6d0*/  VIADD R32, R56, 0xffffff50 ;  /* 0xffffff5038207836 */ /* 0x000fe40000000000 */
[----:B------:R-:W-:Y:S01]  /*f6e0*/  STL.64 [R1+0x190], R198 ;  /* 0x000190c601007387 */ /* 0x000fe20000100a00 */
[----:B------:R-:W4:Y:S03]  /*f6f0*/  LDC R56, c[0x0][0x230] ;  /* 0x00008c00ff387b82 */ /* 0x000f260000000800 */
[----:B------:R2:W-:Y:S01]  /*f700*/  STL.64 [R1+0x188], R82 ;  /* 0x0001885201007387 */ /* 0x0005e20000100a00 */
[----:B---3--:R-:W-:Y:S02]  /*f710*/  VIADD R33, R64, 0xffffff6d ;  /* 0xffffff6d40217836 */ /* 0x008fe40000000000 */
[----:B--2---:R-:W-:-:S05]  /*f720*/  IMAD.WIDE R82, R4, 0x4, R194 ;  /* 0x0000000404527825 */ /* 0x004fca00078e02c2 */
[----:B------:R2:W-:Y:S04]  /*f730*/  STL.64 [R1+0x180], R82 ;  /* 0x0001805201007387 */ /* 0x0005e80000100a00 */
[----:B------:R2:W-:Y:S01]  /*f740*/  LDGSTS.E [R248+0x6000c], desc[UR16][R82.64], !P0 ;  /* 0x6000c00052f87fae */ /* 0x0005e2000c121850 */
[----:B------:R-:W-:Y:S01]  /*f750*/  ISETP.GE.U32.AND P0, PT, R32, 0x7fffff11, PT ;  /* 0x7fffff112000780c */ /* 0x000fe20003f06070 */
[----:B-1----:R-:W-:Y:S02]  /*f760*/  VIADD R32, R49, 0xffffff6c ;  /* 0xffffff6c31207836 */ /* 0x002fe40000000000 */
[----:B------:R-:W1:Y:S01]  /*f770*/  LDC R49, c[0x0][0x230] ;  /* 0x00008c00ff317b82 */ /* 0x000e620000000800 */
[----:B------:R-:W-:Y:S01]  /*f780*/  LDGSTS.E [R248+0x64000], desc[UR16][R196.64], !P4 ;  /* 0x64000000c4f87fae */ /* 0x000fe2000e121850 */
[----:B--2---:R-:W-:-:S03]  /*f790*/  IMAD.WIDE R82, R4, 0x4, R204 ;  /* 0x0000000404527825 */ /* 0x004fc600078e02cc */
[----:B------:R-:W-:Y:S04]  /*f7a0*/  STL.64 [R1+0x178], R196 ;  /* 0x000178c401007387 */ /* 0x000fe80000100a00 */
[----:B------:R2:W-:Y:S01]  /*f7b0*/  LDGSTS.E [R248+0x64004], desc[UR16][R82.64], !P6 ;  /* 0x6400400052f87fae */ /* 0x0005e2000f121850 */
[----:B------:R-:W-:Y:S01]  /*f7c0*/  ISETP.GE.U32.AND P6, PT, R32, 0x7fffff2d, PT ;  /* 0x7fffff2d2000780c */ /* 0x000fe20003fc6070 */
[----:B------:R-:W-:Y:S02]  /*f7d0*/  VIADD R32, R48, 0xffffff6a ;  /* 0xffffff6a30207836 */ /* 0x000fe40000000000 */
[----:B------:R2:W-:Y:S01]  /*f7e0*/  STL.64 [R1+0x170], R82 ;  /* 0x0001705201007387 */ /* 0x0005e20000100a00 */
[----:B------:R-:W3:Y:S01]  /*f7f0*/  LDC R48, c[0x0][0x230] ;  /* 0x00008c00ff307b82 */ /* 0x000ee20000000800 */
[----:B------:R-:W-:Y:S01]  /*f800*/  ISETP.GE.U32.AND P4, PT, R33, 0x7fffff2e, PT ;  /* 0x7fffff2e2100780c */ /* 0x000fe20003f86070 */
[----:B------:R-:W-:-:S04]  /*f810*/  IMAD.WIDE R64, R4, 0x4, R190 ;  /* 0x0000000404407825 */ /* 0x000fc800078e02be */
[----:B------:R-:W-:Y:S02]  /*f820*/  VIADD R33, R57, 0xffffff6b ;  /* 0xffffff6b39217836 */ /* 0x000fe40000000000 */
[----:B------:R-:W3:Y:S01]  /*f830*/  LDC R57, c[0x0][0x230] ;  /* 0x00008c00ff397b82 */ /* 0x000ee20000000800 */
[----:B--2---:R-:W-:-:S05]  /*f840*/  IMAD.WIDE R82, R4, 0x4, R206 ;  /* 0x0000000404527825 */ /* 0x004fca00078e02ce */
[----:B------:R2:W-:Y:S01]  /*f850*/  LDGSTS.E [R248+0x64008], desc[UR16][R82.64], !P5 ;  /* 0x6400800052f87fae */ /* 0x0005e2000e921850 */
[----:B------:R-:W-:-:S03]  /*f860*/  ISETP.GE.U32.AND P5, PT, R33, 0x7fffff2c, PT ;  /* 0x7fffff2c2100780c */ /* 0x000fc60003fa6070 */
[----:B------:R1:W-:Y:S01]  /*f870*/  LDGSTS.E [R248+0x6400c], desc[UR16][R64.64], !P0 ;  /* 0x6400c00040f87fae */ /* 0x0003e2000c121850 */
[----:B------:R-:W-:Y:S01]  /*f880*/  ISETP.GE.U32.AND P0, PT, R32, 0x7fffff2b, PT ;  /* 0x7fffff2b2000780c */ /* 0x000fe20003f06070 */
[----:B----4-:R-:W-:Y:S02]  /*f890*/  VIADD R32, R56, 0xffffff4e ;  /* 0xffffff4e38207836 */ /* 0x010fe40000000000 */
[----:B------:R2:W-:Y:S01]  /*f8a0*/  STL.64 [R1+0x168], R82 ;  /* 0x0001685201007387 */ /* 0x0005e20000100a00 */
[----:B------:R-:W4:Y:S01]  /*f8b0*/  LDC R56, c[0x0][0x230] ;  /* 0x00008c00ff387b82 */ /* 0x000f220000000800 */
[----:B------:R-:W-:Y:S02]  /*f8c0*/  IADD3 R33, R40, -0xb1, RZ ;  /* 0xffffff4f28217810 */ /* 0x000fe40007ffe0ff */
[----:B------:R1:W-:Y:S05]  /*f8d0*/  STL.64 [R1+0x160], R64 ;  /* 0x0001604001007387 */ /* 0x0003ea0000100a00 */
[----:B------:R-:W4:Y:S01]  /*f8e0*/  LDC R40, c[0x0][0x230] ;  /* 0x00008c00ff287b82 */ /* 0x000f220000000800 */
[----:B--2---:R-:W-:-:S04]  /*f8f0*/  IMAD.WIDE R82, R4, 0x4, R188 ;  /* 0x0000000404527825 */ /* 0x004fc800078e02bc */
[----:B-1----:R-:W-:Y:S01]  /*f900*/  IMAD.WIDE R64, R4, 0x4, R186 ;  /* 0x0000000404407825 */ /* 0x002fe200078e02ba */
[----:B------:R1:W-:Y:S01]  /*f910*/  LDGSTS.E [R247+0x60000], desc[UR16][R82.64], !P3 ;  /* 0x6000000052f77fae */ /* 0x0003e2000d921850 */
[----:B------:R-:W-:Y:S02]  /*f920*/  ISETP.GE.U32.AND P3, PT, R33, 0x7fffff10, PT ;  /* 0x7fffff102100780c */ /* 0x000fe40003f66070 */
[----:B------:R-:W-:Y:S01]  /*f930*/  VIADD R33, R41, 0xffffff69 ;  /* 0xffffff6929217836 */ /* 0x000fe20000000000 */
[----:B------:R1:W-:Y:S01]  /*f940*/  STL.64 [R1+0x158], R82 ;  /* 0x0001585201007387 */ /* 0x0003e20000100a00 */
[----:B------:R-:W2:Y:S03]  /*f950*/  LDC R41, c[0x0][0x230] ;  /* 0x00008c00ff297b82 */ /* 0x000ea60000000800 */
[----:B------:R3:W-:Y:S04]  /*f960*/  STL.64 [R1+0x150], R64 ;  /* 0x0001504001007387 */ /* 0x0007e80000100a00 */
[----:B------:R3:W-:Y:S01]  /*f970*/  LDGSTS.E [R247+0x60004], desc[UR16][R64.64], !P1 ;  /* 0x6000400040f77fae */ /* 0x0007e2000c921850 */
[----:B------:R-:W-:Y:S01]  /*f980*/  ISETP.GE.U32.AND P1, PT, R32, 0x7fffff0f, PT ;  /* 0x7fffff0f2000780c */ /* 0x000fe20003f26070 */
[----:B------:R-:W-:-:S02]  /*f990*/  VIADD R32, R49, 0xffffff4d ;  /* 0xffffff4d31207836 */ /* 0x000fc40000000000 */
[C---:B-1----:R-:W-:Y:S01]  /*f9a0*/  IMAD.WIDE R82, R4.reuse, 0x4, R180 ;  /* 0x0000000404527825 */ /* 0x042fe200078e02b4 */
[----:B------:R-:W-:Y:S01]  /*f9b0*/  LDGSTS.E [R247+0x60008], desc[UR16][R182.64], !P4 ;  /* 0x60008000b6f77fae */ /* 0x000fe2000e121850 */
[----:B---3--:R-:W1:Y:S01]  /*f9c0*/  LDC R65, c[0x0][0x230] ;  /* 0x00008c00ff417b82 */ /* 0x008e620000000800 */
[----:B------:R-:W-:Y:S02]  /*f9d0*/  ISETP.GE.U32.AND P4, PT, R33, 0x7fffff2a, PT ;  /* 0x7fffff2a2100780c */ /* 0x000fe40003f86070 */
[----:B------:R3:W-:Y:S01]  /*f9e0*/  LDGSTS.E [R247+0x6000c], desc[UR16][R82.64], !P6 ;  /* 0x6000c00052f77fae */ /* 0x0007e2000f121850 */
[----:B------:R-:W-:Y:S01]  /*f9f0*/  IMAD.WIDE R180, R4, 0x4, R210 ;  /* 0x0000000404b47825 */ /* 0x000fe200078e02d2 */
[----:B------:R-:W-:Y:S02]  /*fa00*/  ISETP.GE.U32.AND P6, PT, R32, 0x7fffff0e, PT ;  /* 0x7fffff0e2000780c */ /* 0x000fe40003fc6070 */
[----:B------:R-:W-:Y:S01]  /*fa10*/  STL.64 [R1+0x148], R182 ;  /* 0x000148b601007387 */ /* 0x000fe20000100a00 */
[----:B------:R-:W2:Y:S01]  /*fa20*/  LDC R64, c[0x0][0x230] ;  /* 0x00008c00ff407b82 */ /* 0x000ea20000000800 */
[----:B------:R-:W-:-:S02]  /*fa30*/  VIADD R33, R48, 0xffffff4c ;  /* 0xffffff4c30217836 */ /* 0x000fc40000000000 */
[----:B------:R3:W-:Y:S01]  /*fa40*/  STL.64 [R1+0x140], R82 ;  /* 0x0001405201007387 */ /* 0x0007e20000100a00 */
[----:B------:R-:W-:-:S03]  /*fa50*/  VIADD R32, R57, 0xffffff68 ;  /* 0xffffff6839207836 */ /* 0x000fc60000000000 */
[----:B------:R-:W-:Y:S01]  /*fa60*/  LDGSTS.E [R247+0x64000], desc[UR16][R180.64], !P3 ;  /* 0x64000000b4f77fae */ /* 0x000fe2000d921850 */
[----:B------:R-:W-:Y:S01]  /*fa70*/  ISETP.GE.U32.AND P3, PT, R33, 0x7fffff0d, PT ;  /* 0x7fffff0d2100780c */ /* 0x000fe20003f66070 */
[----:B------:R-:W2:Y:S02]  /*fa80*/  LDC R49, c[0x0][0x230] ;  /* 0x00008c00ff317b82 */ /* 0x000ea40000000800 */
[----:B------:R-:W-:Y:S01]  /*fa90*/  STL.64 [R1+0x138], R180 ;  /* 0x000138b401007387 */ /* 0x000fe20000100a00 */
[----:B---3--:R-:W-:-:S05]  /*faa0*/  IMAD.WIDE R82, R4, 0x4, R212 ;  /* 0x0000000404527825 */ /* 0x008fca00078e02d4 */
[----:B------:R-:W3:Y:S01]  /*fab0*/  LDC R57, c[0x0][0x230] ;  /* 0x00008c00ff397b82 */ /* 0x000ee20000000800 */
[----:B------:R1:W-:Y:S04]  /*fac0*/  STL.64 [R1+0x130], R82 ;  /* 0x0001305201007387 */ /* 0x0003e80000100a00 */
[----:B------:R1:W-:Y:S01]  /*fad0*/  LDGSTS.E [R247+0x64004], desc[UR16][R82.64], !P1 ;  /* 0x6400400052f77fae */ /* 0x0003e2000c921850 */
[----:B------:R-:W-:Y:S01]  /*fae0*/  ISETP.GE.U32.AND P1, PT, R32, 0x7fffff29, PT ;  /* 0x7fffff292000780c */ /* 0x000fe20003f26070 */
[----:B----4-:R-:W-:Y:S01]  /*faf0*/  VIADD R32, R56, 0xffffff67 ;  /* 0xffffff6738207836 */ /* 0x010fe20000000000 */
[----:B------:R-:W4:Y:S01]  /*fb00*/  LDC R48, c[0x0][0x230] ;  /* 0x00008c00ff307b82 */ /* 0x000f220000000800 */
[----:B-1----:R-:W-:-:S07]  /*fb10*/  VIADD R33, R65, 0xffffff66 ;  /* 0xffffff6641217836 */ /* 0x002fce0000000000 */
[----:B------:R-:W1:Y:S01]  /*fb20*/  LDC R56, c[0x0][0x230] ;  /* 0x00008c00ff387b82 */ /* 0x000e620000000800 */
[----:B------:R-:W-:-:S05]  /*fb30*/  IMAD.WIDE R82, R4, 0x4, R214 ;  /* 0x0000000404527825 */ /* 0x000fca00078e02d6 */
[----:B------:R3:W-:Y:S04]  /*fb40*/  STL.64 [R1+0x128], R82 ;  /* 0x0001285201007387 */ /* 0x0007e80000100a00 */
[----:B------:R3:W-:Y:S01]  /*fb50*/  LDGSTS.E [R247+0x64008], desc[UR16][R82.64], !P6 ;  /* 0x6400800052f77fae */ /* 0x0007e2000f121850 */
[----:B------:R-:W-:Y:S02]  /*fb60*/  ISETP.GE.U32.AND P6, PT, R32, 0x7fffff28, PT ;  /* 0x7fffff282000780c */ /* 0x000fe40003fc6070 */
[----:B--2---:R-:W-:Y:S01]  /*fb70*/  IADD3 R32, R41, -0xb5, RZ ;  /* 0xffffff4b29207810 */ /* 0x004fe20007ffe0ff */
[----:B------:R-:W-:Y:S01]  /*fb80*/  LDGSTS.E [R247+0x6400c], desc[UR16][R178.64], !P3 ;  /* 0x6400c000b2f77fae */ /* 0x000fe2000d921850 */
[----:B------:R-:W-:Y:S01]  /*fb90*/  ISETP.GE.U32.AND P3, PT, R33, 0x7fffff27, PT ;  /* 0x7fffff272100780c */ /* 0x000fe20003f66070 */
[----:B---3--:R-:W-:-:S02]  /*fba0*/  IMAD.WIDE R82, R4, 0x4, R154 ;  /* 0x0000000404527825 */ /* 0x008fc400078e029a */
[----:B------:R-:W-:Y:S01]  /*fbb0*/  STL.64 [R1+0x120], R178 ;  /* 0x000120b201007387 */ /* 0x000fe20000100a00 */
[----:B------:R-:W2:Y:S01]  /*fbc0*/  LDC R41, c[0x0][0x230] ;  /* 0x00008c00ff297b82 */ /* 0x000ea20000000800 */
[----:B------:R-:W-:Y:S02]  /*fbd0*/  IMAD.WIDE R154, R4, 0x4, R156 ;  /* 0x00000004049a7825 */ /* 0x000fe400078e029c */
[----:B------:R3:W-:Y:S01]  /*fbe0*/  LDGSTS.E [R246+0x60000], desc[UR16][R82.64], !P5 ;  /* 0x6000000052f67fae */ /* 0x0007e2000e921850 */
[----:B------:R-:W-:-:S03]  /*fbf0*/  ISETP.GE.U32.AND P5, PT, R32, 0x7fffff0c, PT ;  /* 0x7fffff0c2000780c */ /* 0x000fc60003fa6070 */
[----:B------:R3:W-:Y:S01]  /*fc00*/  STL.64 [R1+0x118], R82 ;  /* 0x0001185201007387 */ /* 0x0007e20000100a00 */
[----:B------:R-:W-:Y:S02]  /*fc10*/  VIADD R33, R64, 0xffffff4a ;  /* 0xffffff4a40217836 */ /* 0x000fe40000000000 */
[----:B------:R-:W-:Y:S01]  /*fc20*/  VIADD R32, R40, 0xffffff49 ;  /* 0xffffff4928207836 */ /* 0x000fe20000000000 */
[----:B------:R-:W-:Y:S01]  /*fc30*/  STL.64 [R1+0x110], R154 ;  /* 0x0001109a01007387 */ /* 0x000fe20000100a00 */
[----:B------:R-:W2:Y:S03]  /*fc40*/  LDC R40, c[0x0][0x230] ;  /* 0x00008c00ff287b82 */ /* 0x000ea60000000800 */
[----:B------:R-:W-:Y:S01]  /*fc50*/  LDGSTS.E [R246+0x60004], desc[UR16][R154.64], !P0 ;  /* 0x600040009af67fae */ /* 0x000fe2000c121850 */
[----:B---3--:R-:W-:Y:S01]  /*fc60*/  IMAD.WIDE R82, R4, 0x4, R158 ;  /* 0x0000000404527825 */ /* 0x008fe200078e029e */
[----:B------:R-:W-:-:S04]  /*fc70*/  ISETP.GE.U32.AND P0, PT, R33, 0x7fffff0b, PT ;  /* 0x7fffff0b2100780c */ /* 0x000fc80003f06070 */
[----:B------:R3:W-:Y:S01]  /*fc80*/  STL.64 [R1+0x108], R82 ;  /* 0x0001085201007387 */ /* 0x0007e20000100a00 */
[----:B------:R-:W-:Y:S02]  /*fc90*/  VIADD R33, R49, 0xffffff65 ;  /* 0xffffff6531217836 */ /* 0x000fe40000000000 */
[----:B------:R-:W-:Y:S01]  /*fca0*/  IMAD.WIDE R64, R4, 0x4, R218 ;  /* 0x0000000404407825 */ /* 0x000fe200078e02da */
[----:B------:R3:W-:Y:S01]  /*fcb0*/  LDGSTS.E [R246+0x60008], desc[UR16][R82.64], !P4 ;  /* 0x6000800052f67fae */ /* 0x0007e2000e121850 */
[----:B------:R-:W2:Y:S01]  /*fcc0*/  LDC R49, c[0x0][0x230] ;  /* 0x00008c00ff317b82 */ /* 0x000ea20000000800 */
[----:B------:R-:W-:Y:S01]  /*fcd0*/  ISETP.GE.U32.AND P4, PT, R32, 0x7fffff0a, PT ;  /* 0x7fffff0a2000780c */ /* 0x000fe20003f86070 */
[----:B------:R-:W-:-:S06]  /*fce0*/  VIADD R32, R57, 0xffffff48 ;  /* 0xffffff4839207836 */ /* 0x000fcc0000000000 */
[----:B------:R-:W2:Y:S01]  /*fcf0*/  LDC R57, c[0x0][0x230] ;  /* 0x00008c00ff397b82 */ /* 0x000ea20000000800 */
[----:B---3--:R-:W-:-:S05]  /*fd00*/  IMAD.WIDE R82, R4, 0x4, R150 ;  /* 0x0000000404527825 */ /* 0x008fca00078e0296 */
[----:B------:R3:W-:Y:S04]  /*fd10*/  STL.64 [R1+0x100], R82 ;  /* 0x0001005201007387 */ /* 0x0007e80000100a00 */
[----:B------:R3:W-:Y:S01]  /*fd20*/  LDGSTS.E [R246+0x6000c], desc[UR16][R82.64], !P1 ;  /* 0x6000c00052f67fae */ /* 0x0007e2000c921850 */
[----:B------:R-:W-:Y:S01]  /*fd30*/  ISETP.GE.U32.AND P1, PT, R33, 0x7fffff26, PT ;  /* 0x7fffff262100780c */ /* 0x000fe20003f26070 */
[----:B-1----:R-:W-:Y:S02]  /*fd40*/  VIADD R33, R56, 0xffffff64 ;  /* 0xffffff6438217836 */ /* 0x002fe40000000000 */
[----:B------:R1:W-:Y:S01]  /*fd50*/  STL.64 [R1+0xf8], R64 ;  /* 0x0000f84001007387 */ /* 0x0003e20000100a00 */
[----:B------:R-:W2:Y:S03]  /*fd60*/  LDC R56, c[0x0][0x230] ;  /* 0x00008c00ff387b82 */ /* 0x000ea60000000800 */
[----:B------:R1:W-:Y:S01]  /*fd70*/  LDGSTS.E [R246+0x64000], desc[UR16][R64.64], !P5 ;  /* 0x6400000040f67fae */ /* 0x0003e2000e921850 */
[----:B------:R-:W-:Y:S01]  /*fd80*/  ISETP.GE.U32.AND P5, PT, R32, 0x7fffff09, PT ;  /* 0x7fffff092000780c */ /* 0x000fe20003fa6070 */
[----:B------:R-:W-:-:S04]  /*fd90*/  IMAD.WIDE R150, R4, 0x4, R220 ;  /* 0x0000000404967825 */ /* 0x000fc800078e02dc */
[----:B---3--:R-:W-:Y:S01]  /*fda0*/  IMAD.WIDE R82, R4, 0x4, R222 ;  /* 0x0000000404527825 */ /* 0x008fe200078e02de */
[----:B-1----:R-:W1:Y:S03]  /*fdb0*/  LDC R65, c[0x0][0x230] ;  /* 0x00008c00ff417b82 */ /* 0x002e660000000800 */
[----:B----4-:R-:W-:Y:S01]  /*fdc0*/  VIADD R32, R48, 0xffffff63 ;  /* 0xffffff6330207836 */ /* 0x010fe20000000000 */
[----:B------:R-:W-:Y:S04]  /*fdd0*/  STL.64 [R1+0xf0], R150 ;  /* 0x0000f09601007387 */ /* 0x000fe80000100a00 */
[----:B------:R-:W-:Y:S01]  /*fde0*/  LDGSTS.E [R246+0x64004], desc[UR16][R150.64], !P0 ;  /* 0x6400400096f67fae */ /* 0x000fe2000c121850 */
[----:B------:R-:W3:Y:S03]  /*fdf0*/  LDC R64, c[0x0][0x230] ;  /* 0x00008c00ff407b82 */ /* 0x000ee60000000800 */
[----:B------:R4:W-:Y:S04]  /*fe00*/  STL.64 [R1+0xe8], R82 ;  /* 0x0000e85201007387 */ /* 0x0009e80000100a00 */
[----:B------:R4:W-:Y:S01]  /*fe10*/  LDGSTS.E [R246+0x64008], desc[UR16][R82.64], !P4 ;  /* 0x6400800052f67fae */ /* 0x0009e2000e121850 */
[----:B------:R-:W-:Y:S01]  /*fe20*/  ISETP.GE.U32.AND P4, PT, R32, 0x7fffff24, PT ;  /* 0x7fffff242000780c */ /* 0x000fe20003f86070 */
[----:B------:R-:W3:Y:S01]  /*fe30*/  LDC R48, c[0x0][0x230] ;  /* 0x00008c00ff307b82 */ /* 0x000ee20000000800 */
[----:B--2---:R-:W-:Y:S01]  /*fe40*/  IADD3 R32, R40, -0xb9, RZ ;  /* 0xffffff4728207810 */ /* 0x004fe20007ffe0ff */
[----:B------:R-:W-:Y:S01]  /*fe50*/  STL.64 [R1+0xe0], R148 ;  /* 0x0000e09401007387 */ /* 0x000fe20000100a00 */
[----:B------:R-:W-:Y:S01]  /*fe60*/  ISETP.GE.U32.AND P0, PT, R33, 0x7fffff25, PT ;  /* 0x7fffff252100780c */ /* 0x000fe20003f06070 */
[----:B------:R-:W-:-:S02]  /*fe70*/  VIADD R33, R41, 0xffffff62 ;  /* 0xffffff6229217836 */ /* 0x000fc40000000000 */
[----:B------:R-:W-:Y:S01]  /*fe80*/  LDGSTS.E [R246+0x6400c], desc[UR16][R148.64], !P5 ;  /* 0x6400c00094f67fae */ /* 0x000fe2000e921850 */
[----:B----4-:R-:W-:-:S05]  /*fe90*/  IMAD.WIDE R82, R4, 0x4, R162 ;  /* 0x0000000404527825 */ /* 0x010fca00078e02a2 */
[----:B------:R2:W-:Y:S04]  /*fea0*/  STL.64 [R1+0xd8], R82 ;  /* 0x0000d85201007387 */ /* 0x0005e80000100a00 */
[----:B------:R2:W-:Y:S01]  /*feb0*/  LDGSTS.E [R13+0x60000], desc[UR16][R82.64], !P6 ;  /* 0x60000000520d7fae */ /* 0x0005e2000f121850 */
[----:B------:R-:W-:Y:S01]  /*fec0*/  ISETP.GE.U32.AND P6, PT, R32, 0x7fffff08, PT ;  /* 0x7fffff082000780c */ /* 0x000fe20003fc6070 */
[----:B------:R-:W-:Y:S01]  /*fed0*/  VIADD R32, R49, 0xffffff46 ;  /* 0xffffff4631207836 */ /* 0x000fe20000000000 */
[----:B------:R-:W-:Y:S01]  /*fee0*/  ISETP.GE.U32.AND P5, PT, R33, 0x7fffff23, PT ;  /* 0x7fffff232100780c */ /* 0x000fe20003fa6070 */
[C---:B------:R-:W-:Y:S01]  /*fef0*/  IMAD.WIDE R40, R4.reuse, 0x4, R166 ;  /* 0x0000000404287825 */ /* 0x040fe200078e02a6 */
[----:B------:R-:W4:Y:S03]  /*ff00*/  LDC R49, c[0x0][0x230] ;  /* 0x00008c00ff317b82 */ /* 0x000f260000000800 */
[----:B--2---:R-:W-:-:S04]  /*ff10*/  IMAD.WIDE R82, R4, 0x4, R164 ;  /* 0x0000000404527825 */ /* 0x004fc800078e02a4 */
[----:B-1----:R-:W-:Y:S01]  /*ff20*/  VIADD R33, R65, 0xffffff45 ;  /* 0xffffff4541217836 */ /* 0x002fe20000000000 */
[----:B------:R1:W-:Y:S04]  /*ff30*/  STL.64 [R1+0xd0], R82 ;  /* 0x0000d05201007387 */ /* 0x0003e80000100a00 */
[----:B------:R1:W-:Y:S01]  /*ff40*/  LDGSTS.E [R13+0x60004], desc[UR16][R82.64], !P3 ;  /* 0x60004000520d7fae */ /* 0x0003e2000d921850 */
[----:B------:R-:W-:Y:S01]  /*ff50*/  ISETP.GE.U32.AND P3, PT, R32, 0x7fffff07, PT ;  /* 0x7fffff072000780c */ /* 0x000fe20003f66070 */
[----:B------:R-:W-:Y:S02]  /*ff60*/  VIADD R32, R56, 0xffffff44 ;  /* 0xffffff4438207836 */ /* 0x000fe40000000000 */
[----:B------:R2:W-:Y:S01]  /*ff70*/  LDGSTS.E [R13+0x60008], desc[UR16][R40.64], !P1 ;  /* 0x60008000280d7fae */ /* 0x0005e2000c921850 */
[----:B------:R-:W-:Y:S01]  /*ff80*/  ISETP.GE.U32.AND P1, PT, R33, 0x7fffff06, PT ;  /* 0x7fffff062100780c */ /* 0x000fe20003f26070 */
[----:B-1----:R-:W-:-:S02]  /*ff90*/  IMAD.WIDE R82, R4, 0x4, R146 ;  /* 0x0000000404527825 */ /* 0x002fc400078e0292 */
[----:B------:R2:W-:Y:S04]  /*ffa0*/  STL.64 [R1+0xc8], R40 ;  /* 0x0000c82801007387 */ /* 0x0005e80000100a00 */
[----:B------:R1:W-:Y:S01]  /*ffb0*/  LDGSTS.E [R13+0x6000c], desc[UR16][R82.64], !P0 ;  /* 0x6000c000520d7fae */ /* 0x0003e2000c121850 */
[----:B------:R-:W-:Y:S01]  /*ffc0*/  ISETP.GE.U32.AND P0, PT, R32, 0x7fffff05, PT ;  /* 0x7fffff052000780c */ /* 0x000fe20003f06070 */
[----:B------:R-:W-:Y:S02]  /*ffd0*/  IMAD.WIDE R146, R4, 0x4, R226 ;  /* 0x0000000404927825 */ /* 0x000fe400078e02e2 */
[----:B------:R1:W-:Y:S02]  /*ffe0*/  STL.64 [R1+0xc0], R82 ;  /* 0x0000c05201007387 */ /* 0x0003e40000100a00 */
[----:B------:R-:W-:-:S02]  /*fff0*/  VIADD R32, R57, 0xffffff60 ;  /* 0xffffff6039207836 */ /* 0x000fc40000000000 */
[----:B------:R-:W-:Y:S01]  /*10000*/  STL.64 [R1+0xb8], R146 ;  /* 0x0000b89201007387 */ /* 0x000fe20000100a00 */
[----:B---3--:R-:W-:Y:S01]  /*10010*/  VIADD R33, R64, 0xffffff61 ;  /* 0xffffff6140217836 */ /* 0x008fe20000000000 */
[----:B--2---:R-:W2:Y:S01]  /*10020*/  LDC R40, c[0x0][0x230] ;  /* 0x00008c00ff287b82 */ /* 0x004ea20000000800 */
[C---:B------:R-:W-:Y:S01]  /*10030*/  IMAD.WIDE R56, R4.reuse, 0x4, R138 ;  /* 0x0000000404387825 */ /* 0x040fe200078e028a */
[----:B------:R-:W-:Y:S03]  /*10040*/  LDGSTS.E [R13+0x64000], desc[UR16][R146.64], !P6 ;  /* 0x64000000920d7fae */ /* 0x000fe6000f121850 */
[----:B-1----:R-:W-:-:S03]  /*10050*/  IMAD.WIDE R82, R4, 0x4, R140 ;  /* 0x0000000404527825 */ /* 0x002fc600078e028c */
[----:B------:R-:W1:Y:S02]  /*10060*/  LDC R41, c[0x0][0x230] ;  /* 0x00008c00ff297b82 */ /* 0x000e640000000800 */
[----:B------:R3:W-:Y:S04]  /*10070*/  STL.64 [R1+0xb0], R82 ;  /* 0x0000b05201007387 */ /* 0x0007e80000100a00 */
[----:B------:R3:W-:Y:S01]  /*10080*/  LDGSTS.E [R13+0x64004], desc[UR16][R82.64], !P3 ;  /* 0x64004000520d7fae */ /* 0x0007e2000d921850 */
[----:B------:R-:W-:Y:S01]  /*10090*/  ISETP.GE.U32.AND P6, PT, R33, 0x7fffff22, PT ;  /* 0x7fffff222100780c */ /* 0x000fe20003fc6070 */
[----:B------:R-:W1:Y:S02]  /*100a0*/  LDC R64, c[0x0][0x230] ;  /* 0x00008c00ff407b82 */ /* 0x000e640000000800 */
[----:B------:R4:W-:Y:S04]  /*100b0*/  STL.64 [R1+0xa8], R56 ;  /* 0x0000a83801007387 */ /* 0x0009e80000100a00 */
[----:B------:R4:W-:Y:S01]  /*100c0*/  LDGSTS.E [R13+0x64008], desc[UR16][R56.64], !P1 ;  /* 0x64008000380d7fae */ /* 0x0009e2000c921850 */
[----:B---3--:R-:W-:-:S05]  /*100d0*/  IMAD.WIDE R82, R4, 0x4, R132 ;  /* 0x0000000404527825 */ /* 0x008fca00078e0284 */
[----:B------:R3:W-:Y:S01]  /*100e0*/  STL.64 [R1+0xa0], R82 ;  /* 0x0000a05201007387 */ /* 0x0007e20000100a00 */
[----:B------:R-:W-:Y:S01]  /*100f0*/  ISETP.GE.U32.AND P3, PT, R32, 0x7fffff21, PT ;  /* 0x7fffff212000780c */ /* 0x000fe20003f66070 */
[----:B------:R-:W-:Y:S01]  /*10100*/  VIADD R33, R48, 0xffffff43 ;  /* 0xffffff4330217836 */ /* 0x000fe20000000000 */
[----:B----4-:R-:W4:Y:S01]  /*10110*/  LDC R56, c[0x0][0x230] ;  /* 0x00008c00ff387b82 */ /* 0x010f220000000800 */
[----:B------:R3:W-:Y:S01]  /*10120*/  LDGSTS.E [R13+0x6400c], desc[UR16][R82.64], !P0 ;  /* 0x6400c000520d7fae */ /* 0x0007e2000c121850 */
[----:B------:R-:W-:-:S04]  /*10130*/  IMAD.WIDE R132, R4, 0x4, R172 ;  /* 0x0000000404847825 */ /* 0x000fc800078e02ac */
[----:B------:R-:W-:Y:S01]  /*10140*/  VIADD R32, R49, 0xffffff42 ;  /* 0xffffff4231207836 */ /* 0x000fe20000000000 */
[----:B------:R-:W-:Y:S01]  /*10150*/  ISETP.GE.U32.AND P1, PT, R33, 0x7fffff04, PT ;  /* 0x7fffff042100780c */ /* 0x000fe20003f26070 */
[----:B------:R-:W4:Y:S01]  /*10160*/  LDC R49, c[0x0][0x230] ;  /* 0x00008c00ff317b82 */ /* 0x000f220000000800 */
[----:B---3--:R-:W-:-:S07]  /*10170*/  IMAD.WIDE R82, R4, 0x4, R170 ;  /* 0x0000000404527825 */ /* 0x008fce00078e02aa */
[----:B------:R-:W3:Y:S01]  /*10180*/  LDC R48, c[0x0][0x230] ;  /* 0x00008c00ff307b82 */ /* 0x000ee20000000800 */
[----:B------:R2:W-:Y:S04]  /*10190*/  STL.64 [R1+0x98], R82 ;  /* 0x0000985201007387 */ /* 0x0005e80000100a00 */
[----:B------:R2:W-:Y:S03]  /*101a0*/  LDGSTS.E [R8+0x60000], desc[UR16][R82.64], !P4 ;  /* 0x6000000052087fae */ /* 0x0005e6000e121850 */
[----:B------:R-:W3:Y:S01]  /*101b0*/  LDC R57, c[0x0][0x230] ;  /* 0x00008c00ff397b82 */ /* 0x000ee20000000800 */
[----:B------:R1:W-:Y:S01]  /*101c0*/  LDGSTS.E [R8+0x60004], desc[UR16][R132.64], !P5 ;  /* 0x6000400084087fae */ /* 0x0003e2000e921850 */
[----:B------:R-:W-:-:S03]  /*101d0*/  ISETP.GT.AND P5, PT, R12, 0xff, PT ;  /* 0x000000ff0c00780c */ /* 0x000fc60003fa4270 */
[----:B------:R1:W-:Y:S01]  /*101e0*/  STL.64 [R1+0x90], R132 ;  /* 0x0000908401007387 */ /* 0x0003e20000100a00 */
[----:B--2---:R-:W-:-:S03]  /*101f0*/  IMAD.WIDE R82, R4, 0x4, R174 ;  /* 0x0000000404527825 */ /* 0x004fc600078e02ae */
[----:B------:R-:W2:Y:S04]  /*10200*/  LDL.LU R12, [R1+0x7f0] ;  /* 0x0007f000010c7983 */ /* 0x000ea80000300800 */
[----:B------:R4:W-:Y:S04]  /*10210*/  STL.64 [R1+0x88], R82 ;  /* 0x0000885201007387 */ /* 0x0009e80000100a00 */
[----:B------:R4:W-:Y:S01]  /*10220*/  LDGSTS.E [R8+0x60008], desc[UR16][R82.64], !P6 ;  /* 0x6000800052087fae */ /* 0x0009e2000f121850 */
[----:B-1----:R-:W-:Y:S01]  /*10230*/  IMAD.WIDE R132, R4, 0x4, R234 ;  /* 0x0000000404847825 */ /* 0x002fe200078e02ea */
[----:B------:R-:W-:-:S03]  /*10240*/  IADD3 R33, R40, -0xc0, RZ ;  /* 0xffffff4028217810 */ /* 0x000fc60007ffe0ff */
[----:B----4-:R-:W-:-:S05]  /*10250*/  IMAD.WIDE R82, R4, 0x4, R130 ;  /* 0x0000000404527825 */ /* 0x010fca00078e0282 */
[----:B------:R1:W-:Y:S04]  /*10260*/  STL.64 [R1+0x80], R82 ;  /* 0x0000805201007387 */ /* 0x0003e80000100a00 */
[----:B------:R-:W-:Y:S04]  /*10270*/  LDGSTS.E [R8+0x6000c], desc[UR16][R82.64], !P3 ;  /* 0x6000c00052087fae */ /* 0x000fe8000d921850 */
[----:B------:R-:W-:Y:S01]  /*10280*/  STL.64 [R1+0x78], R132 ;  /* 0x0000788401007387 */ /* 0x000fe20000100a00 */
[----:B------:R-:W-:Y:S01]  /*10290*/  ISETP.GE.AND P4, PT, R252, R33, PT ;  /* 0x00000021fc00720c */ /* 0x000fe20003f86270 */
[----:B------:R-:W-:Y:S01]  /*102a0*/  VIADD R40, R41, 0xffffff41 ;  /* 0xffffff4129287836 */ /* 0x000fe20000000000 */
[----:B------:R-:W-:Y:S01]  /*102b0*/  ISETP.GE.U32.AND P0, PT, R32, 0x7fffff03, PT ;  /* 0x7fffff032000780c */ /* 0x000fe20003f06070 */
[----:B------:R-:W-:Y:S04]  /*102c0*/  LDGSTS.E [R8+0x64000], desc[UR16][R132.64], !P1 ;  /* 0x6400000084087fae */ /* 0x000fe8000c921850 */
[----:B-1----:R-:W4:Y:S01]  /*102d0*/  LDL.LU.64 R82, [R1+0x328] ;  /* 0x0003280001527983 */ /* 0x002f220000300a00 */
[----:B------:R-:W-:Y:S01]  /*102e0*/  ISETP.GE.U32.AND P6, PT, R33, 0x7fffff01, PT ;  /* 0x7fffff012100780c */ /* 0x000fe20003fc6070 */
[----:B------:R-:W-:Y:S01]  /*102f0*/  VIADD R33, R64, 0xffffff3f ;  /* 0xffffff3f40217836 */ /* 0x000fe20000000000 */
[----:B------:R-:W-:Y:S01]  /*10300*/  SEL R32, RZ, 0x4, P4 ;  /* 0x00000004ff207807 */ /* 0x000fe20002000000 */
[----:B------:R-:W2:Y:S01]  /*10310*/  LDL.LU.64 R206, [R1+0x338] ;  /* 0x0003380001ce7983 */ /* 0x000ea20000300a00 */
[----:B------:R-:W-:Y:S01]  /*10320*/  ISETP.GE.U32.AND P4, PT, R40, 0x7fffff02, PT ;  /* 0x7fffff022800780c */ /* 0x000fe20003f86070 */
[C---:B------:R-:W-:Y:S01]  /*10330*/  IMAD.WIDE R64, R4.reuse, 0x4, R122 ;  /* 0x0000000404407825 */ /* 0x040fe200078e027a */
[----:B------:R-:W1:Y:S01]  /*10340*/  LDC R252, c[0x0][0x230] ;  /* 0x00008c00fffc7b82 */ /* 0x000e620000000800 */
[----:B------:R-:W2:Y:S02]  /*10350*/  LDL.LU.64 R196, [R1+0x350] ;  /* 0x0003500001c47983 */ /* 0x000ea40000300a00 */
[----:B------:R-:W-:-:S02]  /*10360*/  IMAD.WIDE R40, R4, 0x4, R242 ;  /* 0x0000000404287825 */ /* 0x000fc400078e02f2 */
[----:B------:R-:W-:Y:S04]  /*10370*/  STL.64 [R1+0x70], R124 ;  /* 0x0000707c01007387 */ /* 0x000fe80000100a00 */
[----:B------:R-:W-:Y:S04]  /*10380*/  STL.64 [R1+0x68], R64 ;  /* 0x0000684001007387 */ /* 0x000fe80000100a00 */
[----:B------:R3:W-:Y:S04]  /*10390*/  STL.64 [R1+0x60], R40 ;  /* 0x0000602801007387 */ /* 0x0007e80000100a00 */
[----:B------:R-:W2:Y:S04]  /*103a0*/  LDL.LU.64 R204, [R1+0x368] ;  /* 0x0003680001cc7983 */ /* 0x000ea80000300a00 */
[----:B------:R-:W2:Y:S04]  /*103b0*/  LDL.LU.64 R198, [R1+0x380] ;  /* 0x0003800001c67983 */ /* 0x000ea80000300a00 */
[----:B------:R-:W2:Y:S01]  /*103c0*/  LDL.LU.64 R202, [R1+0x398] ;  /* 0x0003980001ca7983 */ /* 0x000ea20000300a00 */
[----:B------:R-:W-:-:S03]  /*103d0*/  SEL R32, R32, RZ, P5 ;  /* 0x000000ff20207207 */ /* 0x000fc60002800000 */
[----:B------:R-:W-:Y:S01]  /*103e0*/  LDGSTS.E [R8+0x64004], desc[UR16][R124.64], !P0 ;  /* 0x640040007c087fae */ /* 0x000fe2000c121850 */
[----:B------:R-:W-:Y:S01]  /*103f0*/  ISETP.NE.U32.AND P5, PT, R32, RZ, PT ;  /* 0x000000ff2000720c */ /* 0x000fe20003fa5070 */
[----:B------:R-:W-:Y:S01]  /*10400*/  VIADD R32, R56, 0xffffff3e ;  /* 0xffffff3e38207836 */ /* 0x000fe20000000000 */
[----:B------:R-:W-:Y:S01]  /*10410*/  ISETP.GE.U32.AND P3, PT, R33, 0x7fffff00, PT ;  /* 0x7fffff002100780c */ /* 0x000fe20003f66070 */
[----:B------:R-:W-:Y:S03]  /*10420*/  LDGSTS.E [R8+0x64008], desc[UR16][R64.64], !P4 ;  /* 0x6400800040087fae */ /* 0x000fe6000e121850 */
[----:B------:R-:W-:Y:S01]  /*10430*/  ISETP.GE.U32.AND P1, PT, R32, 0x7ffffeff, PT ;  /* 0x7ffffeff2000780c */ /* 0x000fe20003f26070 */
[----:B------:R-:W-:Y:S01]  /*10440*/  VIADD R32, R49, 0xffffff3d ;  /* 0xffffff3d31207836 */ /* 0x000fe20000000000 */
[----:B------:R1:W-:Y:S01]  /*10450*/  LDGSTS.E [R8+0x6400c], desc[UR16][R40.64], !P6 ;  /* 0x6400c00028087fae */ /* 0x0003e2000f121850 */
[----:B---3--:R-:W-:-:S03]  /*10460*/  VIADD R33, R48, 0xffffff3c ;  /* 0xffffff3c30217836 */ /* 0x008fc60000000000 */
[----:B------:R-:W-:Y:S01]  /*10470*/  ISETP.GE.U32.AND P0, PT, R32, 0x7ffffefe, PT ;  /* 0x7ffffefe2000780c */ /* 0x000fe20003f06070 */
[----:B------:R-:W-:Y:S02]  /*10480*/  VIADD R32, R57, 0xffffff1f ;  /* 0xffffff1f39207836 */ /* 0x000fe40000000000 */
[----:B------:R-:W-:Y:S01]  /*10490*/  IMAD.WIDE R48, R2, 0x4, R116 ;  /* 0x0000000402307825 */ /* 0x000fe200078e0274 */
[----:B------:R-:W-:Y:S02]  /*104a0*/  ISETP.GE.U32.AND P4, PT, R33, 0x7ffffefd, PT ;  /* 0x7ffffefd2100780c */ /* 0x000fe40003f86070 */
[----:B------:R-:W-:Y:S01]  /*104b0*/  ISETP.GE.U32.AND P6, PT, R32, 0x7ffffee0, PT ;  /* 0x7ffffee02000780c */ /* 0x000fe20003fc6070 */
[C---:B------:R-:W-:Y:S01]  /*104c0*/  IMAD.WIDE R32, R2.reuse, 0x4, R28 ;  /* 0x0000000402207825 */ /* 0x040fe200078e021c */
[----:B------:R-:W-:Y:S03]  /*104d0*/  STL.64 [R1+0x58], R48 ;  /* 0x0000583001007387 */ /* 0x000fe60000100a00 */
[C---:B-1----:R-:W-:Y:S01]  /*104e0*/  IMAD.WIDE R40, R2.reuse, 0x4, R66 ;  /* 0x0000000402287825 */ /* 0x042fe200078e0242 */
[----:B------:R-:W3:Y:S03]  /*104f0*/  LDL.LU.64 R194, [R1+0x3b0] ;  /* 0x0003b00001c27983 */ /* 0x000ee60000300a00 */
[C---:B------:R-:W-:Y:S01]  /*10500*/  IMAD.WIDE R28, R2.reuse, 0x4, R30 ;  /* 0x00000004021c7825 */ /* 0x040fe200078e021e */
[----:B------:R-:W-:Y:S04]  /*10510*/  STL.64 [R1+0x50], R40 ;  /* 0x0000502801007387 */ /* 0x000fe80000100a00 */
[----:B------:R-:W-:Y:S01]  /*10520*/  STL.64 [R1+0x48], R32 ;  /* 0x0000482001007387 */ /* 0x000fe20000100a00 */
[----:B------:R-:W-:-:S03]  /*10530*/  IMAD.WIDE R30, R2, 0x4, R72 ;  /* 0x00000004021e7825 */ /* 0x000fc600078e0248 */
[----:B------:R1:W-:Y:S01]  /*10540*/  STL.64 [R1+0x40], R28 ;  /* 0x0000401c01007387 */ /* 0x0003e20000100a00 */
[----:B------:R-:W-:-:S04]  /*10550*/  IMAD.WIDE R14, R2, 0x4, R14 ;  /* 0x00000004020e7825 */ /* 0x000fc800078e020e */
[----:B-1----:R-:W-:-:S04]  /*10560*/  IMAD.WIDE R28, R2, 0x4, R90 ;  /* 0x00000004021c7825 */ /* 0x002fc800078e025a */
[----:B------:R-:W-:-:S04]  /*10570*/  IMAD.WIDE R10, R2, 0x4, R10 ;  /* 0x00000004020a7825 */ /* 0x000fc800078e020a */
[----:B----4-:R-:W-:-:S05]  /*10580*/  IMAD.WIDE R32, R2, 0x4, R82 ;  /* 0x0000000402207825 */ /* 0x010fca00078e0252 */
[----:B------:R-:W-:Y:S04]  /*10590*/  STL.64 [R1+0x38], R32 ;  /* 0x0000382001007387 */ /* 0x000fe80000100a00 */
[----:B------:R-:W-:Y:S04]  /*105a0*/  STL.64 [R1+0x30], R30 ;  /* 0x0000301e01007387 */ /* 0x000fe80000100a00 */
[----:B------:R-:W4:Y:S04]  /*105b0*/  LDL.LU.64 R82, [R1+0x3c8] ;  /* 0x0003c80001527983 */ /* 0x000f280000300a00 */
[----:B------:R2:W-:Y:S04]  /*105c0*/  STL.64 [R1+0x28], R28 ;  /* 0x0000281c01007387 */ /* 0x0005e80000100a00 */
[----:B------:R1:W-:Y:S01]  /*105d0*/  STL.64 [R1+0x20], R14 ;  /* 0x0000200e01007387 */ /* 0x0003e20000100a00 */
[----:B--2---:R-:W-:-:S04]  /*105e0*/  IMAD.WIDE R28, R2, 0x4, R206 ;  /* 0x00000004021c7825 */ /* 0x004fc800078e02ce */
[C---:B-1----:R-:W-:Y:S01]  /*105f0*/  IMAD.WIDE R14, R2.reuse, 0x4, R84 ;  /* 0x00000004020e7825 */ /* 0x042fe200078e0254 */
[----:B------:R-:W-:Y:S04]  /*10600*/  STL.64 [R1+0x18], R28 ;  /* 0x0000181c01007387 */ /* 0x000fe80000100a00 */
[----:B------:R1:W-:Y:S01]  /*10610*/  STL.64 [R1+0x10], R14 ;  /* 0x0000100e01007387 */ /* 0x0003e20000100a00 */
[----:B------:R-:W-:-:S03]  /*10620*/  IMAD.WIDE R242, R2, 0x4, R196 ;  /* 0x0000000402f27825 */ /* 0x000fc600078e02c4 */
[----:B------:R2:W-:Y:S01]  /*10630*/  STL.64 [R1+0x8], R10 ;  /* 0x0000080a01007387 */ /* 0x0005e20000100a00 */
[----:B------:R-:W-:-:S03]  /*10640*/  IMAD.WIDE R226, R2, 0x4, R198 ;  /* 0x0000000402e27825 */ /* 0x000fc600078e02c6 */
[----:B------:R-:W4:Y:S04]  /*10650*/  LDL.LU.64 R190, [R1+0x3e0] ;  /* 0x0003e00001be7983 */ /* 0x000f280000300a00 */
[----:B------:R-:W4:Y:S01]  /*10660*/  LDL.LU.64 R196, [R1+0x3f8] ;  /* 0x0003f80001c47983 */ /* 0x000f220000300a00 */
[----:B------:R-:W-:-:S03]  /*10670*/  IMAD.WIDE R234, R2, 0x4, R204 ;  /* 0x0000000402ea7825 */ /* 0x000fc600078e02cc */
[----:B------:R-:W4:Y:S01]  /*10680*/  LDL.LU.64 R206, [R1+0x410] ;  /* 0x0004100001ce7983 */ /* 0x000f220000300a00 */
[----:B-1----:R-:W-:-:S03]  /*10690*/  IMAD.WIDE R14, R2, 0x4, R18 ;  /* 0x00000004020e7825 */ /* 0x002fc600078e0212 */
[----:B------:R-:W4:Y:S01]  /*106a0*/  LDL.LU.64 R198, [R1+0x420] ;  /* 0x0004200001c67983 */ /* 0x000f220000300a00 */
[----:B------:R-:W-:-:S03]  /*106b0*/  IMAD.WIDE R18, R2, 0x4, R202 ;  /* 0x0000000402127825 */ /* 0x000fc600078e02ca */
[----:B------:R-:W4:Y:S04]  /*106c0*/  LDL.LU.64 R204, [R1+0x430] ;  /* 0x0004300001cc7983 */ /* 0x000f280000300a00 */
[----:B------:R-:W4:Y:S01]  /*106d0*/  LDL.LU.64 R202, [R1+0x348] ;  /* 0x0003480001ca7983 */ /* 0x000f220000300a00 */
[----:B--2---:R-:W-:-:S04]  /*106e0*/  IMAD.WIDE R10, R2, 0x4, R16 ;  /* 0x00000004020a7825 */ /* 0x004fc800078e0210 */
        /* <DEDUP_REMOVED lines=8> */
[----:B------:R-:W-:-:S04]  /*10770*/  IMAD.WIDE R44, R2, 0x4, R50 ;  /* 0x00000004022c7825 */ /* 0x000fc800078e0232 */
[----:B------:R-:W-:-:S04]  /*10780*/  IMAD.WIDE R72, R2, 0x4, R76 ;  /* 0x0000000402487825 */ /* 0x000fc800078e024c */
[C---:B----4-:R-:W-:Y:S02]  /*10790*/  IMAD.WIDE R34, R2.reuse, 0x4, R82 ;  /* 0x0000000402227825 */ /* 0x050fe400078e0252 */
[----:B------:R-:W2:Y:S04]  /*107a0*/  LDL.LU.64 R82, [R1+0x440] ;  /* 0x0004400001527983 */ /* 0x000ea80000300a00 */
[----:B------:R-:W3:Y:S01]  /*107b0*/  LDL.LU.64 R194, [R1+0x360] ;  /* 0x0003600001c27983 */ /* 0x000ee20000300a00 */
[----:B------:R-:W-:-:S03]  /*107c0*/  IMAD.WIDE R50, R2, 0x4, R196 ;  /* 0x0000000402327825 */ /* 0x000fc600078e02c4 */
[----:B------:R-:W4:Y:S01]  /*107d0*/  LDL.LU.64 R196, [R1+0x460] ;  /* 0x0004600001c47983 */ /* 0x000f220000300a00 */
[----:B------:R-:W-:-:S03]  /*107e0*/  IMAD.WIDE R66, R2, 0x4, R198 ;  /* 0x0000000402427825 */ /* 0x000fc600078e02c6 */
[----:B------:R-:W2:Y:S04]  /*107f0*/  LDL.LU.64 R198, [R1+0x3a8] ;  /* 0x0003a80001c67983 */ /* 0x000ea80000300a00 */
[----:B------:R-:W2:Y:S01]  /*10800*/  LDL.LU.64 R180, [R1+0x480] ;  /* 0x0004800001b47983 */ /* 0x000ea20000300a00 */
[----:B------:R-:W-:-:S03]  /*10810*/  IMAD.WIDE R76, R2, 0x4, R202 ;  /* 0x00000004024c7825 */ /* 0x000fc600078e02ca */
[----:B------:R-:W2:Y:S04]  /*10820*/  LDL.LU.64 R182, [R1+0x3c0] ;  /* 0x0003c00001b67983 */ /* 0x000ea80000300a00 */
[----:B------:R-:W2:Y:S04]  /*10830*/  LDL.LU.64 R186, [R1+0x490] ;  /* 0x0004900001ba7983 */ /* 0x000ea80000300a00 */
[----:B------:R-:W2:Y:S01]  /*10840*/  LDL.LU.64 R202, [R1+0x3d8] ;  /* 0x0003d80001ca7983 */ /* 0x000ea20000300a00 */
[----:B------:R-:W-:-:S03]  /*10850*/  IMAD.WIDE R30, R2, 0x4, R36 ;  /* 0x00000004021e7825 */ /* 0x000fc600078e0224 */
[----:B------:R-:W2:Y:S01]  /*10860*/  LDL.LU.64 R188, [R1+0x4a0] ;  /* 0x0004a00001bc7983 */ /* 0x000ea20000300a00 */
[----:B------:R-:W-:-:S04]  /*10870*/  IMAD.WIDE R40, R2, 0x4, R46 ;  /* 0x0000000402287825 */ /* 0x000fc800078e022e */
[----:B------:R-:W-:-:S04]  /*10880*/  IMAD.WIDE R36, R2, 0x4, R42 ;  /* 0x0000000402247825 */ /* 0x000fc800078e022a */
[----:B------:R-:W-:-:S04]  /*10890*/  IMAD.WIDE R46, R2, 0x4, R52 ;  /* 0x00000004022e7825 */ /* 0x000fc800078e0234 */
[C---:B------:R-:W-:Y:S02]  /*108a0*/  IMAD.WIDE R42, R2.reuse, 0x4, R190 ;  /* 0x00000004022a7825 */ /* 0x040fe400078e02be */
[----:B------:R-:W2:Y:S02]  /*108b0*/  LDL.LU.64 R190, [R1+0x3f0] ;  /* 0x0003f00001be7983 */ /* 0x000ea40000300a00 */
[----:B------:R-:W-:-:S04]  /*108c0*/  IMAD.WIDE R52, R2, 0x4, R58 ;  /* 0x0000000402347825 */ /* 0x000fc800078e023a */
[----:B------:R-:W-:-:S04]  /*108d0*/  IMAD.WIDE R64, R2, 0x4, R70 ;  /* 0x0000000402407825 */ /* 0x000fc800078e0246 */
[C---:B------:R-:W-:Y:S02]  /*108e0*/  IMAD.WIDE R58, R2.reuse, 0x4, R206 ;  /* 0x00000004023a7825 */ /* 0x040fe400078e02ce */
[----:B------:R-:W2:Y:S02]  /*108f0*/  LDL.LU.64 R206, [R1+0x4b0] ;  /* 0x0004b00001ce7983 */ /* 0x000ea40000300a00 */
[----:B------:R-:W-:-:S04]  /*10900*/  IMAD.WIDE R70, R2, 0x4, R74 ;  /* 0x0000000402467825 */ /* 0x000fc800078e024a */
[----:B------:R-:W-:-:S04]  /*10910*/  IMAD.WIDE R90, R2, 0x4, R94 ;  /* 0x00000004025a7825 */ /* 0x000fc800078e025e */
[----:B------:R-:W-:-:S04]  /*10920*/  IMAD.WIDE R48, R2, 0x4, R54 ;  /* 0x0000000402307825 */ /* 0x000fc800078e0236 */
[C---:B------:R-:W-:Y:S02]  /*10930*/  IMAD.WIDE R74, R2.reuse, 0x4, R204 ;  /* 0x00000004024a7825 */ /* 0x040fe400078e02cc */
[----:B------:R-:W2:Y:S02]  /*10940*/  LDL.LU.64 R204, [R1+0x408] ;  /* 0x0004080001cc7983 */ /* 0x000ea40000300a00 */
[----:B------:R-:W-:-:S04]  /*10950*/  IMAD.WIDE R94, R2, 0x4, R96 ;  /* 0x00000004025e7825 */ /* 0x000fc800078e0260 */
[----:B------:R-:W-:-:S04]  /*10960*/  IMAD.WIDE R54, R2, 0x4, R60 ;  /* 0x0000000402367825 */ /* 0x000fc800078e023c */
[----:B------:R-:W-:-:S04]  /*10970*/  IMAD.WIDE R96, R2, 0x4, R98 ;  /* 0x0000000402607825 */ /* 0x000fc800078e0262 */
[----:B------:R-:W-:-:S04]  /*10980*/  IMAD.WIDE R60, R2, 0x4, R108 ;  /* 0x00000004023c7825 */ /* 0x000fc800078e026c */
[C---:B---3--:R-:W-:Y:S02]  /*10990*/  IMAD.WIDE R84, R2.reuse, 0x4, R194 ;  /* 0x0000000402547825 */ /* 0x048fe400078e02c2 */
[----:B------:R-:W3:Y:S02]  /*109a0*/  LDL.LU.64 R194, [R1+0x4b8] ;  /* 0x0004b80001c27983 */ /* 0x000ee40000300a00 */
[C---:B----4-:R-:W-:Y:S02]  /*109b0*/  IMAD.WIDE R98, R2.reuse, 0x4, R196 ;  /* 0x0000000402627825 */ /* 0x050fe400078e02c4 */
[----:B------:R-:W4:Y:S02]  /*109c0*/  LDL.LU.64 R196, [R1+0x418] ;  /* 0x0004180001c47983 */ /* 0x000f240000300a00 */
[C---:B--2---:R-:W-:Y:S02]  /*109d0*/  IMAD.WIDE R108, R2.reuse, 0x4, R198 ;  /* 0x00000004026c7825 */ /* 0x044fe400078e02c6 */
[----:B------:R-:W2:Y:S02]  /*109e0*/  LDL.LU.64 R198, [R1+0x330] ;  /* 0x0003300001c67983 */ /* 0x000ea40000300a00 */
[----:B------:R-:W-:-:S02]  /*109f0*/  IMAD.WIDE R124, R2, 0x4, R202 ;  /* 0x00000004027c7825 */ /* 0x000fc400078e02ca */
[----:B------:R-:W2:Y:S04]  /*10a00*/  LDL.LU.64 R202, [R1+0x4c0] ;  /* 0x0004c00001ca7983 */ /* 0x000ea80000300a00 */
[----:B------:R-:W2:Y:S04]  /*10a10*/  LDL.LU.64 R210, [R1+0x428] ;  /* 0x0004280001d27983 */ /* 0x000ea80000300a00 */
[----:B------:R-:W2:Y:S04]  /*10a20*/  LDL.LU.64 R158, [R1+0x340] ;  /* 0x00034000019e7983 */ /* 0x000ea80000300a00 */
[----:B------:R-:W2:Y:S04]  /*10a30*/  LDL.LU.64 R162, [R1+0x4c8] ;  /* 0x0004c80001a27983 */ /* 0x000ea80000300a00 */
[----:B------:R-:W2:Y:S04]  /*10a40*/  LDL.LU.64 R164, [R1+0x438] ;  /* 0x0004380001a47983 */ /* 0x000ea80000300a00 */
[----:B------:R-:W2:Y:S04]  /*10a50*/  LDL.LU.64 R166, [R1+0x358] ;  /* 0x0003580001a67983 */ /* 0x000ea80000300a00 */
[----:B------:R-:W2:Y:S04]  /*10a60*/  LDL.LU.64 R170, [R1+0x4d0] ;  /* 0x0004d00001aa7983 */ /* 0x000ea80000300a00 */
[----:B------:R-:W2:Y:S04]  /*10a70*/  LDL.LU.64 R172, [R1+0x448] ;  /* 0x0004480001ac7983 */ /* 0x000ea80000300a00 */
[----:B------:R-:W2:Y:S01]  /*10a80*/  LDL.LU.64 R222, [R1+0x370] ;  /* 0x0003700001de7983 */ /* 0x000ea20000300a00 */
[----:B------:R-:W-:-:S03]  /*10a90*/  IMAD.WIDE R56, R2, 0x4, R62 ;  /* 0x0000000402387825 */ /* 0x000fc600078e023e */
[----:B------:R-:W2:Y:S01]  /*10aa0*/  LDL.LU.64 R178, [R1+0x4d8] ;  /* 0x0004d80001b27983 */ /* 0x000ea20000300a00 */
[----:B------:R-:W-:-:S04]  /*10ab0*/  IMAD.WIDE R62, R2, 0x4, R68 ;  /* 0x00000004023e7825 */ /* 0x000fc800078e0244 */
[----:B------:R-:W-:-:S04]  /*10ac0*/  IMAD.WIDE R68, R2, 0x4, R114 ;  /* 0x0000000402447825 */ /* 0x000fc800078e0272 */
[C---:B------:R-:W-:Y:S02]  /*10ad0*/  IMAD.WIDE R114, R2.reuse, 0x4, R180 ;  /* 0x0000000402727825 */ /* 0x040fe400078e02b4 */
[----:B------:R-:W2:Y:S02]  /*10ae0*/  LDL.LU.64 R180, [R1+0x458] ;  /* 0x0004580001b47983 */ /* 0x000ea40000300a00 */
[C---:B------:R-:W-:Y:S02]  /*10af0*/  IMAD.WIDE R116, R2.reuse, 0x4, R182 ;  /* 0x0000000402747825 */ /* 0x040fe400078e02b6 */
[----:B------:R-:W2:Y:S02]  /*10b00*/  LDL.LU.64 R182, [R1+0x388] ;  /* 0x0003880001b67983 */ /* 0x000ea40000300a00 */
[C---:B------:R-:W-:Y:S02]  /*10b10*/  IMAD.WIDE R122, R2.reuse, 0x4, R186 ;  /* 0x00000004027a7825 */ /* 0x040fe400078e02ba */
[----:B------:R-:W2:Y:S02]  /*10b20*/  LDL.LU.64 R186, [R1+0x4e0] ;  /* 0x0004e00001ba7983 */ /* 0x000ea40000300a00 */
[----:B------:R-:W-:-:S02]  /*10b30*/  IMAD.WIDE R130, R2, 0x4, R188 ;  /* 0x0000000402827825 */ /* 0x000fc400078e02bc */
[----:B------:R-:W2:Y:S02]  /*10b40*/  LDL.LU.64 R188, [R1+0x468] ;  /* 0x0004680001bc7983 */ /* 0x000ea40000300a00 */
[C---:B------:R-:W-:Y:S02]  /*10b50*/  IMAD.WIDE R132, R2.reuse, 0x4, R190 ;  /* 0x0000000402847825 */ /* 0x040fe400078e02be */
[----:B------:R-:W2:Y:S02]  /*10b60*/  LDL.LU.64 R190, [R1+0x3a0] ;  /* 0x0003a00001be7983 */ /* 0x000ea40000300a00 */
        /* <DEDUP_REMOVED lines=9> */
[----:B------:R-:W2:Y:S02]  /*10c00*/  LDL.LU.64 R202, [R1+0x4f0] ;  /* 0x0004f00001ca7983 */ /* 0x000ea40000300a00 */
[C---:B------:R-:W-:Y:S02]  /*10c10*/  IMAD.WIDE R156, R2.reuse, 0x4, R210 ;  /* 0x00000004029c7825 */ /* 0x040fe400078e02d2 */
[----:B------:R-:W2:Y:S04]  /*10c20*/  LDL.LU.64 R204, [R1+0x488] ;  /* 0x0004880001cc7983 */ /* 0x000ea80000300a00 */
[----:B------:R-:W2:Y:S04]  /*10c30*/  LDL.LU.64 R206, [R1+0x3d0] ;  /* 0x0003d00001ce7983 */ /* 0x000ea80000300a00 */
[----:B------:R-:W2:Y:S04]  /*10c40*/  LDL.LU.64 R210, [R1+0x4f8] ;  /* 0x0004f80001d27983 */ /* 0x000ea80000300a00 */
[----:B------:R-:W2:Y:S04]  /*10c50*/  LDL.LU.64 R212, [R1+0x498] ;  /* 0x0004980001d47983 */ /* 0x000ea80000300a00 */
[----:B------:R-:W2:Y:S04]  /*10c60*/  LDL.LU.64 R214, [R1+0x3e8] ;  /* 0x0003e80001d67983 */ /* 0x000ea80000300a00 */
[----:B------:R-:W2:Y:S04]  /*10c70*/  LDL.LU.64 R218, [R1+0x500] ;  /* 0x0005000001da7983 */ /* 0x000ea80000300a00 */
[----:B------:R-:W2:Y:S01]  /*10c80*/  LDL.LU.64 R220, [R1+0x4a8] ;  /* 0x0004a80001dc7983 */ /* 0x000ea20000300a00 */
[----:B------:R-:W-:-:S04]  /*10c90*/  IMAD.WIDE R174, R2, 0x4, R222 ;  /* 0x0000000402ae7825 */ /* 0x000fc800078e02de */
[----:B------:R-:W-:Y:S02]  /*10ca0*/  IMAD.WIDE R222, R2, 0x4, R6 ;  /* 0x0000000402de7825 */ /* 0x000fe400078e0206 */
[----:B------:R-:W2:Y:S02]  /*10cb0*/  LDL.LU.64 R6, [R1+0x7e8] ;  /* 0x0007e80001067983 */ /* 0x000ea40000300a00 */
[----:B------:R-:W-:Y:S02]  /*10cc0*/  VIADD R252, R252, 0xffffff1e ;  /* 0xffffff1efcfc7836 */ /* 0x000fe40000000000 */
        /* <DEDUP_REMOVED lines=50> */
[----:B----4-:R-:W-:-:S04]  /*10ff0*/  IMAD.WIDE R196, R2, 0x4, R196 ;  /* 0x0000000402c47825 */ /* 0x010fc800078e02c4 */
        /* <DEDUP_REMOVED lines=8> */
[----:B------:R-:W-:Y:S01]  /*11080*/  IMAD.WIDE R220, R2, 0x4, R220 ;  /* 0x0000000402dc7825 */ /* 0x000fe200078e02dc */
[----:B------:R1:W-:Y:S04]  /*11090*/  STL.64 [R1+0x858], R248 ;  /* 0x000858f801007387 */ /* 0x0003e80000100a00 */
[----:B------:R-:W0:Y:S04]  /*110a0*/  LDGDEPBAR ;  /* 0x00000000000079af */ /* 0x000e280000000000 */
[----:B-1----:R-:W2:Y:S04]  /*110b0*/  LDL.64 R248, [R1+0x18] ;  /* 0x0000180001f87983 */ /* 0x002ea80000100a00 */
[----:B------:R1:W-:Y:S04]  /*110c0*/  STL.64 [R1+0x850], R246 ;  /* 0x000850f601007387 */ /* 0x0003e80000100a00 */
[----:B-1----:R-:W3:Y:S04]  /*110d0*/  LDL.64 R246, [R1+0x38] ;  /* 0x0000380001f67983 */ /* 0x002ee80000100a00 */
[----:B------:R1:W-:Y:S04]  /*110e0*/  STL.64 [R1+0x848], R12 ;  /* 0x0008480c01007387 */ /* 0x0003e80000100a00 */
[----:B-1----:R-:W4:Y:S04]  /*110f0*/  LDL.64 R12, [R1+0x58] ;  /* 0x00005800010c7983 */ /* 0x002f280000100a00 */
[----:B------:R1:W-:Y:S04]  /*11100*/  STL.64 [R1+0x7e8], R6 ;  /* 0x0007e80601007387 */ /* 0x0003e80000100a00 */
[----:B-1----:R-:W2:Y:S04]  /*11110*/  LDL.LU.64 R6, [R1+0x20] ;  /* 0x0000200001067983 */ /* 0x002ea80000300a00 */
[----:B----4-:R-:W-:Y:S04]  /*11120*/  LDGSTS.E [R9+0x20000], desc[UR16][R12.64], P2 ;  /* 0x200000000c097fae */ /* 0x010fe80009121850 */
[----:B---3--:R-:W-:Y:S04]  /*11130*/  LDGSTS.E [R9+0x20400], desc[UR16][R246.64], P2 ;  /* 0x20400000f6097fae */ /* 0x008fe80009121850 */
[----:B--2---:R-:W-:Y:S04]  /*11140*/  LDGSTS.E [R9+0x20800], desc[UR16][R248.64], P2 ;  /* 0x20800000f8097fae */ /* 0x004fe80009121850 */
[----:B------:R-:W2:Y:S04]  /*11150*/  LDL.64 R12, [R1+0x50] ;  /* 0x00005000010c7983 */ /* 0x000ea80000100a00 */
[----:B------:R-:W3:Y:S04]  /*11160*/  LDL.64 R246, [R1+0x30] ;  /* 0x0000300001f67983 */ /* 0x000ee80000100a00 */
[----:B------:R-:W4:Y:S04]  /*11170*/  LDL.64 R248, [R1+0x10] ;  /* 0x0000100001f87983 */ /* 0x000f280000100a00 */
[----:B------:R-:W-:Y:S04]  /*11180*/  LDGSTS.E [R9+0x20c00], desc[UR16][R242.64], P2 ;  /* 0x20c00000f2097fae */ /* 0x000fe80009121850 */
[----:B------:R-:W-:Y:S04]  /*11190*/  LDGSTS.E [R9+0x21000], desc[UR16][R234.64], P2 ;  /* 0x21000000ea097fae */ /* 0x000fe80009121850 */
[----:B------:R-:W-:Y:S04]  /*111a0*/  LDGSTS.E [R9+0x21400], desc[UR16][R226.64], P2 ;  /* 0x21400000e2097fae */ /* 0x000fe80009121850 */
[----:B------:R1:W-:Y:S04]  /*111b0*/  LDGSTS.E [R9+0x21800], desc[UR16][R18.64], P2 ;  /* 0x2180000012097fae */ /* 0x0003e80009121850 */
        /* <DEDUP_REMOVED lines=21> */
[----:B------:R-:W-:Y:S04]  /*11310*/  STL.64 [R1+0x818], R242 ;  /* 0x000818f201007387 */ /* 0x000fe80000100a00 */
[----:B------:R-:W-:Y:S04]  /*11320*/  LDGSTS.E [R9+0x27000], desc[UR16][R194.64], P2 ;  /* 0x27000000c2097fae */ /* 0x000fe80009121850 */
[----:B------:R-:W-:Y:S04]  /*11330*/  STL.64 [R1+0x820], R234 ;  /* 0x000820ea01007387 */ /* 0x000fe80000100a00 */
[----:B------:R-:W-:Y:S04]  /*11340*/  LDGSTS.E [R9+0x27400], desc[UR16][R202.64], P2 ;  /* 0x27400000ca097fae */ /* 0x000fe80009121850 */
[----:B------:R-:W-:Y:S04]  /*11350*/  STL.64 [R1+0x828], R226 ;  /* 0x000828e201007387 */ /* 0x000fe80000100a00 */
[----:B------:R-:W-:Y:S04]  /*11360*/  LDGSTS.E [R9+0x27800], desc[UR16][R210.64], P2 ;  /* 0x27800000d2097fae */ /* 0x000fe80009121850 */
[----:B------:R1:W-:Y:S04]  /*11370*/  STL.64 [R1+0x830], R18 ;  /* 0x0008301201007387 */ /* 0x0003e80000100a00 */
[----:B------:R-:W-:Y:S04]  /*11380*/  LDGSTS.E [R9+0x27c00], desc[UR16][R218.64], P2 ;  /* 0x27c00000da097fae */ /* 0x000fe80009121850 */
[----:B------:R-:W-:Y:S04]  /*11390*/  STL.64 [R1+0x838], R26 ;  /* 0x0008381a01007387 */ /* 0x000fe80000100a00 */
[----:B------:R-:W-:Y:S01]  /*113a0*/  STL.64 [R1+0x840], R34 ;  /* 0x0008402201007387 */ /* 0x000fe20000100a00 */
[----:B-1----:R-:W1:Y:S08]  /*113b0*/  LDC R19, c[0x0][0x230] ;  /* 0x00008c00ff137b82 */ /* 0x002e700000000800 */
[----:B------:R-:W1:Y:S01]  /*113c0*/  LDC R18, c[0x0][0x230] ;  /* 0x00008c00ff127b82 */ /* 0x000e620000000800 */
[----:B--2---:R-:W-:Y:S04]  /*113d0*/  LDGSTS.E [R5+0x20100], desc[UR16][R12.64], P2 ;  /* 0x201000000c057fae */ /* 0x004fe80009121850 */
[----:B---3--:R-:W-:Y:S04]  /*113e0*/  LDGSTS.E [R5+0x20500], desc[UR16][R246.64], P2 ;  /* 0x20500000f6057fae */ /* 0x008fe80009121850 */
[----:B----4-:R-:W-:Y:S04]  /*113f0*/  LDGSTS.E [R5+0x20900], desc[UR16][R248.64], P2 ;  /* 0x20900000f8057fae */ /* 0x010fe80009121850 */
[----:B------:R-:W2:Y:S04]  /*11400*/  LDL.64 R12, [R1+0x48] ;  /* 0x00004800010c7983 */ /* 0x000ea80000100a00 */
[----:B------:R3:W-:Y:S04]  /*11410*/  LDGSTS.E [R5+0x20d00], desc[UR16][R240.64], P2 ;  /* 0x20d00000f0057fae */ /* 0x0007e80009121850 */
[----:B------:R-:W4:Y:S04]  /*11420*/  LDL.64 R248, [R1+0x28] ;  /* 0x0000280001f87983 */ /* 0x000f280000100a00 */
        /* <DEDUP_REMOVED lines=26> */
[----:B------:R3:W-:Y:S04]  /*115d0*/  STL.64 [R1+0x7f0], R240 ;  /* 0x0007f0f001007387 */ /* 0x0007e80000100a00 */
[----:B------:R-:W-:Y:S04]  /*115e0*/  LDGSTS.E [R5+0x27500], desc[UR16][R204.64], P2 ;  /* 0x27500000cc057fae */ /* 0x000fe80009121850 */
[----:B------:R-:W-:Y:S04]  /*115f0*/  STL.64 [R1+0x7f8], R232 ;  /* 0x0007f8e801007387 */ /* 0x000fe80000100a00 */
[----:B------:R-:W-:Y:S01]  /*11600*/  LDGSTS.E [R5+0x27900], desc[UR16][R212.64], P2 ;  /* 0x27900000d4057fae */ /* 0x000fe20009121850 */
[----:B---3--:R-:W3:Y:S03]  /*11610*/  LDC R241, c[0x0][0x230] ;  /* 0x00008c00fff17b82 */ /* 0x008ee60000000800 */
[----:B------:R-:W-:Y:S04]  /*11620*/  STL.64 [R1+0x800], R10 ;  /* 0x0008000a01007387 */ /* 0x000fe80000100a00 */
[----:B------:R-:W-:Y:S04]  /*11630*/  LDGSTS.E [R5+0x27d00], desc[UR16][R220.64], P2 ;  /* 0x27d00000dc057fae */ /* 0x000fe80009121850 */
[----:B------:R-:W-:Y:S04]  /*11640*/  STL.64 [R1+0x808], R20 ;  /* 0x0008081401007387 */ /* 0x000fe80000100a00 */
[----:B------:R1:W-:Y:S02]  /*11650*/  STL.64 [R1+0x810], R28 ;  /* 0x0008101c01007387 */ /* 0x0003e40000100a00 */
[----:B-1----:R-:W-:Y:S01]  /*11660*/  IADD3 R19, R19, -0xe3, RZ ;  /* 0xffffff1d13137810 */ /* 0x002fe20007ffe0ff */
[----:B------:R-:W1:Y:S08]  /*11670*/  LDC R29, c[0x0][0x230] ;  /* 0x00008c00ff1d7b82 */ /* 0x000e700000000800 */
[----:B------:R-:W1:Y:S01]  /*11680*/  LDC R28, c[0x0][0x230] ;  /* 0x00008c00ff1c7b82 */ /* 0x000e620000000800 */
[----:B--2---:R2:W-:Y:S04]  /*11690*/  LDGSTS.E [R3+0x20200], desc[UR16][R12.64], P2 ;  /* 0x202000000c037fae */ /* 0x0045e80009121850 */
[----:B----4-:R-:W-:Y:S04]  /*116a0*/  LDGSTS.E [R3+0x20600], desc[UR16][R248.64], P2 ;  /* 0x20600000f8037fae */ /* 0x010fe80009121850 */
[----:B------:R-:W-:Y:S01]  /*116b0*/  LDGSTS.E [R3+0x20a00], desc[UR16][R246.64], P2 ;  /* 0x20a00000f6037fae */ /* 0x000fe20009121850 */
[----:B--2---:R-:W2:Y:S03]  /*116c0*/  LDC R12, c[0x0][0x230] ;  /* 0x00008c00ff0c7b82 */ /* 0x004ea60000000800 */
[----:B------:R-:W-:Y:S04]  /*116d0*/  LDGSTS.E [R3+0x20e00], desc[UR16][R238.64], P2 ;  /* 0x20e00000ee037fae */ /* 0x000fe80009121850 */
[----:B------:R-:W4:Y:S01]  /*116e0*/  LDL.64 R248, [R1+0x40] ;  /* 0x0000400001f87983 */ /* 0x000f220000100a00 */
[----:B------:R-:W1:Y:S03]  /*116f0*/  LDC R13, c[0x0][0x230] ;  /* 0x00008c00ff0d7b82 */ /* 0x000e660000000800 */
[----:B------:R-:W3:Y:S04]  /*11700*/  LDL.LU.64 R232, [R1] ;  /* 0x0000000001e87983 */ /* 0x000ee80000300a00 */
[----:B------:R-:W2:Y:S04]  /*11710*/  LDL.LU.64 R226, [R1+0x208] ;  /* 0x0002080001e27983 */ /* 0x000ea80000300a00 */
        /* <DEDUP_REMOVED lines=25> */
[----:B------:R-:W3:Y:S04]  /*118b0*/  LDL.LU.64 R26, [R1+0x210] ;  /* 0x00021000011a7983 */ /* 0x000ee80000300a00 */
[----:B------:R-:W-:Y:S04]  /*118c0*/  LDGSTS.E [R3+0x27600], desc[UR16][R206.64], P2 ;  /* 0x27600000ce037fae */ /* 0x000fe80009121850 */
[----:B------:R-:W-:Y:S04]  /*118d0*/  LDGSTS.E [R3+0x27a00], desc[UR16][R214.64], P2 ;  /* 0x27a00000d6037fae */ /* 0x000fe80009121850 */
[----:B------:R-:W-:Y:S04]  /*118e0*/  LDGSTS.E [R3+0x27e00], desc[UR16][R222.64], P2 ;  /* 0x27e00000de037fae */ /* 0x000fe80009121850 */
[----:B------:R-:W3:Y:S04]  /*118f0*/  LDL.LU.64 R34, [R1+0x218] ;  /* 0x0002180001227983 */ /* 0x000ee80000300a00 */
[----:B----4-:R-:W-:Y:S04]  /*11900*/  LDGSTS.E [R0+0x20300], desc[UR16][R248.64], P2 ;  /* 0x20300000f8007fae */ /* 0x010fe80009121850 */
[----:B------:R-:W-:Y:S04]  /*11910*/  LDGSTS.E [R0+0x20700], desc[UR16][R6.64], P2 ;  /* 0x2070000006007fae */ /* 0x000fe80009121850 */
[----:B------:R-:W-:Y:S04]  /*11920*/  LDGSTS.E [R0+0x20b00], desc[UR16][R244.64], P2 ;  /* 0x20b00000f4007fae */ /* 0x000fe80009121850 */
[----:B------:R-:W4:Y:S04]  /*11930*/  LDL.LU.64 R248, [R1+0x258] ;  /* 0x0002580001f87983 */ /* 0x000f280000300a00 */
[----:B------:R-:W4:Y:S04]  /*11940*/  LDL.LU.64 R242, [R1+0x250] ;  /* 0x0002500001f27983 */ /* 0x000f280000300a00 */
[----:B------:R-:W4:Y:S04]  /*11950*/  LDL.LU.64 R246, [R1+0x248] ;  /* 0x0002480001f67983 */ /* 0x000f280000300a00 */
        /* <DEDUP_REMOVED lines=29> */
[----:B--2---:R-:W-:-:S02]  /*11b30*/  IMAD.WIDE R10, R4, 0x4, R226 ;  /* 0x00000004040a7825 */ /* 0x004fc400078e02e2 */
[----:B------:R-:W2:Y:S01]  /*11b40*/  LDC R227, c[0x0][0x230] ;  /* 0x00008c00ffe37b82 */ /* 0x000ea20000000800 */
[----:B------:R-:W-:Y:S04]  /*11b50*/  LDGSTS.E [R0+0x27f00], desc[UR16][R224.64], P2 ;  /* 0x27f00000e0007fae */ /* 0x000fe80009121850 */
[----:B------:R-:W0:Y:S01]  /*11b60*/  LDGDEPBAR ;  /* 0x00000000000079af */ /* 0x000e220000000000 */
[----:B---3--:R-:W-:Y:S02]  /*11b70*/  IMAD.WIDE R20, R4, 0x4, R232 ;  /* 0x0000000404147825 */ /* 0x008fe400078e02e8 */
[----:B------:R-:W-:Y:S01]  /*11b80*/  BAR.SYNC.DEFER_BLOCKING 0x0 ;  /* 0x0000000000007b1d */ /* 0x000fe20000010000 */
[----:B------:R-:W-:Y:S01]  /*11b90*/  ISETP.GE.U32.AND P2, PT, R252, 0x7ffffedf, PT ;  /* 0x7ffffedffc00780c */ /* 0x000fe20003f46070 */
[----:B------:R-:W-:-:S02]  /*11ba0*/  VIADD R252, R241, 0xffffff1c ;  /* 0xffffff1cf1fc7836 */ /* 0x000fc40000000000 */
[----:B------:R-:W-:Y:S02]  /*11bb0*/  IMAD.WIDE R26, R4, 0x4, R26 ;  /* 0x00000004041a7825 */ /* 0x000fe400078e021a */
[----:B------:R-:W-:Y:S01]  /*11bc0*/  @!PT LDS RZ, [RZ] ;  /* 0x00000000fffff984 */ /* 0x000fe20000000800 */
[----:B------:R-:W-:Y:S01]  /*11bd0*/  @!PT LDS RZ, [RZ] ;  /* 0x00000000fffff984 */ /* 0x000fe20000000800 */
[----:B------:R-:W-:Y:S01]  /*11be0*/  @!PT LDS RZ, [RZ] ;  /* 0x00000000fffff984 */ /* 0x000fe20000000800 */
[----:B------:R3:W-:Y:S01]  /*11bf0*/  LDGSTS.E [R251+0x68000], desc[UR16][R20.64], !P3 ;  /* 0x6800000014fb7fae */ /* 0x0007e2000d921850 */
[----:B------:R-:W-:Y:S01]  /*11c00*/  ISETP.GE.U32.AND P3, PT, R19, 0x7ffffede, PT ;  /* 0x7ffffede1300780c */ /* 0x000fe20003f66070 */
[----:B--2---:R-:W-:Y:S02]  /*11c10*/  VIADD R19, R227, 0xffffff3b ;  /* 0xffffff3be3137836 */ /* 0x004fe40000000000 */
[----:B------:R-:W2:Y:S01]  /*11c20*/  LDC R227, c[0x0][0x230] ;  /* 0x00008c00ffe37b82 */ /* 0x000ea20000000800 */
[----:B------:R3:W-:Y:S04]  /*11c30*/  STL.64 [R1+0x200], R20 ;  /* 0x0002001401007387 */ /* 0x0007e80000100a00 */
[----:B------:R1:W-:Y:S01]  /*11c40*/  LDGSTS.E [R251+0x68004], desc[UR16][R10.64], !P1 ;  /* 0x680040000afb7fae */ /* 0x0003e2000c921850 */
[----:B------:R-:W-:-:S03]  /*11c50*/  ISETP.GE.U32.AND P1, PT, R252, 0x7ffffedd, PT ;  /* 0x7ffffeddfc00780c */ /* 0x000fc60003f26070 */
[----:B------:R1:W-:Y:S01]  /*11c60*/  STL.64 [R1+0x208], R10 ;  /* 0x0002080a01007387 */ /* 0x0003e20000100a00 */
[----:B---3--:R-:W-:-:S03]  /*11c70*/  IMAD.WIDE R20, R4, 0x4, R34 ;  /* 0x0000000404147825 */ /* 0x008fc600078e0222 */
[----:B------:R3:W-:Y:S04]  /*11c80*/  STL.64 [R1+0x210], R26 ;  /* 0x0002101a01007387 */ /* 0x0007e80000100a00 */
[----:B------:R-:W4:Y:S01]  /*11c90*/  LDL.LU.64 R240, [R1+0x220] ;  /* 0x0002200001f07983 */ /* 0x000f220000300a00 */
[----:B------:R-:W-:Y:S01]  /*11ca0*/  VIADD R12, R12, 0xffffff39 ;  /* 0xffffff390c0c7836 */ /* 0x000fe20000000000 */
[----:B-1----:R-:W1:Y:S02]  /*11cb0*/  LDC R11, c[0x0][0x230] ;  /* 0x00008c00ff0b7b82 */ /* 0x002e640000000800 */
[----:B------:R-:W4:Y:S04]  /*11cc0*/  LDL.LU.64 R34, [R1+0x228] ;  /* 0x0002280001227983 */ /* 0x000f280000300a00 */
[----:B------:R3:W-:Y:S01]  /*11cd0*/  STL.64 [R1+0x218], R20 ;  /* 0x0002181401007387 */ /* 0x0007e20000100a00 */
[----:B--2---:R-:W-:Y:S01]  /*11ce0*/  VIADD R252, R227, 0xffffff3a ;  /* 0xffffff3ae3fc7836 */ /* 0x004fe20000000000 */
[----:B------:R-:W2:Y:S02]  /*11cf0*/  LDC R10, c[0x0][0x230] ;  /* 0x00008c00ff0a7b82 */ /* 0x000ea40000000800 */
[----:B------:R3:W-:Y:S01]  /*11d00*/  LDGSTS.E [R251+0x68008], desc[UR16][R26.64], !P0 ;  /* 0x680080001afb7fae */ /* 0x0007e2000c121850 */
[----:B------:R-:W-:-:S03]  /*11d10*/  ISETP.GE.U32.AND P0, PT, R19, 0x7ffffefc, PT ;  /* 0x7ffffefc1300780c */ /* 0x000fc60003f06070 */
[----:B------:R1:W-:Y:S01]  /*11d20*/  LDGSTS.E [R251+0x6800c], desc[UR16][R20.64], !P4 ;  /* 0x6800c00014fb7fae */ /* 0x0003e2000e121850 */
[----:B------:R-:W-:Y:S01]  /*11d30*/  ISETP.GE.U32.AND P4, PT, R252, 0x7ffffefb, PT ;  /* 0x7ffffefbfc00780c */ /* 0x000fe20003f86070 */
[----:B------:R-:W-:Y:S01]  /*11d40*/  VIADD R252, R13, 0xffffff1b ;  /* 0xffffff1b0dfc7836 */ /* 0x000fe20000000000 */
[----:B---3--:R-:W3:Y:S01]  /*11d50*/  LDC R26, c[0x0][0x230] ;  /* 0x00008c00ff1a7b82 */ /* 0x008ee20000000800 */
[----:B-1----:R-:W-:-:S07]  /*11d60*/  VIADD R20, R18, 0xffffff38 ;  /* 0xffffff3812147836 */ /* 0x002fce0000000000 */
[----:B------:R-:W1:Y:S01]  /*11d70*/  LDC R27, c[0x0][0x230] ;  /* 0x00008c00ff1b7b82 */ /* 0x000e620000000800 */
[----:B----4-:R-:W-:-:S04]  /*11d80*/  IMAD.WIDE R248, R4, 0x4, R248 ;  /* 0x0000000404f87825 */ /* 0x010fc800078e02f8 */
[C---:B------:R-:W-:Y:S01]  /*11d90*/  IMAD.WIDE R242, R4.reuse, 0x4, R242 ;  /* 0x0000000404f27825 */ /* 0x040fe200078e02f2 */
[----:B------:R4:W-:Y:S03]  /*11da0*/  STL.64 [R1+0x498], R248 ;  /* 0x000498f801007387 */ /* 0x0009e60000100a00 */
[C---:B------:R-:W-:Y:S01]  /*11db0*/  IMAD.WIDE R246, R4.reuse, 0x4, R246 ;  /* 0x0000000404f67825 */ /* 0x040fe200078e02f6 */
[----:B------:R2:W-:Y:S03]  /*11dc0*/  STL.64 [R1+0x4b8], R242 ;  /* 0x0004b8f201007387 */ /* 0x0005e60000100a00 */
[----:B------:R-:W-:Y:S01]  /*11dd0*/  IMAD.WIDE R232, R4, 0x4, R234 ;  /* 0x0000000404e87825 */ /* 0x000fe200078e02ea */
[----:B------:R-:W-:Y:S04]  /*11de0*/  LDGSTS.E [R251+0x6c000], desc[UR16][R248.64], !P6 ;  /* 0x6c000000f8fb7fae */ /* 0x000fe8000f121850 */
[----:B------:R-:W3:Y:S04]  /*11df0*/  LDL.LU.64 R234, [R1+0x230] ;  /* 0x0002300001ea7983 */ /* 0x000ee80000300a00 */
[----:B------:R1:W-:Y:S04]  /*11e00*/  STL.64 [R1+0x4c8], R246 ;  /* 0x0004c8f601007387 */ /* 0x0003e80000100a00 */
[----:B------:R-:W3:Y:S04]  /*11e10*/  LDL.LU.64 R226, [R1+0x238] ;  /* 0x0002380001e27983 */ /* 0x000ee80000300a00 */
[----:B------:R3:W-:Y:S04]  /*11e20*/  STL.64 [R1+0x4d8], R232 ;  /* 0x0004d8e801007387 */ /* 0x0007e80000100a00 */
[----:B------:R-:W-:Y:S04]  /*11e30*/  LDGSTS.E [R251+0x6c004], desc[UR16][R242.64], !P2 ;  /* 0x6c004000f2fb7fae */ /* 0x000fe8000d121850 */
[----:B------:R-:W3:Y:S04]  /*11e40*/  LDL.LU.64 R18, [R1+0x1f8] ;  /* 0x0001f80001127983 */ /* 0x000ee80000300a00 */
[----:B------:R-:W-:Y:S04]  /*11e50*/  LDGSTS.E [R251+0x6c008], desc[UR16][R246.64], !P3 ;  /* 0x6c008000f6fb7fae */ /* 0x000fe8000d921850 */
[----:B----4-:R-:W4:Y:S04]  /*11e60*/  LDL.LU.64 R248, [R1+0x858] ;  /* 0x0008580001f87983 */ /* 0x010f280000300a00 */
[----:B------:R1:W-:Y:S01]  /*11e70*/  LDGSTS.E [R251+0x6c00c], desc[UR16][R232.64], !P1 ;  /* 0x6c00c000e8fb7fae */ /* 0x0003e2000c921850 */
[----:B------:R-:W-:-:S03]  /*11e80*/  ISETP.GE.U32.AND P1, PT, R12, 0x7ffffefa, PT ;  /* 0x7ffffefa0c00780c */ /* 0x000fc60003f26070 */
[----:B--2---:R-:W2:Y:S04]  /*11e90*/  LDL.LU.64 R242, [R1+0x1f0] ;  /* 0x0001f00001f27983 */ /* 0x004ea80000300a00 */
[----:B------:R-:W4:Y:S04]  /*11ea0*/  LDL.LU.64 R12, [R1+0x1e8] ;  /* 0x0001e800010c7983 */ /* 0x000f280000300a00 */
[----:B-1----:R-:W4:Y:S01]  /*11eb0*/  LDL.LU.64 R246, [R1+0x1e0] ;  /* 0x0001e00001f67983 */ /* 0x002f220000300a00 */
[----:B------:R-:W-:Y:S01]  /*11ec0*/  ISETP.GE.U32.AND P6, PT, R20, 0x7ffffef9, PT ;  /* 0x7ffffef91400780c */ /* 0x000fe20003fc6070 */
[----:B------:R-:W-:Y:S01]  /*11ed0*/  VIADD R251, R11, 0xffffff1a ;  /* 0xffffff1a0bfb7836 */ /* 0x000fe20000000000 */
[----:B------:R-:W-:-:S02]  /*11ee0*/  ISETP.GE.U32.AND P3, PT, R252, 0x7ffffedc, PT ;  /* 0x7ffffedcfc00780c */ /* 0x000fc40003f66070 */
[----:B------:R-:W-:Y:S02]  /*11ef0*/  IADD3 R252, R10, -0xe7, RZ ;  /* 0xffffff190afc7810 */ /* 0x000fe40007ffe0ff */
[----:B------:R-:W-:Y:S01]  /*11f00*/  ISETP.GE.U32.AND P2, PT, R251, 0x7ffffedb, PT ;  /* 0x7ffffedbfb00780c */ /* 0x000fe20003f46070 */
[----:B---3--:R-:W-:Y:S02]  /*11f10*/  VIADD R251, R26, 0xffffff18 ;  /* 0xffffff181afb7836 */ /* 0x008fe40000000000 */
[----:B------:R-:W1:Y:S01]  /*11f20*/  LDC R26, c[0x0][0x230] ;  /* 0x00008c00ff1a7b82 */ /* 0x000e620000000800 */
[----:B------:R-:W-:-:S04]  /*11f30*/  IMAD.WIDE R20, R4, 0x4, R240 ;  /* 0x0000000404147825 */ /* 0x000fc800078e02f0 */
[----:B------:R-:W-:Y:S01]  /*11f40*/  IMAD.WIDE R10, R4, 0x4, R34 ;  /* 0x00000004040a7825 */ /* 0x000fe200078e0222 */
[----:B------:R3:W-:Y:S01]  /*11f50*/  LDGSTS.E [R250+0x68000], desc[UR16][R20.64], !P0 ;  /* 0x6800000014fa7fae */ /* 0x0007e2000c121850 */
[----:B------:R-:W-:-:S03]  /*11f60*/  ISETP.GE.U32.AND P0, PT, R252, 0x7ffffeda, PT ;  /* 0x7ffffedafc00780c */ /* 0x000fc60003f06070 */
[----:B------:R3:W-:Y:S01]  /*11f70*/  STL.64 [R1+0x220], R20 ;  /* 0x0002201401007387 */ /* 0x0007e20000100a00 */
[----:B------:R-:W-:-:S03]  /*11f80*/  VIADD R252, R29, 0xffffff37 ;  /* 0xffffff371dfc7836 */ /* 0x000fc60000000000 */
[----:B------:R1:W-:Y:S01]  /*11f90*/  LDGSTS.E [R250+0x68004], desc[UR16][R10.64], !P4 ;  /* 0x680040000afa7fae */ /* 0x0003e2000e121850 */
[----:B------:R-:W-:Y:S01]  /*11fa0*/  ISETP.GE.U32.AND P4, PT, R251, 0x7ffffed9, PT ;  /* 0x7ffffed9fb00780c */ /* 0x000fe20003f86070 */
[----:B------:R-:W-:Y:S02]  /*11fb0*/  VIADD R251, R28, 0xffffff36 ;  /* 0xffffff361cfb7836 */ /* 0x000fe40000000000 */
[----:B------:R1:W-:Y:S04]  /*11fc0*/  STL.64 [R1+0x228], R10 ;  /* 0x0002280a01007387 */ /* 0x0003e80000100a00 */
[----:B------:R-:W4:Y:S01]  /*11fd0*/  LDL.LU.64 R232, [R1+0x1d8] ;  /* 0x0001d80001e87983 */ /* 0x000f220000300a00 */
[----:B---3--:R-:W3:Y:S08]  /*11fe0*/  LDC R20, c[0x0][0x230] ;  /* 0x00008c00ff147b82 */ /* 0x008ef00000000800 */
[----:B-1----:R-:W1:Y:S08]  /*11ff0*/  LDC R11, c[0x0][0x230] ;  /* 0x00008c00ff0b7b82 */ /* 0x002e700000000800 */
[----:B------:R-:W3:Y:S08]  /*12000*/  LDC R10, c[0x0][0x230] ;  /* 0x00008c00ff0a7b82 */ /* 0x000ef00000000800 */
[----:B------:R-:W3:Y:S01]  /*12010*/  LDC R21, c[0x0][0x230] ;  /* 0x00008c00ff157b82 */ /* 0x000ee20000000800 */
[----:B------:R-:W-:-:S04]  /*12020*/  IMAD.WIDE R234, R4, 0x4, R234 ;  /* 0x0000000404ea7825 */ /* 0x000fc800078e02ea */
[C---:B------:R-:W-:Y:S01]  /*12030*/  IMAD.WIDE R226, R4.reuse, 0x4, R226 ;  /* 0x0000000404e27825 */ /* 0x040fe200078e02e2 */
[----:B------:R-:W-:Y:S04]  /*12040*/  STL.64 [R1+0x230], R234 ;  /* 0x000230ea01007387 */ /* 0x000fe80000100a00 */
[----:B------:R-:W-:Y:S04]  /*12050*/  STL.64 [R1+0x238], R226 ;  /* 0x000238e201007387 */ /* 0x000fe80000100a00 */
[----:B------:R-:W3:Y:S01]  /*12060*/  LDL.LU.64 R240, [R1+0x1d0] ;  /* 0x0001d00001f07983 */ /* 0x000ee20000300a00 */
[----:B------:R-:W-:-:S03]  /*12070*/  IMAD.WIDE R34, R4, 0x4, R18 ;  /* 0x0000000404227825 */ /* 0x000fc600078e0212 */
[----:B------:R-:W-:Y:S04]  /*12080*/  LDGSTS.E [R250+0x68008], desc[UR16][R234.64], !P1 ;  /* 0x68008000eafa7fae */ /* 0x000fe8000c921850 */
[----:B------:R-:W-:Y:S04]  /*12090*/  STL.64 [R1+0x470], R34 ;  /* 0x0004702201007387 */ /* 0x000fe80000100a00 */
[----:B------:R-:W-:Y:S04]  /*120a0*/  LDGSTS.E [R250+0x6800c], desc[UR16][R226.64], !P6 ;  /* 0x6800c000e2fa7fae */ /* 0x000fe8000f121850 */
[----:B------:R-:W-:Y:S01]  /*120b0*/  LDGSTS.E [R250+0x6c000], desc[UR16][R34.64], !P3 ;  /* 0x6c00000022fa7fae */ /* 0x000fe2000d921850 */
[----:B--2---:R-:W-:-:S04]  /*120c0*/  IMAD.WIDE R28, R4, 0x4, R242 ;  /* 0x00000004041c7825 */ /* 0x004fc800078e02f2 */
[C---:B----4-:R-:W-:Y:S01]  /*120d0*/  IMAD.WIDE R18, R4.reuse, 0x4, R12 ;  /* 0x0000000404127825 */ /* 0x050fe200078e020c */
[----:B------:R2:W-:Y:S03]  /*120e0*/  STL.64 [R1+0x490], R28 ;  /* 0x0004901c01007387 */ /* 0x0005e60000100a00 */
[----:B------:R-:W-:Y:S01]  /*120f0*/  IMAD.WIDE R12, R4, 0x4, R246 ;  /* 0x00000004040c7825 */ /* 0x000fe200078e02f6 */
[----:B------:R4:W-:Y:S04]  /*12100*/  STL.64 [R1+0x4b0], R18 ;  /* 0x0004b01201007387 */ /* 0x0009e80000100a00 */
[----:B------:R2:W-:Y:S04]  /*12110*/  LDGSTS.E [R250+0x6c004], desc[UR16][R28.64], !P2 ;  /* 0x6c0040001cfa7fae */ /* 0x0005e8000d121850 */
[----:B------:R3:W-:Y:S04]  /*12120*/  STL.64 [R1+0x4c0], R12 ;  /* 0x0004c00c01007387 */ /* 0x0007e80000100a00 */
[----:B------:R-:W-:Y:S01]  /*12130*/  LDGSTS.E [R250+0x6c008], desc[UR16][R18.64], !P0 ;  /* 0x6c00800012fa7fae */ /* 0x000fe2000c121850 */
[----:B------:R-:W-:-:S02]  /*12140*/  ISETP.GE.U32.AND P2, PT, R252, 0x7ffffef8, PT ;  /* 0x7ffffef8fc00780c */ /* 0x000fc40003f46070 */
[----:B------:R-:W-:Y:S01]  /*12150*/  ISETP.GE.U32.AND P1, PT, R251, 0x7ffffef7, PT ;  /* 0x7ffffef7fb00780c */ /* 0x000fe20003f26070 */
[----:B------:R3:W-:Y:S01]  /*12160*/  LDGSTS.E [R250+0x6c00c], desc[UR16][R12.64], !P4 ;  /* 0x6c00c0000cfa7fae */ /* 0x0007e2000e121850 */
[----:B-1----:R-:W-:Y:S01]  /*12170*/  VIADD R11, R11, 0xffffff35 ;  /* 0xffffff350b0b7836 */ /* 0x002fe20000000000 */
[----:B--2---:R-:W1:Y:S02]  /*12180*/  LDC R29, c[0x0][0x230] ;  /* 0x00008c00ff1d7b82 */ /* 0x004e640000000800 */
[----:B----4-:R-:W2:Y:S06]  /*12190*/  LDL.LU.64 R18, [R1+0x1c8] ;  /* 0x0001c80001127983 */ /* 0x010eac0000300a00 */
[----:B------:R-:W4:Y:S01]  /*121a0*/  LDC R28, c[0x0][0x230] ;  /* 0x00008c00ff1c7b82 */ /* 0x000f220000000800 */
[----:B------:R-:W4:Y:S04]  /*121b0*/  LDL.LU.64 R34, [R1+0x1c0] ;  /* 0x0001c00001227983 */ /* 0x000f280000300a00 */
[----:B------:R-:W4:Y:S01]  /*121c0*/  LDL.LU.64 R234, [R1+0x1b8] ;  /* 0x0001b80001ea7983 */ /* 0x000f220000300a00 */
[----:B------:R-:W-:-:S02]  /*121d0*/  VIADD R251, R26, 0xffffff17 ;  /* 0xffffff171afb7836 */ /* 0x000fc40000000000 */
[----:B---3--:R-:W-:Y:S01]  /*121e0*/  VIADD R250, R20, 0xffffff16 ;  /* 0xffffff1614fa7836 */ /* 0x008fe20000000000 */
[----:B------:R-:W3:Y:S01]  /*121f0*/  LDL.LU.64 R226, [R1+0x1b0] ;  /* 0x0001b00001e27983 */ /* 0x000ee20000300a00 */
[----:B------:R-:W-:Y:S01]  /*12200*/  VIADD R252, R27, 0xffffff34 ;  /* 0xffffff341bfc7836 */ /* 0x000fe20000000000 */
[----:B------:R-:W-:Y:S01]  /*12210*/  ISETP.GE.U32.AND P4, PT, R251, 0x7ffffed8, PT ;  /* 0x7ffffed8fb00780c */ /* 0x000fe20003f86070 */
[----:B------:R-:W1:Y:S01]  /*12220*/  LDC R27, c[0x0][0x230] ;  /* 0x00008c00ff1b7b82 */ /* 0x000e620000000800 */
[----:B------:R-:W3:Y:S04]  /*12230*/  LDL.LU.64 R242, [R1+0x1a8] ;  /* 0x0001a80001f27983 */ /* 0x000ee80000300a00 */
[----:B------:R-:W3:Y:S01]  /*12240*/  LDL.LU.64 R246, [R1+0x1a0] ;  /* 0x0001a00001f67983 */ /* 0x000ee20000300a00 */
[----:B------:R-:W-:-:S02]  /*12250*/  ISETP.GE.U32.AND P3, PT, R250, 0x7ffffed7, PT ;  /* 0x7ffffed7fa00780c */ /* 0x000fc40003f66070 */
[----:B------:R-:W-:Y:S01]  /*12260*/  ISETP.GE.U32.AND P0, PT, R11, 0x7ffffef6, PT ;  /* 0x7ffffef60b00780c */ /* 0x000fe20003f06070 */
[----:B------:R-:W1:Y:S01]  /*12270*/  LDC R26, c[0x0][0x230] ;  /* 0x00008c00ff1a7b82 */ /* 0x000e620000000800 */
[----:B------:R-:W-:Y:S02]  /*12280*/  IADD3 R20, R10, -0xeb, RZ ;  /* 0xffffff150a147810 */ /* 0x000fe40007ffe0ff */
[----:B------:R-:W-:Y:S01]  /*12290*/  ISETP.GE.U32.AND P6, PT, R252, 0x7ffffef5, PT ;  /* 0x7ffffef5fc00780c */ /* 0x000fe20003fc6070 */
[----:B------:R-:W-:-:S04]  /*122a0*/  VIADD R252, R21, 0xffffff14 ;  /* 0xffffff1415fc7836 */ /* 0x000fc80000000000 */
[----:B------:R-:W1:Y:S08]  /*122b0*/  LDC R12, c[0x0][0x230] ;  /* 0x00008c00ff0c7b82 */ /* 0x000e700000000800 */
[----:B------:R-:W1:Y:S01]  /*122c0*/  LDC R13, c[0x0][0x230] ;  /* 0x00008c00ff0d7b82 */ /* 0x000e620000000800 */
[----:B------:R-:W-:-:S07]  /*122d0*/  IMAD.WIDE R250, R4, 0x4, R232 ;  /* 0x0000000404fa7825 */ /* 0x000fce00078e02e8 */
[----:B------:R-:W1:Y:S01]  /*122e0*/  LDC R232, c[0x0][0x230] ;  /* 0x00008c00ffe87b82 */ /* 0x000e620000000800 */
[----:B------:R-:W-:Y:S01]  /*122f0*/  LDGSTS.E [R249+0x68000], desc[UR16][R250.64], !P2 ;  /* 0x68000000faf97fae */ /* 0x000fe2000d121850 */
[----:B------:R-:W-:Y:S01]  /*12300*/  ISETP.GE.U32.AND P2, PT, R20, 0x7ffffed6, PT ;  /* 0x7ffffed61400780c */ /* 0x000fe20003f46070 */
[----:B------:R-:W-:-:S05]  /*12310*/  IMAD.WIDE R10, R4, 0x4, R240 ;  /* 0x00000004040a7825 */ /* 0x000fca00078e02f0 */
[----:B------:R2:W-:Y:S04]  /*12320*/  STL.64 [R1+0x240], R10 ;  /* 0x0002400a01007387 */ /* 0x0005e80000100a00 */
[----:B------:R2:W-:Y:S02]  /*12330*/  LDGSTS.E [R249+0x68004], desc[UR16][R10.64], !P1 ;  /* 0x680040000af97fae */ /* 0x0005e4000c921850 */
[----:B--2---:R-:W-:-:S04]  /*12340*/  IMAD.WIDE R10, R4, 0x4, R18 ;  /* 0x00000004040a7825 */ /* 0x004fc800078e0212 */
[C---:B----4-:R-:W-:Y:S01]  /*12350*/  IMAD.WIDE R34, R4.reuse, 0x4, R34 ;  /* 0x0000000404227825 */ /* 0x050fe200078e0222 */
[----:B------:R2:W-:Y:S03]  /*12360*/  STL.64 [R1+0x248], R10 ;  /* 0x0002480a01007387 */ /* 0x0005e60000100a00 */
[C---:B------:R-:W-:Y:S01]  /*12370*/  IMAD.WIDE R234, R4.reuse, 0x4, R234 ;  /* 0x0000000404ea7825 */ /* 0x040fe200078e02ea */
[----:B------:R-:W4:Y:S03]  /*12380*/  LDL.LU.64 R20, [R1+0x198] ;  /* 0x0001980001147983 */ /* 0x000f260000300a00 */
[----:B---3--:R-:W-:Y:S01]  /*12390*/  IMAD.WIDE R246, R4, 0x4, R246 ;  /* 0x0000000404f67825 */ /* 0x008fe200078e02f6 */
[----:B------:R-:W-:Y:S01]  /*123a0*/  LDGSTS.E [R249+0x68008], desc[UR16][R10.64], !P0 ;  /* 0x680080000af97fae */ /* 0x000fe2000c121850 */
[----:B------:R-:W-:Y:S01]  /*123b0*/  ISETP.GE.U32.AND P1, PT, R252, 0x7ffffed5, PT ;  /* 0x7ffffed5fc00780c */ /* 0x000fe20003f26070 */
[----:B------:R-:W3:Y:S02]  /*123c0*/  LDC R18, c[0x0][0x230] ;  /* 0x00008c00ff127b82 */ /* 0x000ee40000000800 */
[----:B------:R2:W-:Y:S04]  /*123d0*/  STL.64 [R1+0x250], R34 ;  /* 0x0002502201007387 */ /* 0x0005e80000100a00 */
[----:B------:R2:W-:Y:S01]  /*123e0*/  LDGSTS.E [R249+0x6800c], desc[UR16][R34.64], !P6 ;  /* 0x6800c00022f97fae */ /* 0x0005e2000f121850 */
[----:B-1----:R-:W-:Y:S01]  /*123f0*/  VIADD R27, R27, 0xffffff31 ;  /* 0xffffff311b1b7836 */ /* 0x002fe20000000000 */
[----:B------:R-:W1:Y:S02]  /*12400*/  LDC R19, c[0x0][0x230] ;  /* 0x00008c00ff137b82 */ /* 0x000e640000000800 */
[----:B--2---:R-:W2:Y:S04]  /*12410*/  LDL.LU.64 R10, [R1+0x190] ;  /* 0x00019000010a7983 */ /* 0x004ea80000300a00 */
[----:B------:R-:W-:Y:S01]  /*12420*/  STL.64 [R1+0x450], R234 ;  /* 0x000450ea01007387 */ /* 0x000fe20000100a00 */
[----:B------:R-:W-:-:S03]  /*12430*/  IMAD.WIDE R34, R4, 0x4, R226 ;  /* 0x0000000404227825 */ /* 0x000fc600078e02e2 */
[----:B------:R-:W-:Y:S01]  /*12440*/  LDGSTS.E [R249+0x6c000], desc[UR16][R234.64], !P4 ;  /* 0x6c000000eaf97fae */ /* 0x000fe2000e121850 */
[----:B------:R-:W-:-:S03]  /*12450*/  IMAD.WIDE R226, R4, 0x4, R242 ;  /* 0x0000000404e27825 */ /* 0x000fc600078e02f2 */
[----:B------:R3:W-:Y:S04]  /*12460*/  STL.64 [R1+0x468], R34 ;  /* 0x0004682201007387 */ /* 0x0007e80000100a00 */
[----:B------:R3:W-:Y:S04]  /*12470*/  STL.64 [R1+0x488], R226 ;  /* 0x000488e201007387 */ /* 0x0007e80000100a00 */
[----:B------:R1:W-:Y:S04]  /*12480*/  STL.64 [R1+0x4a8], R246 ;  /* 0x0004a8f601007387 */ /* 0x0003e80000100a00 */
[----:B------:R-:W2:Y:S04]  /*12490*/  LDL.LU.64 R240, [R1+0x188] ;  /* 0x0001880001f07983 */ /* 0x000ea80000300a00 */
[----:B------:R-:W2:Y:S04]  /*124a0*/  LDL.LU.64 R242, [R1+0x180] ;  /* 0x0001800001f27983 */ /* 0x000ea80000300a00 */
[----:B------:R-:W-:Y:S04]  /*124b0*/  LDGSTS.E [R249+0x6c004], desc[UR16][R34.64], !P3 ;  /* 0x6c00400022f97fae */ /* 0x000fe8000d921850 */
[----:B------:R-:W-:Y:S01]  /*124c0*/  LDGSTS.E [R249+0x6c008], desc[UR16][R226.64], !P2 ;  /* 0x6c008000e2f97fae */ /* 0x000fe2000d121850 */
[----:B------:R-:W-:-:S03]  /*124d0*/  VIADD R26, R26, 0xffffff30 ;  /* 0xffffff301a1a7836 */ /* 0x000fc60000000000 */
[----:B------:R1:W-:Y:S04]  /*124e0*/  LDGSTS.E [R249+0x6c00c], desc[UR16][R246.64], !P1 ;  /* 0x6c00c000f6f97fae */ /* 0x0003e8000c921850 */
[----:B---3--:R-:W3:Y:S04]  /*124f0*/  LDL.LU.64 R34, [R1+0x178] ;  /* 0x0001780001227983 */ /* 0x008ee80000300a00 */
[----:B------:R-:W3:Y:S04]  /*12500*/  LDL.LU.64 R234, [R1+0x170] ;  /* 0x0001700001ea7983 */ /* 0x000ee80000300a00 */
[----:B------:R-:W3:Y:S01]  /*12510*/  LDL.LU.64 R226, [R1+0x168] ;  /* 0x0001680001e27983 */ /* 0x000ee20000300a00 */
[----:B------:R-:W-:-:S02]  /*12520*/  ISETP.GE.U32.AND P1, PT, R27, 0x7ffffef2, PT ;  /* 0x7ffffef21b00780c */ /* 0x000fc40003f26070 */
[----:B------:R-:W-:Y:S01]  /*12530*/  ISETP.GE.U32.AND P4, PT, R26, 0x7ffffef1, PT ;  /* 0x7ffffef11a00780c */ /* 0x000fe20003f86070 */
[----:B-1----:R-:W3:Y:S04]  /*12540*/  LDL.LU.64 R246, [R1+0x850] ;  /* 0x0008500001f67983 */ /* 0x002ee80000300a00 */
[----:B------:R-:W3:Y:S01]  /*12550*/  LDL.LU.64 R26, [R1+0x160] ;  /* 0x00016000011a7983 */ /* 0x000ee20000300a00 */
[----:B------:R-:W-:Y:S02]  /*12560*/  VIADD R12, R12, 0xffffff33 ;  /* 0xffffff330c0c7836 */ /* 0x000fe40000000000 */
[----:B------:R-:W-:Y:S02]  /*12570*/  VIADD R252, R13, 0xffffff32 ;  /* 0xffffff320dfc7836 */ /* 0x000fe40000000000 */
[----:B------:R-:W-:Y:S01]  /*12580*/  VIADD R249, R28, 0xffffff12 ;  /* 0xffffff121cf97836 */ /* 0x000fe20000000000 */
[----:B------:R-:W-:Y:S01]  /*12590*/  ISETP.GE.U32.AND P0, PT, R12, 0x7ffffef4, PT ;  /* 0x7ffffef40c00780c */ /* 0x000fe20003f06070 */
[----:B------:R-:W1:Y:S01]  /*125a0*/  LDC R13, c[0x0][0x230] ;  /* 0x00008c00ff0d7b82 */ /* 0x000e620000000800 */
[----:B------:R-:W-:Y:S01]  /*125b0*/  ISETP.GE.U32.AND P6, PT, R252, 0x7ffffef3, PT ;  /* 0x7ffffef3fc00780c */ /* 0x000fe20003fc6070 */
[----:B------:R-:W-:-:S05]  /*125c0*/  VIADD R252, R29, 0xffffff13 ;  /* 0xffffff131dfc7836 */ /* 0x000fca0000000000 */
[----:B------:R-:W-:Y:S01]  /*125d0*/  ISETP.GE.U32.AND P3, PT, R252, 0x7ffffed4, PT ;  /* 0x7ffffed4fc00780c */ /* 0x000fe20003f66070 */
[----:B------:R-:W1:Y:S01]  /*125e0*/  LDC R12, c[0x0][0x230] ;  /* 0x00008c00ff0c7b82 */ /* 0x000e620000000800 */
[----:B------:R-:W-:Y:S01]  /*125f0*/  IADD3 R252, R18, -0xef, RZ ;  /* 0xffffff1112fc7810 */ /* 0x000fe20007ffe0ff */
[----:B----4-:R-:W-:-:S04]  /*12600*/  IMAD.WIDE R20, R4, 0x4, R20 ;  /* 0x0000000404147825 */ /* 0x010fc800078e0214 */
[----:B--2---:R-:W-:Y:S01]  /*12610*/  IMAD.WIDE R10, R4, 0x4, R10 ;  /* 0x00000004040a7825 */ /* 0x004fe200078e020a */
[----:B------:R-:W-:Y:S01]  /*12620*/  LDGSTS.E [R248+0x68000], desc[UR16][R20.64], !P0 ;  /* 0x6800000014f87fae */ /* 0x000fe2000c121850 */
[----:B------:R-:W-:Y:S01]  /*12630*/  ISETP.GE.U32.AND P0, PT, R252, 0x7ffffed2, PT ;  /* 0x7ffffed2fc00780c */ /* 0x000fe20003f06070 */
[----:B------:R-:W2:Y:S01]  /*12640*/  LDC R18, c[0x0][0x230] ;  /* 0x00008c00ff127b82 */ /* 0x000ea20000000800 */
[----:B------:R-:W-:Y:S01]  /*12650*/  VIADD R252, R232, 0xffffff2e ;  /* 0xffffff2ee8fc7836 */ /* 0x000fe20000000000 */
[----:B------:R-:W-:Y:S04]  /*12660*/  STL.64 [R1+0x258], R20 ;  /* 0x0002581401007387 */ /* 0x000fe80000100a00 */
[----:B------:R4:W-:Y:S04]  /*12670*/  STL.64 [R1+0x260], R10 ;  /* 0x0002600a01007387 */ /* 0x0009e80000100a00 */
[----:B------:R-:W2:Y:S04]  /*12680*/  LDL.LU.64 R28, [R1+0x158] ;  /* 0x00015800011c7983 */ /* 0x000ea80000300a00 */
[----:B------:R4:W-:Y:S01]  /*12690*/  LDGSTS.E [R248+0x68004], desc[UR16][R10.64], !P6 ;  /* 0x680040000af87fae */ /* 0x0009e2000f121850 */
[----:B------:R-:W-:-:S04]  /*126a0*/  IMAD.WIDE R242, R4, 0x4, R242 ;  /* 0x0000000404f27825 */ /* 0x000fc800078e02f2 */
[----:B---3--:R-:W-:-:S04]  /*126b0*/  IMAD.WIDE R234, R4, 0x4, R234 ;  /* 0x0000000404ea7825 */ /* 0x008fc800078e02ea */
[C---:B------:R-:W-:Y:S01]  /*126c0*/  IMAD.WIDE R226, R4.reuse, 0x4, R226 ;  /* 0x0000000404e27825 */ /* 0x040fe200078e02e2 */
[----:B------:R-:W-:Y:S01]  /*126d0*/  ISETP.GE.U32.AND P2, PT, R249, 0x7ffffed3, PT ;  /* 0x7ffffed3f900780c */ /* 0x000fe20003f46070 */
[----:B----4-:R-:W3:Y:S02]  /*126e0*/  LDC R11, c[0x0][0x230] ;  /* 0x00008c00ff0b7b82 */ /* 0x010ee40000000800 */
[----:B------:R-:W-:-:S04]  /*126f0*/  IMAD.WIDE R232, R4, 0x4, R240 ;  /* 0x0000000404e87825 */ /* 0x000fc800078e02f0 */
[C---:B------:R-:W-:Y:S01]  /*12700*/  IMAD.WIDE R240, R4.reuse, 0x4, R34 ;  /* 0x0000000404f07825 */ /* 0x040fe200078e0222 */
[----:B------:R4:W-:Y:S01]  /*12710*/  STL.64 [R1+0x268], R232 ;  /* 0x000268e801007387 */ /* 0x0009e20000100a00 */
[----:B------:R-:W3:Y:S03]  /*12720*/  LDC R10, c[0x0][0x230] ;  /* 0x00008c00ff0a7b82 */ /* 0x000ee60000000800 */
[----:B------:R-:W-:Y:S04]  /*12730*/  STL.64 [R1+0x270], R242 ;  /* 0x000270f201007387 */ /* 0x000fe80000100a00 */
[----:B------:R-:W3:Y:S01]  /*12740*/  LDL.LU.64 R34, [R1+0x150] ;  /* 0x0001500001227983 */ /* 0x000ee20000300a00 */
[----:B------:R-:W-:Y:S01]  /*12750*/  IMAD.WIDE R26, R4, 0x4, R26 ;  /* 0x00000004041a7825 */ /* 0x000fe200078e021a */
[----:B------:R-:W2:Y:S02]  /*12760*/  LDC R20, c[0x0][0x230] ;  /* 0x00008c00ff147b82 */ /* 0x000ea40000000800 */
[----:B------:R4:W-:Y:S04]  /*12770*/  STL.64 [R1+0x430], R240 ;  /* 0x000430f001007387 */ /* 0x0009e80000100a00 */
[----:B------:R4:W-:Y:S01]  /*12780*/  STL.64 [R1+0x448], R234 ;  /* 0x000448ea01007387 */ /* 0x0009e20000100a00 */
[----:B-1----:R-:W-:Y:S01]  /*12790*/  VIADD R13, R13, 0xffffff2f ;  /* 0xffffff2f0d0d7836 */ /* 0x002fe20000000000 */
[----:B------:R-:W1:Y:S02]  /*127a0*/  LDC R21, c[0x0][0x230] ;  /* 0x00008c00ff157b82 */ /* 0x000e640000000800 */
[----:B------:R-:W-:Y:S04]  /*127b0*/  LDGSTS.E [R248+0x68008], desc[UR16][R232.64], !P1 ;  /* 0x68008000e8f87fae */ /* 0x000fe8000c921850 */
[----:B------:R1:W-:Y:S01]  /*127c0*/  STL.64 [R1+0x460], R226 ;  /* 0x000460e201007387 */ /* 0x0003e20000100a00 */
[----:B------:R-:W-:-:S02]  /*127d0*/  VIADD R249, R12, 0xffffff10 ;  /* 0xffffff100cf97836 */ /* 0x000fc40000000000 */
[----:B------:R-:W1:Y:S01]  /*127e0*/  LDC R12, c[0x0][0x230] ;  /* 0x00008c00ff0c7b82 */ /* 0x000e620000000800 */
[----:B------:R-:W-:Y:S04]  /*127f0*/  LDGSTS.E [R248+0x6800c], desc[UR16][R242.64], !P4 ;  /* 0x6800c000f2f87fae */ /* 0x000fe8000e121850 */
[----:B----4-:R-:W4:Y:S01]  /*12800*/  LDL.LU.64 R232, [R1+0x148] ;  /* 0x0001480001e87983 */ /* 0x010f220000300a00 */
[----:B------:R-:W-:-:S03]  /*12810*/  ISETP.GE.U32.AND P4, PT, R252, 0x7ffffeef, PT ;  /* 0x7ffffeeffc00780c */ /* 0x000fc60003f86070 */
[----:B------:R2:W-:Y:S04]  /*12820*/  STL.64 [R1+0x480], R26 ;  /* 0x0004801a01007387 */ /* 0x0005e80000100a00 */
[----:B------:R-:W-:Y:S01]  /*12830*/  LDGSTS.E [R248+0x6c000], desc[UR16][R240.64], !P3 ;  /* 0x6c000000f0f87fae */ /* 0x000fe2000d921850 */
[----:B------:R-:W-:-:S03]  /*12840*/  ISETP.GE.U32.AND P3, PT, R13, 0x7ffffef0, PT ;  /* 0x7ffffef00d00780c */ /* 0x000fc60003f66070 */
[----:B------:R-:W-:Y:S04]  /*12850*/  LDGSTS.E [R248+0x6c004], desc[UR16][R234.64], !P2 ;  /* 0x6c004000eaf87fae */ /* 0x000fe8000d121850 */
[----:B------:R-:W-:Y:S04]  /*12860*/  LDGSTS.E [R248+0x6c008], desc[UR16][R226.64], !P0 ;  /* 0x6c008000e2f87fae */ /* 0x000fe8000c121850 */
[----:B------:R-:W4:Y:S01]  /*12870*/  LDL.LU.64 R240, [R1+0x140] ;  /* 0x0001400001f07983 */ /* 0x000f220000300a00 */
[----:B-1----:R-:W-:-:S03]  /*12880*/  VIADD R252, R12, 0xffffff2c ;  /* 0xffffff2c0cfc7836 */ /* 0x002fc60000000000 */
[----:B------:R-:W4:Y:S04]  /*12890*/  LDL.LU.64 R234, [R1+0x138] ;  /* 0x0001380001ea7983 */ /* 0x000f280000300a00 */
[----:B------:R-:W4:Y:S04]  /*128a0*/  LDL.LU.64 R226, [R1+0x130] ;  /* 0x0001300001e27983 */ /* 0x000f280000300a00 */
[----:B------:R-:W4:Y:S04]  /*128b0*/  LDL.LU.64 R242, [R1+0x128] ;  /* 0x0001280001f27983 */ /* 0x000f280000300a00 */
[----:B------:R-:W4:Y:S01]  /*128c0*/  LDL.LU.64 R12, [R1+0x120] ;  /* 0x00012000010c7983 */ /* 0x000f220000300a00 */
[----:B------:R-:W-:Y:S01]  /*128d0*/  ISETP.GE.U32.AND P6, PT, R249, 0x7ffffed1, PT ;  /* 0x7ffffed1f900780c */ /* 0x000fe20003fc6070 */
[----:B------:R-:W-:-:S02]  /*128e0*/  VIADD R249, R19, 0xffffff2d ;  /* 0xffffff2d13f97836 */ /* 0x000fc40000000000 */
[----:B---3--:R-:W-:-:S10]  /*128f0*/  IMAD.WIDE R34, R4, 0x4, R34 ;  /* 0x0000000404227825 */ /* 0x008fd400078e0222 */
[----:B------:R2:W-:Y:S01]  /*12900*/  LDGSTS.E [R248+0x6c00c], desc[UR16][R26.64], !P6 ;  /* 0x6c00c0001af87fae */ /* 0x0005e2000f121850 */
[----:B------:R-:W-:Y:S01]  /*12910*/  ISETP.GE.U32.AND P6, PT, R249, 0x7ffffeee, PT ;  /* 0x7ffffeeef900780c */ /* 0x000fe20003fc6070 */
[----:B------:R-:W1:Y:S02]  /*12920*/  LDC R19, c[0x0][0x230] ;  /* 0x00008c00ff137b82 */ /* 0x000e640000000800 */
[----:B------:R3:W-:Y:S01]  /*12930*/  STL.64 [R1+0x278], R34 ;  /* 0x0002782201007387 */ /* 0x0007e20000100a00 */
[----:B--2---:R-:W-:-:S05]  /*12940*/  IMAD.WIDE R248, R4, 0x4, R28 ;  /* 0x0000000404f87825 */ /* 0x004fca00078e021c */
[----:B------:R-:W2:Y:S01]  /*12950*/  LDC R26, c[0x0][0x230] ;  /* 0x00008c00ff1a7b82 */ /* 0x000ea20000000800 */
[----:B------:R-:W-:Y:S04]  /*12960*/  LDGSTS.E [R247+0x68000], desc[UR16][R248.64], !P3 ;  /* 0x68000000f8f77fae */ /* 0x000fe8000d921850 */
[----:B------:R-:W-:Y:S01]  /*12970*/  LDGSTS.E [R247+0x68004], desc[UR16][R34.64], !P4 ;  /* 0x6800400022f77fae */ /* 0x000fe2000e121850 */
[----:B----4-:R-:W-:-:S03]  /*12980*/  IMAD.WIDE R28, R4, 0x4, R232 ;  /* 0x00000004041c7825 */ /* 0x010fc600078e02e8 */
[----:B------:R-:W4:Y:S04]  /*12990*/  LDL.LU.64 R232, [R1+0x118] ;  /* 0x0001180001e87983 */ /* 0x000f280000300a00 */
[----:B------:R1:W-:Y:S04]  /*129a0*/  STL.64 [R1+0x280], R28 ;  /* 0x0002801c01007387 */ /* 0x0003e80000100a00 */
[----:B---3--:R-:W3:Y:S01]  /*129b0*/  LDL.LU.64 R34, [R1+0x110] ;  /* 0x0001100001227983 */ /* 0x008ee20000300a00 */
[----:B------:R-:W-:Y:S01]  /*129c0*/  VIADD R11, R11, 0xffffff0f ;  /* 0xffffff0f0b0b7836 */ /* 0x000fe20000000000 */
[----:B------:R-:W-:Y:S01]  /*129d0*/  ISETP.GE.U32.AND P0, PT, R252, 0x7ffffeed, PT ;  /* 0x7ffffeedfc00780c */ /* 0x000fe20003f06070 */
[----:B------:R-:W-:Y:S01]  /*129e0*/  VIADD R10, R10, 0xffffff0e ;  /* 0xffffff0e0a0a7836 */ /* 0x000fe20000000000 */
[----:B------:R-:W-:Y:S01]  /*129f0*/  IADD3 R252, R18, -0xf3, RZ ;  /* 0xffffff0d12fc7810 */ /* 0x000fe20007ffe0ff */
[----:B------:R-:W-:Y:S01]  /*12a00*/  VIADD R20, R20, 0xffffff0c ;  /* 0xffffff0c14147836 */ /* 0x000fe20000000000 */
[----:B------:R-:W-:Y:S01]  /*12a10*/  ISETP.GE.U32.AND P1, PT, R11, 0x7ffffed0, PT ;  /* 0x7ffffed00b00780c */ /* 0x000fe20003f26070 */
[----:B------:R1:W-:Y:S01]  /*12a20*/  LDGSTS.E [R247+0x68008], desc[UR16][R28.64], !P6 ;  /* 0x680080001cf77fae */ /* 0x0003e2000f121850 */
[----:B------:R-:W-:Y:S01]  /*12a30*/  ISETP.GE.U32.AND P2, PT, R10, 0x7ffffecf, PT ;  /* 0x7ffffecf0a00780c */ /* 0x000fe20003f46070 */
[----:B------:R-:W2:Y:S01]  /*12a40*/  LDC R18, c[0x0][0x230] ;  /* 0x00008c00ff127b82 */ /* 0x000ea20000000800 */
[----:B------:R-:W-:-:S02]  /*12a50*/  ISETP.GE.U32.AND P3, PT, R252, 0x7ffffece, PT ;  /* 0x7ffffecefc00780c */ /* 0x000fc40003f66070 */
[----:B------:R-:W-:Y:S01]  /*12a60*/  ISETP.GE.U32.AND P4, PT, R20, 0x7ffffecd, PT ;  /* 0x7ffffecd1400780c */ /* 0x000fe20003f86070 */
[----:B------:R-:W-:-:S04]  /*12a70*/  IMAD.WIDE R240, R4, 0x4, R240 ;  /* 0x0000000404f07825 */ /* 0x000fc800078e02f0 */
[C---:B------:R-:W-:Y:S01]  /*12a80*/  IMAD.WIDE R234, R4.reuse, 0x4, R234 ;  /* 0x0000000404ea7825 */ /* 0x040fe200078e02ea */
[----:B------:R-:W-:Y:S01]  /*12a90*/  STL.64 [R1+0x288], R240 ;  /* 0x000288f001007387 */ /* 0x000fe20000100a00 */
[----:B------:R-:W2:Y:S02]  /*12aa0*/  LDC R11, c[0x0][0x230] ;  /* 0x00008c00ff0b7b82 */ /* 0x000ea40000000800 */
[C---:B------:R-:W-:Y:S01]  /*12ab0*/  IMAD.WIDE R226, R4.reuse, 0x4, R226 ;  /* 0x0000000404e27825 */ /* 0x040fe200078e02e2 */
[----:B------:R-:W-:Y:S03]  /*12ac0*/  LDGSTS.E [R247+0x6800c], desc[UR16][R240.64], !P0 ;  /* 0x6800c000f0f77fae */ /* 0x000fe6000c121850 */
[C---:B-1----:R-:W-:Y:S01]  /*12ad0*/  IMAD.WIDE R28, R4.reuse, 0x4, R242 ;  /* 0x00000004041c7825 */ /* 0x042fe200078e02f2 */
[----:B------:R-:W-:Y:S01]  /*12ae0*/  STL.64 [R1+0x408], R234 ;  /* 0x000408ea01007387 */ /* 0x000fe20000100a00 */
[----:B------:R-:W1:Y:S02]  /*12af0*/  LDC R10, c[0x0][0x230] ;  /* 0x00008c00ff0a7b82 */ /* 0x000e640000000800 */
[----:B------:R-:W-:Y:S01]  /*12b00*/  IMAD.WIDE R12, R4, 0x4, R12 ;  /* 0x00000004040c7825 */ /* 0x000fe200078e020c */
[----:B------:R-:W-:Y:S04]  /*12b10*/  LDGSTS.E [R247+0x6c000], desc[UR16][R234.64], !P1 ;  /* 0x6c000000eaf77fae */ /* 0x000fe8000c921850 */
[----:B------:R-:W-:Y:S01]  /*12b20*/  STL.64 [R1+0x428], R226 ;  /* 0x000428e201007387 */ /* 0x000fe20000100a00 */
[----:B--2---:R-:W-:Y:S01]  /*12b30*/  VIADD R26, R26, 0xffffff2a ;  /* 0xffffff2a1a1a7836 */ /* 0x004fe20000000000 */
[----:B------:R-:W2:Y:S02]  /*12b40*/  LDC R20, c[0x0][0x230] ;  /* 0x00008c00ff147b82 */ /* 0x000ea40000000800 */
[----:B------:R-:W-:Y:S04]  /*12b50*/  LDGSTS.E [R247+0x6c004], desc[UR16][R226.64], !P2 ;  /* 0x6c004000e2f77fae */ /* 0x000fe8000d121850 */
[----:B------:R-:W-:Y:S04]  /*12b60*/  STL.64 [R1+0x440], R28 ;  /* 0x0004401c01007387 */ /* 0x000fe80000100a00 */
[----:B------:R1:W-:Y:S04]  /*12b70*/  LDGSTS.E [R247+0x6c008], desc[UR16][R28.64], !P3 ;  /* 0x6c0080001cf77fae */ /* 0x0003e8000d921850 */
[----:B------:R1:W-:Y:S04]  /*12b80*/  STL.64 [R1+0x458], R12 ;  /* 0x0004580c01007387 */ /* 0x0003e80000100a00 */
[----:B------:R2:W-:Y:S01]  /*12b90*/  LDGSTS.E [R247+0x6c00c], desc[UR16][R12.64], !P4 ;  /* 0x6c00c0000cf77fae */ /* 0x0005e2000e121850 */
[----:B------:R-:W-:Y:S01]  /*12ba0*/  ISETP.GE.U32.AND P4, PT, R26, 0x7ffffeeb, PT ;  /* 0x7ffffeeb1a00780c */ /* 0x000fe20003f86070 */
[----:B------:R-:W-:-:S02]  /*12bb0*/  VIADD R252, R21, 0xffffff2b ;  /* 0xffffff2b15fc7836 */ /* 0x000fc40000000000 */
[----:B------:R-:W3:Y:S01]  /*12bc0*/  LDC R21, c[0x0][0x230] ;  /* 0x00008c00ff157b82 */ /* 0x000ee20000000800 */
[----:B-1----:R-:W3:Y:S07]  /*12bd0*/  LDL.LU.64 R12, [R1+0x108] ;  /* 0x00010800010c7983 */ /* 0x002eee0000300a00 */
[----:B------:R-:W1:Y:S01]  /*12be0*/  LDC R29, c[0x0][0x230] ;  /* 0x00008c00ff1d7b82 */ /* 0x000e620000000800 */
[----:B------:R-:W3:Y:S04]  /*12bf0*/  LDL.LU.64 R242, [R1+0x100] ;  /* 0x0001000001f27983 */ /* 0x000ee80000300a00 */
[----:B------:R-:W3:Y:S03]  /*12c00*/  LDL.LU.64 R240, [R1+0xf8] ;  /* 0x0000f80001f07983 */ /* 0x000ee60000300a00 */
[----:B------:R-:W1:Y:S01]  /*12c10*/  LDC R28, c[0x0][0x230] ;  /* 0x00008c00ff1c7b82 */ /* 0x000e620000000800 */
[----:B------:R-:W3:Y:S04]  /*12c20*/  LDL.LU.64 R234, [R1+0xf0] ;  /* 0x0000f00001ea7983 */ /* 0x000ee80000300a00 */
[----:B------:R-:W3:Y:S04]  /*12c30*/  LDL.LU.64 R26, [R1+0xe8] ;  /* 0x0000e800011a7983 */ /* 0x000ee80000300a00 */
[----:B------:R-:W3:Y:S01]  /*12c40*/  LDL.LU.64 R226, [R1+0xe0] ;  /* 0x0000e00001e27983 */ /* 0x000ee20000300a00 */
[----:B------:R-:W-:Y:S01]  /*12c50*/  ISETP.GE.U32.AND P6, PT, R252, 0x7ffffeec, PT ;  /* 0x7ffffeecfc00780c */ /* 0x000fe20003fc6070 */
[----:B------:R-:W-:-:S02]  /*12c60*/  VIADD R252, R19, 0xffffff29 ;  /* 0xffffff2913fc7836 */ /* 0x000fc40000000000 */
[----:B--2---:R-:W-:Y:S01]  /*12c70*/  VIADD R247, R18, 0xffffff28 ;  /* 0xffffff2812f77836 */ /* 0x004fe20000000000 */
[----:B------:R-:W2:Y:S01]  /*12c80*/  LDC R19, c[0x0][0x230] ;  /* 0x00008c00ff137b82 */ /* 0x000ea20000000800 */
[----:B------:R-:W-:Y:S01]  /*12c90*/  VIADD R18, R11, 0xffffff0b ;  /* 0xffffff0b0b127836 */ /* 0x000fe20000000000 */
[----:B------:R-:W-:Y:S01]  /*12ca0*/  ISETP.GE.U32.AND P0, PT, R252, 0x7ffffeea, PT ;  /* 0x7ffffeeafc00780c */ /* 0x000fe20003f06070 */
[----:B------:R-:W-:Y:S02]  /*12cb0*/  VIADD R252, R10, 0xffffff0a ;  /* 0xffffff0a0afc7836 */ /* 0x000fe40000000000 */
[----:B----4-:R-:W-:-:S05]  /*12cc0*/  IMAD.WIDE R10, R4, 0x4, R232 ;  /* 0x00000004040a7825 */ /* 0x010fca00078e02e8 */
[----:B------:R3:W-:Y:S04]  /*12cd0*/  STL.64 [R1+0x290], R10 ;  /* 0x0002900a01007387 */ /* 0x0007e80000100a00 */
[----:B------:R3:W-:Y:S02]  /*12ce0*/  LDGSTS.E [R246+0x68000], desc[UR16][R10.64], !P6 ;  /* 0x680000000af67fae */ /* 0x0007e4000f121850 */
[----:B---3--:R-:W-:-:S05]  /*12cf0*/  IMAD.WIDE R10, R4, 0x4, R34 ;  /* 0x00000004040a7825 */ /* 0x008fca00078e0222 */
[----:B------:R3:W-:Y:S04]  /*12d00*/  STL.64 [R1+0x298], R10 ;  /* 0x0002980a01007387 */ /* 0x0007e80000100a00 */
[----:B------:R-:W4:Y:S01]  /*12d10*/  LDL.LU.64 R34, [R1+0xd8] ;  /* 0x0000d80001227983 */ /* 0x000f220000300a00 */
[----:B------:R-:W-:Y:S02]  /*12d20*/  ISETP.GE.U32.AND P3, PT, R247, 0x7ffffee9, PT ;  /* 0x7ffffee9f700780c */ /* 0x000fe40003f66070 */
[----:B------:R-:W-:Y:S01]  /*12d30*/  IADD3 R247, R21, -0xf7, RZ ;  /* 0xffffff0915f77810 */ /* 0x000fe20007ffe0ff */
[----:B------:R3:W-:Y:S01]  /*12d40*/  LDGSTS.E [R246+0x68004], desc[UR16][R10.64], !P4 ;  /* 0x680040000af67fae */ /* 0x0007e2000e121850 */
[----:B------:R-:W-:Y:S01]  /*12d50*/  ISETP.GE.U32.AND P2, PT, R18, 0x7ffffecc, PT ;  /* 0x7ffffecc1200780c */ /* 0x000fe20003f46070 */
[----:B------:R-:W4:Y:S01]  /*12d60*/  LDC R21, c[0x0][0x230] ;  /* 0x00008c00ff157b82 */ /* 0x000f220000000800 */
[----:B------:R-:W-:Y:S01]  /*12d70*/  ISETP.GE.U32.AND P6, PT, R247, 0x7ffffeca, PT ;  /* 0x7ffffecaf700780c */ /* 0x000fe20003fc6070 */
[----:B------:R-:W-:Y:S01]  /*12d80*/  VIADD R247, R20, 0xffffff08 ;  /* 0xffffff0814f77836 */ /* 0x000fe20000000000 */
[----:B------:R-:W-:-:S04]  /*12d90*/  ISETP.GE.U32.AND P1, PT, R252, 0x7ffffecb, PT ;  /* 0x7ffffecbfc00780c */ /* 0x000fc80003f26070 */
[----:B------:R-:W-:Y:S01]  /*12da0*/  ISETP.GE.U32.AND P4, PT, R247, 0x7ffffec9, PT ;  /* 0x7ffffec9f700780c */ /* 0x000fe20003f86070 */
[----:B---3--:R-:W3:Y:S08]  /*12db0*/  LDC R11, c[0x0][0x230] ;  /* 0x00008c00ff0b7b82 */ /* 0x008ef00000000800 */
[----:B------:R-:W3:Y:S01]  /*12dc0*/  LDC R10, c[0x0][0x230] ;  /* 0x00008c00ff0a7b82 */ /* 0x000ee20000000800 */
[----:B------:R-:W-:-:S07]  /*12dd0*/  IMAD.WIDE R12, R4, 0x4, R12 ;  /* 0x00000004040c7825 */ /* 0x000fce00078e020c */
[----:B------:R-:W4:Y:S01]  /*12de0*/  LDC R18, c[0x0][0x230] ;  /* 0x00008c00ff127b82 */ /* 0x000f220000000800 */
[C---:B------:R-:W-:Y:S01]  /*12df0*/  IMAD.WIDE R242, R4.reuse, 0x4, R242 ;  /* 0x0000000404f27825 */ /* 0x040fe200078e02f2 */
[----:B------:R1:W-:Y:S03]  /*12e00*/  STL.64 [R1+0x2f8], R12 ;  /* 0x0002f80c01007387 */ /* 0x0003e60000100a00 */
[C---:B------:R-:W-:Y:S01]  /*12e10*/  IMAD.WIDE R240, R4.reuse, 0x4, R240 ;  /* 0x0000000404f07825 */ /* 0x040fe200078e02f0 */
[----:B------:R-:W-:Y:S02]  /*12e20*/  STL.64 [R1+0x308], R242 ;  /* 0x000308f201007387 */ /* 0x000fe40000100a00 */
[----:B------:R-:W4:Y:S01]  /*12e30*/  LDC R252, c[0x0][0x230] ;  /* 0x00008c00fffc7b82 */ /* 0x000f220000000800 */
[C---:B------:R-:W-:Y:S01]  /*12e40*/  IMAD.WIDE R234, R4.reuse, 0x4, R234 ;  /* 0x0000000404ea7825 */ /* 0x040fe200078e02ea */
[----:B------:R-:W-:Y:S03]  /*12e50*/  LDGSTS.E [R246+0x68008], desc[UR16][R12.64], !P0 ;  /* 0x680080000cf67fae */ /* 0x000fe6000c121850 */
[C---:B------:R-:W-:Y:S01]  /*12e60*/  IMAD.WIDE R232, R4.reuse, 0x4, R26 ;  /* 0x0000000404e87825 */ /* 0x040fe200078e021a */
[----:B------:R-:W-:Y:S02]  /*12e70*/  LDGSTS.E [R246+0x6800c], desc[UR16][R242.64], !P3 ;  /* 0x6800c000f2f67fae */ /* 0x000fe4000d921850 */
[----:B------:R-:W4:Y:S01]  /*12e80*/  LDC R20, c[0x0][0x230] ;  /* 0x00008c00ff147b82 */ /* 0x000f220000000800 */
[----:B------:R-:W-:Y:S01]  /*12e90*/  IMAD.WIDE R226, R4, 0x4, R226 ;  /* 0x0000000404e27825 */ /* 0x000fe200078e02e2 */
[----:B------:R-:W4:Y:S04]  /*12ea0*/  LDL.LU.64 R26, [R1+0xd0] ;  /* 0x0000d000011a7983 */ /* 0x000f280000300a00 */
[----:B------:R-:W-:Y:S04]  /*12eb0*/  STL.64 [R1+0x3d0], R240 ;  /* 0x0003d0f001007387 */ /* 0x000fe80000100a00 */
[----:B------:R-:W-:Y:S04]  /*12ec0*/  STL.64 [R1+0x3f8], R234 ;  /* 0x0003f8ea01007387 */ /* 0x000fe80000100a00 */
[----:B------:R-:W-:Y:S04]  /*12ed0*/  LDGSTS.E [R246+0x6c000], desc[UR16][R240.64], !P2 ;  /* 0x6c000000f0f67fae */ /* 0x000fe8000d121850 */
[----:B-1----:R-:W4:Y:S04]  /*12ee0*/  LDL.LU.64 R12, [R1+0x848] ;  /* 0x00084800010c7983 */ /* 0x002f280000300a00 */
[----:B------:R-:W-:Y:S04]  /*12ef0*/  LDGSTS.E [R246+0x6c004], desc[UR16][R234.64], !P1 ;  /* 0x6c004000eaf67fae */ /* 0x000fe8000c921850 */
[----:B------:R-:W-:Y:S04]  /*12f00*/  STL.64 [R1+0x420], R232 ;  /* 0x000420e801007387 */ /* 0x000fe80000100a00 */
[----:B------:R-:W-:Y:S04]  /*12f10*/  LDGSTS.E [R246+0x6c008], desc[UR16][R232.64], !P6 ;  /* 0x6c008000e8f67fae */ /* 0x000fe8000f121850 */
[----:B------:R1:W-:Y:S04]  /*12f20*/  STL.64 [R1+0x438], R226 ;  /* 0x000438e201007387 */ /* 0x0003e80000100a00 */
[----:B------:R3:W-:Y:S04]  /*12f30*/  LDGSTS.E [R246+0x6c00c], desc[UR16][R226.64], !P4 ;  /* 0x6c00c000e2f67fae */ /* 0x0007e8000e121850 */
[----:B-1----:R-:W4:Y:S04]  /*12f40*/  LDL.LU.64 R226, [R1+0xc8] ;  /* 0x0000c80001e27983 */ /* 0x002f280000300a00 */
[----:B------:R-:W4:Y:S01]  /*12f50*/  LDL.LU.64 R234, [R1+0xc0] ;  /* 0x0000c00001ea7983 */ /* 0x000f220000300a00 */
[----:B--2---:R-:W-:-:S02]  /*12f60*/  VIADD R247, R19, 0xffffff27 ;  /* 0xffffff2713f77836 */ /* 0x004fc40000000000 */
[----:B---3--:R-:W-:Y:S01]  /*12f70*/  VIADD R246, R28, 0xffffff07 ;  /* 0xffffff071cf67836 */ /* 0x008fe20000000000 */
[----:B------:R-:W2:Y:S01]  /*12f80*/  LDL.LU.64 R242, [R1+0xb8] ;  /* 0x0000b80001f27983 */ /* 0x000ea20000300a00 */
[----:B------:R-:W1:Y:S01]  /*12f90*/  LDC R19, c[0x0][0x230] ;  /* 0x00008c00ff137b82 */ /* 0x000e620000000800 */
[----:B------:R-:W-:Y:S01]  /*12fa0*/  ISETP.GE.U32.AND P2, PT, R247, 0x7ffffee8, PT ;  /* 0x7ffffee8f700780c */ /* 0x000fe20003f46070 */
[----:B------:R-:W-:Y:S01]  /*12fb0*/  VIADD R247, R29, 0xffffff24 ;  /* 0xffffff241df77836 */ /* 0x000fe20000000000 */
[----:B------:R-:W-:Y:S01]  /*12fc0*/  ISETP.GE.U32.AND P4, PT, R246, 0x7ffffec8, PT ;  /* 0x7ffffec8f600780c */ /* 0x000fe20003f86070 */
[----:B------:R-:W-:Y:S01]  /*12fd0*/  VIADD R246, R11, 0xffffff06 ;  /* 0xffffff060bf67836 */ /* 0x000fe20000000000 */
[----:B------:R-:W3:Y:S02]  /*12fe0*/  LDL.LU.64 R232, [R1+0xb0] ;  /* 0x0000b00001e87983 */ /* 0x000ee40000300a00 */
[----:B------:R-:W-:Y:S02]  /*12ff0*/  ISETP.GE.U32.AND P6, PT, R247, 0x7ffffee5, PT ;  /* 0x7ffffee5f700780c */ /* 0x000fe40003fc6070 */
[----:B------:R-:W-:-:S02]  /*13000*/  IADD3 R247, R10, -0xfb, RZ ;  /* 0xffffff050af77810 */ /* 0x000fc40007ffe0ff */
[----:B------:R-:W3:Y:S01]  /*13010*/  LDL.LU.64 R10, [R1+0xa8] ;  /* 0x0000a800010a7983 */ /* 0x000ee20000300a00 */
[----:B----4-:R-:W-:-:S05]  /*13020*/  IMAD.WIDE R28, R4, 0x4, R34 ;  /* 0x00000004041c7825 */ /* 0x010fca00078e0222 */
[----:B------:R4:W-:Y:S04]  /*13030*/  STL.64 [R1+0x2b8], R28 ;  /* 0x0002b81c01007387 */ /* 0x0009e80000100a00 */
[----:B------:R-:W3:Y:S01]  /*13040*/  LDL.LU.64 R34, [R1+0xa0] ;  /* 0x0000a00001227983 */ /* 0x000ee20000300a00 */
[----:B------:R-:W-:Y:S02]  /*13050*/  VIADD R18, R18, 0xffffff26 ;  /* 0xffffff2612127836 */ /* 0x000fe40000000000 */
[----:B------:R-:W-:-:S03]  /*13060*/  VIADD R252, R252, 0xffffff25 ;  /* 0xffffff25fcfc7836 */ /* 0x000fc60000000000 */
[----:B------:R-:W-:Y:S02]  /*13070*/  ISETP.GE.U32.AND P1, PT, R18, 0x7ffffee7, PT ;  /* 0x7ffffee71200780c */ /* 0x000fe40003f26070 */
[----:B------:R-:W-:Y:S01]  /*13080*/  ISETP.GE.U32.AND P0, PT, R252, 0x7ffffee6, PT ;  /* 0x7ffffee6fc00780c */ /* 0x000fe20003f06070 */
[----:B------:R-:W2:Y:S01]  /*13090*/  LDC R18, c[0x0][0x230] ;  /* 0x00008c00ff127b82 */ /* 0x000ea20000000800 */
[----:B------:R-:W-:Y:S01]  /*130a0*/  ISETP.GE.U32.AND P3, PT, R246, 0x7ffffec7, PT ;  /* 0x7ffffec7f600780c */ /* 0x000fe20003f66070 */
[----:B------:R-:W-:-:S06]  /*130b0*/  VIADD R246, R21, 0xffffff04 ;  /* 0xffffff0415f67836 */ /* 0x000fcc0000000000 */
[----:B------:R-:W3:Y:S01]  /*130c0*/  LDC R252, c[0x0][0x230] ;  /* 0x00008c00fffc7b82 */ /* 0x000ee20000000800 */
[----:B------:R-:W-:Y:S01]  /*130d0*/  IMAD.WIDE R26, R4, 0x4, R26 ;  /* 0x00000004041a7825 */ /* 0x000fe200078e021a */
[----:B------:R4:W-:Y:S01]  /*130e0*/  LDGSTS.E [R13+0x68000], desc[UR16][R28.64], !P2 ;  /* 0x680000001c0d7fae */ /* 0x0009e2000d121850 */
[----:B------:R-:W-:Y:S02]  /*130f0*/  ISETP.GE.U32.AND P2, PT, R247, 0x7ffffec6, PT ;  /* 0x7ffffec6f700780c */ /* 0x000fe40003f46070 */
[----:B------:R-:W-:Y:S01]  /*13100*/  VIADD R247, R20, 0xffffff23 ;  /* 0xffffff2314f77836 */ /* 0x000fe20000000000 */
[----:B------:R-:W-:Y:S01]  /*13110*/  LDGSTS.E [R13+0x68004], desc[UR16][R26.64], !P1 ;  /* 0x680040001a0d7fae */ /* 0x000fe2000c921850 */
[----:B------:R-:W-:Y:S01]  /*13120*/  ISETP.GE.U32.AND P1, PT, R246, 0x7ffffec5, PT ;  /* 0x7ffffec5f600780c */ /* 0x000fe20003f26070 */
[----:B-1----:R-:W-:Y:S02]  /*13130*/  VIADD R246, R19, 0xffffff22 ;  /* 0xffffff2213f67836 */ /* 0x002fe40000000000 */
[----:B------:R1:W-:Y:S01]  /*13140*/  STL.64 [R1+0x2d0], R26 ;  /* 0x0002d01a01007387 */ /* 0x0003e20000100a00 */
[----:B----4-:R-:W-:-:S04]  /*13150*/  IMAD.WIDE R28, R4, 0x4, R226 ;  /* 0x00000004041c7825 */ /* 0x010fc800078e02e2 */
[----:B------:R-:W-:Y:S01]  /*13160*/  IMAD.WIDE R20, R4, 0x4, R234 ;  /* 0x0000000404147825 */ /* 0x000fe200078e02ea */
[----:B------:R-:W-:Y:S04]  /*13170*/  LDGSTS.E [R13+0x68008], desc[UR16][R28.64], !P0 ;  /* 0x680080001c0d7fae */ /* 0x000fe8000c121850 */
[----:B------:R-:W-:Y:S01]  /*13180*/  LDGSTS.E [R13+0x6800c], desc[UR16][R20.64], !P6 ;  /* 0x6800c000140d7fae */ /* 0x000fe2000f121850 */
[----:B------:R-:W-:Y:S02]  /*13190*/  ISETP.GE.U32.AND P6, PT, R246, 0x7ffffee3, PT ;  /* 0x7ffffee3f600780c */ /* 0x000fe40003fc6070 */
[----:B------:R-:W4:Y:S01]  /*131a0*/  LDC R246, c[0x0][0x230] ;  /* 0x00008c00fff67b82 */ /* 0x000f220000000800 */
[----:B------:R4:W-:Y:S01]  /*131b0*/  STL.64 [R1+0x2e8], R28 ;  /* 0x0002e81c01007387 */ /* 0x0009e20000100a00 */
[----:B------:R-:W-:Y:S01]  /*131c0*/  ISETP.GE.U32.AND P0, PT, R247, 0x7ffffee4, PT ;  /* 0x7ffffee4f700780c */ /* 0x000fe20003f06070 */
[----:B--2---:R-:W-:-:S02]  /*131d0*/  IMAD.WIDE R240, R4, 0x4, R242 ;  /* 0x0000000404f07825 */ /* 0x004fc400078e02f2 */
[----:B-1----:R-:W2:Y:S02]  /*131e0*/  LDL.LU.64 R26, [R1+0x90] ;  /* 0x00009000011a7983 */ /* 0x002ea40000300a00 */
[----:B------:R-:W-:Y:S02]  /*131f0*/  VIADD R247, R18, 0xffffff20 ;  /* 0xffffff2012f77836 */ /* 0x000fe40000000000 */
[----:B------:R1:W-:Y:S01]  /*13200*/  STL.64 [R1+0x2f0], R20 ;  /* 0x0002f01401007387 */ /* 0x0003e20000100a00 */
[----:B---3--:R-:W-:-:S03]  /*13210*/  IMAD.WIDE R232, R4, 0x4, R232 ;  /* 0x0000000404e87825 */ /* 0x008fc600078e02e8 */
[----:B------:R-:W3:Y:S01]  /*13220*/  LDL.LU.64 R18, [R1+0x88] ;  /* 0x0000880001127983 */ /* 0x000ee20000300a00 */
[----:B------:R-:W-:-:S03]  /*13230*/  IMAD.WIDE R10, R4, 0x4, R10 ;  /* 0x00000004040a7825 */ /* 0x000fc600078e020a */
[----:B------:R-:W3:Y:S04]  /*13240*/  LDL.LU.64 R226, [R1+0x80] ;  /* 0x0000800001e27983 */ /* 0x000ee80000300a00 */
[----:B------:R-:W3:Y:S04]  /*13250*/  LDL.LU.64 R234, [R1+0x78] ;  /* 0x0000780001ea7983 */ /* 0x000ee80000300a00 */
[----:B------:R-:W-:Y:S04]  /*13260*/  STL.64 [R1+0x3b0], R240 ;  /* 0x0003b0f001007387 */ /* 0x000fe80000100a00 */
[----:B------:R-:W3:Y:S01]  /*13270*/  LDL.LU.64 R242, [R1+0x70] ;  /* 0x0000700001f27983 */ /* 0x000ee20000300a00 */
[----:B----4-:R-:W-:-:S03]  /*13280*/  VIADD R246, R246, 0xffffff03 ;  /* 0xffffff03f6f67836 */ /* 0x010fc60000000000 */
[----:B------:R-:W4:Y:S04]  /*13290*/  LDL.LU.64 R28, [R1+0x68] ;  /* 0x00006800011c7983 */ /* 0x000f280000300a00 */
[----:B-1----:R-:W4:Y:S04]  /*132a0*/  LDL.LU.64 R20, [R1+0x60] ;  /* 0x0000600001147983 */ /* 0x002f280000300a00 */
[----:B------:R-:W-:Y:S04]  /*132b0*/  STL.64 [R1+0x3c8], R232 ;  /* 0x0003c8e801007387 */ /* 0x000fe80000100a00 */
[----:B------:R-:W-:Y:S04]  /*132c0*/  LDGSTS.E [R13+0x6c000], desc[UR16][R240.64], !P4 ;  /* 0x6c000000f00d7fae */ /* 0x000fe8000e121850 */
[----:B------:R1:W-:Y:S04]  /*132d0*/  STL.64 [R1+0x3f0], R10 ;  /* 0x0003f00a01007387 */ /* 0x0003e80000100a00 */
[----:B------:R-:W-:Y:S04]  /*132e0*/  LDGSTS.E [R13+0x6c004], desc[UR16][R232.64], !P3 ;  /* 0x6c004000e80d7fae */ /* 0x000fe8000d921850 */
[----:B------:R-:W-:Y:S01]  /*132f0*/  LDGSTS.E [R13+0x6c008], desc[UR16][R10.64], !P2 ;  /* 0x6c0080000a0d7fae */ /* 0x000fe2000d121850 */
[----:B------:R-:W-:-:S02]  /*13300*/  ISETP.GE.U32.AND P4, PT, R247, 0x7ffffee1, PT ;  /* 0x7ffffee1f700780c */ /* 0x000fc40003f86070 */
[----:B------:R-:W-:Y:S01]  /*13310*/  ISETP.GE.U32.AND P3, PT, R246, 0x7ffffec4, PT ;  /* 0x7ffffec4f600780c */ /* 0x000fe20003f66070 */
[----:B------:R-:W-:-:S05]  /*13320*/  IMAD.WIDE R34, R4, 0x4, R34 ;  /* 0x0000000404227825 */ /* 0x000fca00078e0222 */
[----:B------:R1:W-:Y:S04]  /*13330*/  STL.64 [R1+0x418], R34 ;  /* 0x0004182201007387 */ /* 0x0003e80000100a00 */
[----:B-1----:R-:W4:Y:S04]  /*13340*/  LDL.LU.64 R10, [R1+0x58] ;  /* 0x00005800010a7983 */ /* 0x002f280000300a00 */
[----:B------:R-:W4:Y:S04]  /*13350*/  LDL.LU.64 R232, [R1+0x38] ;  /* 0x0000380001e87983 */ /* 0x000f280000300a00 */
[----:B------:R-:W4:Y:S04]  /*13360*/  LDL.LU.64 R240, [R1+0x18] ;  /* 0x0000180001f07983 */ /* 0x000f280000300a00 */
[----:B------:R1:W-:Y:S04]  /*13370*/  LDGSTS.E [R13+0x6c00c], desc[UR16][R34.64], !P1 ;  /* 0x6c00c000220d7fae */ /* 0x0003e8000c921850 */
[----:B------:R-:W4:Y:S01]  /*13380*/  LDL.LU.64 R34, [R1+0x840] ;  /* 0x0008400001227983 */ /* 0x000f220000300a00 */
[----:B------:R-:W-:Y:S01]  /*13390*/  VIADD R252, R252, 0xffffff21 ;  /* 0xffffff21fcfc7836 */ /* 0x000fe20000000000 */
[----:B-1----:R-:W1:Y:S02]  /*133a0*/  LDC R13, c[0x0][0x230] ;  /* 0x00008c00ff0d7b82 */ /* 0x002e640000000800 */
[----:B------:R-:W4:Y:S02]  /*133b0*/  LDL.LU.64 R246, [R1+0x98] ;  /* 0x0000980001f67983 */ /* 0x000f240000300a00 */
[----:B------:R-:W-:-:S04]  /*133c0*/  ISETP.GE.U32.AND P1, PT, R252, 0x7ffffee2, PT ;  /* 0x7ffffee2fc00780c */ /* 0x000fc80003f26070 */
[----:B------:R-:W1:Y:S02]  /*133d0*/  LDC R252, c[0x0][0x230] ;  /* 0x00008c00fffc7b82 */ /* 0x000e640000000800 */
[----:B-1----:R-:W-:-:S05]  /*133e0*/  VIADD R252, R252, 0xffffff02 ;  /* 0xffffff02fcfc7836 */ /* 0x002fca0000000000 */
[----:B------:R-:W-:Y:S02]  /*133f0*/  ISETP.GE.U32.AND P2, PT, R252, 0x7ffffec3, PT ;  /* 0x7ffffec3fc00780c */ /* 0x000fe40003f46070 */
[----:B------:R-:W1:Y:S01]  /*13400*/  LDC R252, c[0x0][0x230] ;  /* 0x00008c00fffc7b82 */ /* 0x000e620000000800 */
[----:B--2---:R-:W-:-:S05]  /*13410*/  IMAD.WIDE R26, R4, 0x4, R26 ;  /* 0x00000004041a7825 */ /* 0x004fca00078e021a */
[----:B------:R2:W-:Y:S01]  /*13420*/  STL.64 [R1+0x2b0], R26 ;  /* 0x0002b01a01007387 */ /* 0x0005e20000100a00 */
[----:B---3--:R-:W-:-:S04]  /*13430*/  IMAD.WIDE R18, R4, 0x4, R18 ;  /* 0x0000000404127825 */ /* 0x008fc800078e0212 */
[----:B------:R-:W-:-:S04]  /*13440*/  IMAD.WIDE R226, R4, 0x4, R226 ;  /* 0x0000000404e27825 */ /* 0x000fc800078e02e2 */
[----:B------:R-:W-:-:S04]  /*13450*/  IMAD.WIDE R234, R4, 0x4, R234 ;  /* 0x0000000404ea7825 */ /* 0x000fc800078e02ea */
[----:B------:R-:W-:-:S04]  /*13460*/  IMAD.WIDE R242, R4, 0x4, R242 ;  /* 0x0000000404f27825 */ /* 0x000fc800078e02f2 */
[----:B----4-:R-:W-:-:S04]  /*13470*/  IMAD.WIDE R28, R4, 0x4, R28 ;  /* 0x00000004041c7825 */ /* 0x010fc800078e021c */
[----:B------:R-:W-:-:S04]  /*13480*/  IMAD.WIDE R20, R4, 0x4, R20 ;  /* 0x0000000404147825 */ /* 0x000fc800078e0214 */
[----:B------:R-:W-:-:S05]  /*13490*/  IMAD.WIDE R246, R4, 0x4, R246 ;  /* 0x0000000404f67825 */ /* 0x000fca00078e02f6 */
[----:B------:R-:W-:Y:S04]  /*134a0*/  LDGSTS.E [R8+0x68000], desc[UR16][R246.64], !P0 ;  /* 0x68000000f6087fae */ /* 0x000fe8000c121850 */
[----:B------:R-:W-:Y:S04]  /*134b0*/  LDGSTS.E [R8+0x68004], desc[UR16][R26.64], !P6 ;  /* 0x680040001a087fae */ /* 0x000fe8000f121850 */
[----:B------:R-:W-:Y:S04]  /*134c0*/  LDGSTS.E [R8+0x68008], desc[UR16][R18.64], !P1 ;  /* 0x6800800012087fae */ /* 0x000fe8000c921850 */
[----:B------:R-:W-:Y:S04]  /*134d0*/  LDGSTS.E [R8+0x6800c], desc[UR16][R226.64], !P4 ;  /* 0x6800c000e2087fae */ /* 0x000fe8000e121850 */
[----:B--2---:R-:W2:Y:S04]  /*134e0*/  LDL.LU.64 R26, [R1+0x838] ;  /* 0x00083800011a7983 */ /* 0x004ea80000300a00 */
[----:B------:R-:W-:Y:S04]  /*134f0*/  STL [R1], RZ ;  /* 0x000000ff01007387 */ /* 0x000fe80000100800 */
[----:B------:R3:W-:Y:S04]  /*13500*/  STL.64 [R1+0x2c8], R18 ;  /* 0x0002c81201007387 */ /* 0x0007e80000100a00 */
[----:B------:R4:W-:Y:S04]  /*13510*/  STL.64 [R1+0x2d8], R226 ;  /* 0x0002d8e201007387 */ /* 0x0009e80000100a00 */
[----:B------:R1:W-:Y:S04]  /*13520*/  STL.64 [R1+0x398], R234 ;  /* 0x000398ea01007387 */ /* 0x0003e80000100a00 */
[----:B---3--:R-:W3:Y:S04]  /*13530*/  LDL.LU.64 R18, [R1+0x830] ;  /* 0x0008300001127983 */ /* 0x008ee80000300a00 */
[----:B------:R1:W-:Y:S04]  /*13540*/  STL.64 [R1+0x3a8], R242 ;  /* 0x0003a8f201007387 */ /* 0x0003e80000100a00 */
[----:B----4-:R-:W4:Y:S04]  /*13550*/  LDL.LU.64 R226, [R1+0x828] ;  /* 0x0008280001e27983 */ /* 0x010f280000300a00 */
[----:B------:R1:W-:Y:S04]  /*13560*/  STL.64 [R1+0x3b8], R28 ;  /* 0x0003b81c01007387 */ /* 0x0003e80000100a00 */
[----:B------:R-:W-:Y:S04]  /*13570*/  LDGSTS.E [R8+0x6c000], desc[UR16][R234.64], !P3 ;  /* 0x6c000000ea087fae */ /* 0x000fe8000d921850 */
[----:B------:R-:W-:Y:S04]  /*13580*/  LDGSTS.E [R8+0x6c004], desc[UR16][R242.64], !P2 ;  /* 0x6c004000f2087fae */ /* 0x000fe8000d121850 */
[----:B-1----:R-:W4:Y:S04]  /*13590*/  LDL.LU.64 R234, [R1+0x820] ;  /* 0x0008200001ea7983 */ /* 0x002f280000300a00 */
[----:B------:R1:W-:Y:S04]  /*135a0*/  STL.64 [R1+0x3e8], R20 ;  /* 0x0003e81401007387 */ /* 0x0003e80000100a00 */
[----:B------:R-:W4:Y:S01]  /*135b0*/  LDL.LU.64 R242, [R1+0x818] ;  /* 0x0008180001f27983 */ /* 0x000f220000300a00 */
[----:B------:R-:W-:Y:S01]  /*135c0*/  IADD3 R13, R13, -0xff, RZ ;  /* 0xffffff010d0d7810 */ /* 0x000fe20007ffe0ff */
[----:B------:R-:W-:-:S03]  /*135d0*/  VIADD R252, R252, 0xffffff00 ;  /* 0xffffff00fcfc7836 */ /* 0x000fc60000000000 */
[----:B------:R-:W-:Y:S02]  /*135e0*/  ISETP.GE.U32.AND P0, PT, R13, 0x7ffffec2, PT ;  /* 0x7ffffec20d00780c */ /* 0x000fe40003f06070 */
[----:B------:R-:W-:Y:S01]  /*135f0*/  ISETP.GE.U32.AND P6, PT, R252, 0x7ffffec1, PT ;  /* 0x7ffffec1fc00780c */ /* 0x000fe20003fc6070 */
[----:B------:R-:W-:Y:S01]  /*13600*/  STL [R1+0x4], RZ ;  /* 0x000004ff01007387 */ /* 0x000fe20000100800 */
[----:B------:R-:W-:-:S09]  /*13610*/  IMAD.WIDE R34, R2, 0x4, R34 ;  /* 0x0000000402227825 */ /* 0x000fd200078e0222 */
[----:B------:R1:W-:Y:S04]  /*13620*/  LDGSTS.E [R8+0x6c008], desc[UR16][R28.64], !P0 ;  /* 0x6c0080001c087fae */ /* 0x0003e8000c121850 */
[----:B------:R1:W-:Y:S01]  /*13630*/  LDGSTS.E [R8+0x6c00c], desc[UR16][R20.64], !P6 ;  /* 0x6c00c00014087fae */ /* 0x0003e2000f121850 */
[----:B------:R-:W-:-:S03]  /*13640*/  IMAD.WIDE R42, R2, 0x4, R42 ;  /* 0x00000004022a7825 */ /* 0x000fc600078e022a */
[----:B------:R-:W0:Y:S01]  /*13650*/  LDGDEPBAR ;  /* 0x00000000000079af */ /* 0x000e220000000000 */
[----:B-1----:R-:W-:-:S04]  /*13660*/  IMAD.WIDE R28, R2, 0x4, R10 ;  /* 0x00000004021c7825 */ /* 0x002fc800078e020a */
[C---:B------:R-:W-:Y:S01]  /*13670*/  IMAD.WIDE R20, R2.reuse, 0x4, R232 ;  /* 0x0000000402147825 */ /* 0x040fe200078e02e8 */
[----:B------:R1:W-:Y:S03]  /*13680*/  STL.64 [R1+0x3d8], R28 ;  /* 0x0003d81c01007387 */ /* 0x0003e60000100a00 */
[C---:B------:R-:W-:Y:S01]  /*13690*/  IMAD.WIDE R10, R2.reuse, 0x4, R240 ;  /* 0x00000004020a7825 */ /* 0x040fe200078e02f0 */
[----:B------:R1:W-:Y:S04]  /*136a0*/  STL.64 [R1+0x4d0], R20 ;  /* 0x0004d01401007387 */ /* 0x0003e80000100a00 */
[----:B------:R1:W-:Y:S01]  /*136b0*/  STL.64 [R1+0x4f8], R10 ;  /* 0x0004f80a01007387 */ /* 0x0003e20000100a00 */
[----:B------:R-:W-:-:S03]  /*136c0*/  IMAD.WIDE R50, R2, 0x4, R50 ;  /* 0x0000000402327825 */ /* 0x000fc600078e0232 */
[----:B------:R-:W-:Y:S01]  /*136d0*/  LDGSTS.E [R9+0x30000], desc[UR16][R28.64], P5 ;  /* 0x300000001c097fae */ /* 0x000fe2000a921850 */
[----:B------:R-:W-:-:S03]  /*136e0*/  IMAD.WIDE R58, R2, 0x4, R58 ;  /* 0x00000004023a7825 */ /* 0x000fc600078e023a */
[----:B------:R-:W-:Y:S01]  /*136f0*/  LDGSTS.E [R9+0x30400], desc[UR16][R20.64], P5 ;  /* 0x3040000014097fae */ /* 0x000fe2000a921850 */
[----:B------:R-:W-:-:S03]  /*13700*/  IMAD.WIDE R66, R2, 0x4, R66 ;  /* 0x0000000402427825 */ /* 0x000fc600078e0242 */
[----:B------:R-:W-:Y:S01]  /*13710*/  LDGSTS.E [R9+0x30800], desc[UR16][R10.64], P5 ;  /* 0x308000000a097fae */ /* 0x000fe2000a921850 */
        /* <DEDUP_REMOVED lines=19> */
[----:B--2---:R-:W-:-:S04]  /*13850*/  IMAD.WIDE R26, R2, 0x4, R26 ;  /* 0x00000004021a7825 */ /* 0x004fc800078e021a */
[----:B---3--:R-:W-:-:S04]  /*13860*/  IMAD.WIDE R18, R2, 0x4, R18 ;  /* 0x0000000402127825 */ /* 0x008fc800078e0212 */
[----:B----4-:R-:W-:-:S04]  /*13870*/  IMAD.WIDE R240, R2, 0x4, R226 ;  /* 0x0000000402f07825 */ /* 0x010fc800078e02e2 */
[----:B------:R-:W-:-:S04]  /*13880*/  IMAD.WIDE R232, R2, 0x4, R234 ;  /* 0x0000000402e87825 */ /* 0x000fc800078e02ea */
[----:B------:R-:W-:-:S05]  /*13890*/  IMAD.WIDE R242, R2, 0x4, R242 ;  /* 0x0000000402f27825 */ /* 0x000fca00078e02f2 */
[----:B------:R2:W-:Y:S04]  /*138a0*/  STL.64 [R1+0x518], R242 ;  /* 0x000518f201007387 */ /* 0x0005e80000100a00 */
[----:B------:R3:W-:Y:S04]  /*138b0*/  STL.64 [R1+0x538], R232 ;  /* 0x000538e801007387 */ /* 0x0007e80000100a00 */
[----:B------:R4:W-:Y:S04]  /*138c0*/  STL.64 [R1+0x558], R240 ;  /* 0x000558f001007387 */ /* 0x0009e80000100a00 */
[----:B------:R-:W-:Y:S04]  /*138d0*/  STL.64 [R1+0x578], R18 ;  /* 0x0005781201007387 */ /* 0x000fe80000100a00 */
        /* <DEDUP_REMOVED lines=11> */
[----:B------:R4:W-:Y:S04]  /*13990*/  STL.64 [R1+0x6f8], R114 ;  /* 0x0006f87201007387 */ /* 0x0009e80000100a00 */
        /* <DEDUP_REMOVED lines=9> */
[----:B------:R-:W-:Y:S04]  /*13a30*/  STL.64 [R1+0x7c0], R194 ;  /* 0x0007c0c201007387 */ /* 0x000fe80000100a00 */
[----:B------:R-:W-:Y:S04]  /*13a40*/  STL.64 [R1+0x7c8], R202 ;  /* 0x0007c8ca01007387 */ /* 0x000fe80000100a00 */
[----:B-1----:R-:W4:Y:S04]  /*13a50*/  LDL.LU.64 R28, [R1+0x810] ;  /* 0x00081000011c7983 */ /* 0x002f280000300a00 */
[----:B------:R-:W-:Y:S04]  /*13a60*/  STL.64 [R1+0x7d0], R210 ;  /* 0x0007d0d201007387 */ /* 0x000fe80000100a00 */
[----:B------:R-:W4:Y:S04]  /*13a70*/  LDL.LU.64 R20, [R1+0x808] ;  /* 0x0008080001147983 */ /* 0x000f280000300a00 */
[----:B------:R-:W-:Y:S04]  /*13a80*/  STL.64 [R1+0x7d8], R218 ;  /* 0x0007d8da01007387 */ /* 0x000fe80000100a00 */
[----:B------:R-:W4:Y:S04]  /*13a90*/  LDL.LU.64 R10, [R1+0x800] ;  /* 0x00080000010a7983 */ /* 0x000f280000300a00 */
[----:B------:R-:W4:Y:S04]  /*13aa0*/  LDL.LU.64 R226, [R1+0x50] ;  /* 0x0000500001e27983 */ /* 0x000f280000300a00 */
[----:B------:R-:W-:Y:S04]  /*13ab0*/  LDGSTS.E [R9+0x30c00], desc[UR16][R242.64], P5 ;  /* 0x30c00000f2097fae */ /* 0x000fe8000a921850 */
[----:B------:R-:W4:Y:S04]  /*13ac0*/  LDL.LU.64 R234, [R1+0x30] ;  /* 0x0000300001ea7983 */ /* 0x000f280000300a00 */
[----:B------:R-:W-:Y:S04]  /*13ad0*/  LDGSTS.E [R9+0x31000], desc[UR16][R232.64], P5 ;  /* 0x31000000e8097fae */ /* 0x000fe8000a921850 */
[----:B--2---:R-:W2:Y:S04]  /*13ae0*/  LDL.LU.64 R242, [R1+0x10] ;  /* 0x0000100001f27983 */ /* 0x004ea80000300a00 */
[----:B------:R-:W-:Y:S04]  /*13af0*/  LDGSTS.E [R9+0x31400], desc[UR16][R240.64], P5 ;  /* 0x31400000f0097fae */ /* 0x000fe8000a921850 */
[----:B---3--:R-:W3:Y:S04]  /*13b00*/  LDL.LU.64 R232, [R1+0x7f8] ;  /* 0x0007f80001e87983 */ /* 0x008ee80000300a00 */
[----:B------:R-:W-:Y:S04]  /*13b10*/  LDGSTS.E [R9+0x31800], desc[UR16][R18.64], P5 ;  /* 0x3180000012097fae */ /* 0x000fe8000a921850 */
[----:B----4-:R-:W4:Y:S04]  /*13b20*/  LDL.LU.64 R240, [R1+0x7f0] ;  /* 0x0007f00001f07983 */ /* 0x010f280000300a00 */
        /* <DEDUP_REMOVED lines=32> */
[----:B------:R1:W-:Y:S01]  /*13d30*/  LDGSTS.E [R9+0x37c00], desc[UR16][R218.64], P5 ;  /* 0x37c00000da097fae */ /* 0x0003e2000a921850 */
[----:B------:R-:W-:-:S04]  /*13d40*/  IMAD.WIDE R100, R2, 0x4, R100 ;  /* 0x0000000402647825 */ /* 0x000fc800078e0264 */
[----:B------:R-:W-:-:S04]  /*13d50*/  IMAD.WIDE R108, R2, 0x4, R108 ;  /* 0x00000004026c7825 */ /* 0x000fc800078e026c */
[----:B-1----:R-:W-:-:S04]  /*13d60*/  IMAD.WIDE R114, R2, 0x4, R116 ;  /* 0x0000000402727825 */ /* 0x002fc800078e0274 */
        /* <DEDUP_REMOVED lines=17> */
[C---:B------:R-:W-:Y:S01]  /*13e80*/  IMAD.WIDE R146, R2.reuse, 0x4, R234 ;  /* 0x0000000402927825 */ /* 0x040fe200078e02ea */
[----:B------:R-:W-:Y:S03]  /*13e90*/  STL.64 [R1+0x338], R154 ;  /* 0x0003389a01007387 */ /* 0x000fe60000100a00 */
[C---:B--2---:R-:W-:Y:S01]  /*13ea0*/  IMAD.WIDE R138, R2.reuse, 0x4, R242 ;  /* 0x00000004028a7825 */ /* 0x044fe200078e02f2 */
[----:B------:R-:W-:Y:S04]  /*13eb0*/  STL.64 [R1+0x350], R146 ;  /* 0x0003509201007387 */ /* 0x000fe80000100a00 */
[----:B------:R-:W-:Y:S01]  /*13ec0*/  STL.64 [R1+0x368], R138 ;  /* 0x0003688a01007387 */ /* 0x000fe20000100a00 */
[----:B---3--:R-:W-:-:S03]  /*13ed0*/  IMAD.WIDE R122, R2, 0x4, R232 ;  /* 0x00000004027a7825 */ /* 0x008fc600078e02e8 */
[----:B------:R-:W-:Y:S04]  /*13ee0*/  LDGSTS.E [R5+0x30100], desc[UR16][R154.64], P5 ;  /* 0x301000009a057fae */ /* 0x000fe8000a921850 */
[----:B------:R-:W-:Y:S01]  /*13ef0*/  LDGSTS.E [R5+0x30500], desc[UR16][R146.64], P5 ;  /* 0x3050000092057fae */ /* 0x000fe2000a921850 */
[----:B----4-:R-:W-:-:S03]  /*13f00*/  IMAD.WIDE R130, R2, 0x4, R240 ;  /* 0x0000000402827825 */ /* 0x010fc600078e02f0 */
[----:B------:R-:W-:Y:S04]  /*13f10*/  LDGSTS.E [R5+0x30900], desc[UR16][R138.64], P5 ;  /* 0x309000008a057fae */ /* 0x000fe8000a921850 */
        /* <DEDUP_REMOVED lines=52> */
[----:B------:R3:W-:Y:S04]  /*14260*/  LDGSTS.E [R5+0x35d00], desc[UR16][R74.64], P5 ;  /* 0x35d000004a057fae */ /* 0x0007e8000a921850 */
[----:B------:R4:W-:Y:S04]  /*14270*/  LDGSTS.E [R5+0x36100], desc[UR16][R66.64], P5 ;  /* 0x3610000042057fae */ /* 0x0009e8000a921850 */
[----:B------:R4:W-:Y:S01]  /*14280*/  LDGSTS.E [R5+0x36500], desc[UR16][R58.64], P5 ;  /* 0x365000003a057fae */ /* 0x0009e2000a921850 */
[----:B-1----:R-:W-:-:S03]  /*14290*/  IMAD.WIDE R84, R2, 0x4, R238 ;  /* 0x0000000402547825 */ /* 0x002fc600078e02ee */
[----:B------:R1:W-:Y:S01]  /*142a0*/  LDGSTS.E [R5+0x36900], desc[UR16][R50.64], P5 ;  /* 0x3690000032057fae */ /* 0x0003e2000a921850 */
[----:B--2---:R-:W-:-:S03]  /*142b0*/  IMAD.WIDE R82, R2, 0x4, R230 ;  /* 0x0000000402527825 */ /* 0x004fc600078e02e6 */
[----:B------:R2:W-:Y:S01]  /*142c0*/  LDGSTS.E [R5+0x36d00], desc[UR16][R42.64], P5 ;  /* 0x36d000002a057fae */ /* 0x0005e2000a921850 */
[----:B------:R-:W-:-:S03]  /*142d0*/  IMAD.WIDE R14, R2, 0x4, R14 ;  /* 0x00000004020e7825 */ /* 0x000fc600078e020e */
[----:B------:R2:W-:Y:S01]  /*142e0*/  LDGSTS.E [R5+0x37100], desc[UR16][R34.64], P5 ;  /* 0x3710000022057fae */ /* 0x0005e2000a921850 */
[----:B------:R-:W-:-:S03]  /*142f0*/  IMAD.WIDE R22, R2, 0x4, R22 ;  /* 0x0000000402167825 */ /* 0x000fc600078e0216 */
[----:B------:R2:W-:Y:S01]  /*14300*/  LDGSTS.E [R5+0x37500], desc[UR16][R26.64], P5 ;  /* 0x375000001a057fae */ /* 0x0005e2000a921850 */
[----:B------:R-:W-:-:S03]  /*14310*/  IMAD.WIDE R30, R2, 0x4, R30 ;  /* 0x00000004021e7825 */ /* 0x000fc600078e021e */
[----:B------:R2:W-:Y:S01]  /*14320*/  LDGSTS.E [R5+0x37900], desc[UR16][R18.64], P5 ;  /* 0x3790000012057fae */ /* 0x0005e2000a921850 */
[----:B------:R-:W-:-:S03]  /*14330*/  IMAD.WIDE R38, R2, 0x4, R38 ;  /* 0x0000000402267825 */ /* 0x000fc600078e0226 */
[----:B------:R2:W-:Y:S01]  /*14340*/  LDGSTS.E [R5+0x37d00], desc[UR16][R8.64], P5 ;  /* 0x37d0000008057fae */ /* 0x0005e2000a921850 */
        /* <DEDUP_REMOVED lines=8> */
[----:B----4-:R-:W-:-:S04]  /*143d0*/  IMAD.WIDE R66, R2, 0x4, R110 ;  /* 0x0000000402427825 */ /* 0x010fc800078e026e */
[----:B------:R-:W-:-:S04]  /*143e0*/  IMAD.WIDE R60, R2, 0x4, R118 ;  /* 0x00000004023c7825 */ /* 0x000fc800078e0276 */
[----:B------:R-:W-:-:S04]  /*143f0*/  IMAD.WIDE R58, R2, 0x4, R126 ;  /* 0x00000004023a7825 */ /* 0x000fc800078e027e */
[----:B------:R-:W-:-:S04]  /*14400*/  IMAD.WIDE R52, R2, 0x4, R134 ;  /* 0x0000000402347825 */ /* 0x000fc800078e0286 */
[----:B-1----:R-:W-:-:S04]  /*14410*/  IMAD.WIDE R50, R2, 0x4, R142 ;  /* 0x0000000402327825 */ /* 0x002fc800078e028e */
[----:B------:R-:W-:-:S04]  /*14420*/  IMAD.WIDE R44, R2, 0x4, R150 ;  /* 0x00000004022c7825 */ /* 0x000fc800078e0296 */
        /* <DEDUP_REMOVED lines=18> */
[----:B------:R-:W-:Y:S03]  /*14550*/  LDGSTS.E [R3+0x30200], desc[UR16][R232.64], P5 ;  /* 0x30200000e8037fae */ /* 0x000fe6000a921850 */
[C---:B------:R-:W-:Y:S01]  /*14560*/  IMAD.WIDE R90, R2.reuse, 0x4, R242 ;  /* 0x00000004025a7825 */ /* 0x040fe200078e02f2 */
[----:B------:R-:W-:Y:S04]  /*14570*/  STL.64 [R1+0x310], R92 ;  /* 0x0003105c01007387 */ /* 0x000fe80000100a00 */
[----:B------:R-:W-:Y:S04]  /*14580*/  STL.64 [R1+0x318], R90 ;  /* 0x0003185a01007387 */ /* 0x000fe80000100a00 */
[----:B------:R-:W-:Y:S04]  /*14590*/  LDGSTS.E [R3+0x30600], desc[UR16][R92.64], P5 ;  /* 0x306000005c037fae */ /* 0x000fe8000a921850 */
        /* <DEDUP_REMOVED lines=21> */
[----:B------:R1:W-:Y:S04]  /*146f0*/  LDGSTS.E [R3+0x33200], desc[UR16][R70.64], P5 ;  /* 0x3320000046037fae */ /* 0x0003e8000a921850 */
[----:B------:R-:W-:Y:S04]  /*14700*/  STL.64 [R1+0x560], R76 ;  /* 0x0005604c01007387 */ /* 0x000fe80000100a00 */
[----:B------:R-:W-:Y:S04]  /*14710*/  LDGSTS.E [R3+0x33600], desc[UR16][R78.64], P5 ;  /* 0x336000004e037fae */ /* 0x000fe8000a921850 */
[----:B------:R-:W-:Y:S04]  /*14720*/  STL.64 [R1+0x580], R74 ;  /* 0x0005804a01007387 */ /* 0x000fe80000100a00 */
[----:B------:R-:W-:Y:S04]  /*14730*/  LDGSTS.E [R3+0x33a00], desc[UR16][R76.64], P5 ;  /* 0x33a000004c037fae */ /* 0x000fe8000a921850 */
[----:B------:R2:W-:Y:S04]  /*14740*/  STL.64 [R1+0x5a0], R68 ;  /* 0x0005a04401007387 */ /* 0x0005e80000100a00 */
[----:B------:R-:W-:Y:S04]  /*14750*/  LDGSTS.E [R3+0x33e00], desc[UR16][R74.64], P5 ;  /* 0x33e000004a037fae */ /* 0x000fe8000a921850 */
[----:B------:R3:W-:Y:S04]  /*14760*/  STL.64 [R1+0x5c0], R66 ;  /* 0x0005c04201007387 */ /* 0x0007e80000100a00 */
[----:B------:R2:W-:Y:S04]  /*14770*/  LDGSTS.E [R3+0x34200], desc[UR16][R68.64], P5 ;  /* 0x3420000044037fae */ /* 0x0005e8000a921850 */
[----:B------:R-:W-:Y:S04]  /*14780*/  STL.64 [R1+0x5e0], R60 ;  /* 0x0005e03c01007387 */ /* 0x000fe80000100a00 */
[----:B------:R3:W-:Y:S04]  /*14790*/  LDGSTS.E [R3+0x34600], desc[UR16][R66.64], P5 ;  /* 0x3460000042037fae */ /* 0x0007e8000a921850 */
        /* <DEDUP_REMOVED lines=13> */
[----:B------:R-:W-:Y:S01]  /*14870*/  LDGSTS.E [R3+0x36200], desc[UR16][R36.64], P5 ;  /* 0x3620000024037fae */ /* 0x000fe2000a921850 */
[----:B-1----:R-:W-:-:S03]  /*14880*/  IMAD.WIDE R70, R2, 0x4, R236 ;  /* 0x0000000402467825 */ /* 0x002fc600078e02ec */
[----:B------:R-:W-:Y:S04]  /*14890*/  STL.64 [R1+0x6e0], R28 ;  /* 0x0006e01c01007387 */ /* 0x000fe80000100a00 */
[----:B------:R-:W-:Y:S01]  /*148a0*/  LDGSTS.E [R3+0x36600], desc[UR16][R34.64], P5 ;  /* 0x3660000022037fae */ /* 0x000fe2000a921850 */
[----:B--2---:R-:W-:-:S03]  /*148b0*/  IMAD.WIDE R68, R2, 0x4, R228 ;  /* 0x0000000402447825 */ /* 0x004fc600078e02e4 */
        /* <DEDUP_REMOVED lines=8> */
[----:B------:R-:W2:Y:S04]  /*14940*/  LDL.LU.64 R242, [R1+0x40] ;  /* 0x0000400001f27983 */ /* 0x000ea80000300a00 */
[----:B------:R1:W-:Y:S04]  /*14950*/  LDGSTS.E [R3+0x37a00], desc[UR16][R10.64], P5 ;  /* 0x37a000000a037fae */ /* 0x0003e8000a921850 */
[----:B------:R2:W-:Y:S01]  /*14960*/  STL.64 [R1+0x768], R8 ;  /* 0x0007680801007387 */ /* 0x0005e20000100a00 */
[----:B---3--:R-:W-:-:S03]  /*14970*/  IMAD.WIDE R66, R2, 0x4, R72 ;  /* 0x0000000402427825 */ /* 0x008fc600078e0248 */
[----:B------:R2:W-:Y:S01]  /*14980*/  LDGSTS.E [R3+0x37e00], desc[UR16][R8.64], P5 ;  /* 0x37e0000008037fae */ /* 0x0005e2000a921850 */
[----:B-1----:R-:W-:-:S03]  /*14990*/  IMAD.WIDE R10, R2, 0x4, R6 ;  /* 0x00000004020a7825 */ /* 0x002fc600078e0206 */
[----:B------:R-:W5:Y:S04]  /*149a0*/  LDL.LU.64 R6, [R1+0x7e8] ;  /* 0x0007e80001067983 */ /* 0x000f680000300a00 */
[----:B------:R-:W-:Y:S04]  /*149b0*/  STL.64 [R1+0x2c0], R70 ;  /* 0x0002c04601007387 */ /* 0x000fe80000100a00 */
[----:B------:R-:W-:Y:S01]  /*149c0*/  STL.64 [R1+0x2e0], R68 ;  /* 0x0002e04401007387 */ /* 0x000fe20000100a00 */
[----:B------:R-:W-:-:S03]  /*149d0*/  IMAD.WIDE R62, R2, 0x4, R80 ;  /* 0x00000004023e7825 */ /* 0x000fc600078e0250 */
[----:B------:R-:W-:Y:S01]  /*149e0*/  STL.64 [R1+0x300], R16 ;  /* 0x0003001001007387 */ /* 0x000fe20000100a00 */
[----:B------:R-:W-:-:S03]  /*149f0*/  IMAD.WIDE R60, R2, 0x4, R88 ;  /* 0x00000004023c7825 */ /* 0x000fc600078e0258 */
[----:B------:R1:W-:Y:S01]  /*14a00*/  STL.64 [R1+0x320], R24 ;  /* 0x0003201801007387 */ /* 0x0003e20000100a00 */
        /* <DEDUP_REMOVED lines=42> */
[----:B------:R4:W-:Y:S04]  /*14cb0*/  STL [R1+0x8], RZ ;  /* 0x000008ff01007387 */ /* 0x0009e80000100800 */
        /* <DEDUP_REMOVED lines=125> */
[----:B------:R-:W4:Y:S01]  /*15490*/  LDL R13, [R1+0x7e0] ;  /* 0x0007e000010d7983 */ /* 0x000f220000100800 */
[----:B--2---:R-:W-:-:S04]  /*154a0*/  IMAD.WIDE R8, R2, 0x4, R242 ;  /* 0x0000000402087825 */ /* 0x004fc800078e02f2 */
[----:B------:R-:W-:Y:S01]  /*154b0*/  IMAD.WIDE R242, R2, 0x4, R244 ;  /* 0x0000000402f27825 */ /* 0x000fe200078e02f4 */
        /* <DEDUP_REMOVED lines=30> */
[----:B------:R2:W-:Y:S04]  /*156a0*/  LDGSTS.E [R0+0x37b00], desc[UR16][R18.64], P5 ;  /* 0x37b0000012007fae */ /* 0x0005e8000a921850 */
[----:B------:R2:W-:Y:S01]  /*156b0*/  LDGSTS.E [R0+0x37f00], desc[UR16][R14.64], P5 ;  /* 0x37f000000e007fae */ /* 0x0005e2000a921850 */
[----:B-1----:R-:W-:-:S03]  /*156c0*/  CS2R R24, SRZ ;  /* 0x0000000000187805 */ /* 0x002fc6000001ff00 */
[----:B------:R-:W0:Y:S01]  /*156d0*/  LDGDEPBAR ;  /* 0x00000000000079af */ /* 0x000e220000000000 */
[----:B---3--:R-:W-:Y:S02]  /*156e0*/  CS2R R26, SRZ ;  /* 0x00000000001a7805 */ /* 0x008fe4000001ff00 */
[----:B------:R-:W-:Y:S02]  /*156f0*/  CS2R R28, SRZ ;  /* 0x00000000001c7805 */ /* 0x000fe4000001ff00 */
[----:B------:R-:W-:Y:S02]  /*15700*/  CS2R R30, SRZ ;  /* 0x00000000001e7805 */ /* 0x000fe4000001ff00 */
[----:B------:R-:W-:Y:S02]  /*15710*/  CS2R R32, SRZ ;  /* 0x0000000000207805 */ /* 0x000fe4000001ff00 */
[----:B------:R-:W-:Y:S02]  /*15720*/  CS2R R34, SRZ ;  /* 0x0000000000227805 */ /* 0x000fe4000001ff00 */
[----:B------:R-:W-:-:S02]  /*15730*/  CS2R R36, SRZ ;  /* 0x0000000000247805 */ /* 0x000fc4000001ff00 */
[----:B------:R-:W-:Y:S02]  /*15740*/  CS2R R38, SRZ ;  /* 0x0000000000267805 */ /* 0x000fe4000001ff00 */
        /* <DEDUP_REMOVED lines=56> */
[----:B----4-:R-:W-:-:S13]  /*15ad0*/  ISETP.GE.AND P0, PT, R13, 0x40, PT ;  /* 0x000000400d00780c */ /* 0x010fda0003f06270 */
[----:B--2---:R-:W-:Y:S05]  /*15ae0*/  @!P0 BRA `(.L_x_0) ;  /* 0x000000c800988947 */ /* 0x004fea0003800000 */
[----:B------:R-:W2:Y:S04]  /*15af0*/  LDL.LU.64 R194, [R1+0x200] ;  /* 0x0002000001c27983 */ /* 0x000ea80000300a00 */
[----:B------:R-:W3:Y:S04]  /*15b00*/  LDL.LU.64 R18, [R1+0x208] ;  /* 0x0002080001127983 */ /* 0x000ee80000300a00 */
        /* <DEDUP_REMOVED lines=9> */
[----:B--2---:R-:W-:-:S02]  /*15ba0*/  IMAD.MOV.U32 R15, RZ, RZ, R194 ;  /* 0x000000ffff0f7224 */ /* 0x004fc400078e00c2 */
[----:B------:R-:W-:Y:S02]  /*15bb0*/  IMAD.MOV.U32 R14, RZ, RZ, R195 ;  /* 0x000000ffff0e7224 */ /* 0x000fe400078e00c3 */
[----:B---3--:R-:W-:Y:S01]  /*15bc0*/  IMAD.MOV.U32 R17, RZ, RZ, R18 ;  /* 0x000000ffff117224 */ /* 0x008fe200078e0012 */
[----:B------:R-:W2:Y:S01]  /*15bd0*/  LDL.LU.64 R194, [R1+0x258] ;  /* 0x0002580001c27983 */ /* 0x000ea20000300a00 */
[----:B------:R-:W-:Y:S02]  /*15be0*/  IMAD.MOV.U32 R16, RZ, RZ, R19 ;  /* 0x000000ffff107224 */ /* 0x000fe400078e0013 */
[----:B----4-:R-:W-:Y:S02]  /*15bf0*/  IMAD.MOV.U32 R19, RZ, RZ, R170 ;  /* 0x000000ffff137224 */ /* 0x010fe400078e00aa */
[----:B------:R-:W-:Y:S02]  /*15c00*/  IMAD.MOV.U32 R18, RZ, RZ, R171 ;  /* 0x000000ffff127224 */ /* 0x000fe400078e00ab */
[----:B------:R-:W3:Y:S04]  /*15c10*/  LDL.LU.64 R170, [R1+0x260] ;  /* 0x0002600001aa7983 */ /* 0x000ee80000300a00 */
[----:B------:R-:W4:Y:S01]  /*15c20*/  LDL.LU.64 R218, [R1+0x268] ;  /* 0x0002680001da7983 */ /* 0x000f220000300a00 */
[----:B------:R-:W-:Y:S01]  /*15c30*/  MOV R21, R202 ;  /* 0x000000ca00157202 */ /* 0x000fe20000000f00 */
[----:B------:R-:W-:-:S02]  /*15c40*/  IMAD.MOV.U32 R20, RZ, RZ, R203 ;  /* 0x000000ffff147224 */ /* 0x000fc400078e00cb */
[----:B------:R-:W-:Y:S01]  /*15c50*/  IMAD.MOV.U32 R23, RZ, RZ, R178 ;  /* 0x000000ffff177224 */ /* 0x000fe200078e00b2 */
[----:B------:R-:W4:Y:S01]  /*15c60*/  LDL.LU.64 R202, [R1+0x270] ;  /* 0x0002700001ca7983 */ /* 0x000f220000300a00 */
[----:B------:R-:W-:Y:S02]  /*15c70*/  IMAD.MOV.U32 R22, RZ, RZ, R179 ;  /* 0x000000ffff167224 */ /* 0x000fe400078e00b3 */
[----:B------:R-:W-:Y:S01]  /*15c80*/  IMAD.MOV.U32 R153, RZ, RZ, R154 ;  /* 0x000000ffff997224 */ /* 0x000fe200078e009a */
[----:B------:R-:W4:Y:S01]  /*15c90*/  LDL.LU.64 R178, [R1+0x278] ;  /* 0x0002780001b27983 */ /* 0x000f220000300a00 */
[----:B------:R-:W-:Y:S02]  /*15ca0*/  IMAD.MOV.U32 R152, RZ, RZ, R155 ;  /* 0x000000ffff987224 */ /* 0x000fe400078e009b */
[----:B------:R-:W-:Y:S02]  /*15cb0*/  IMAD.MOV.U32 R155, RZ, RZ, R226 ;  /* 0x000000ffff9b7224 */ /* 0x000fe400078e00e2 */
[----:B------:R-:W-:-:S02]  /*15cc0*/  IMAD.MOV.U32 R154, RZ, RZ, R227 ;  /* 0x000000ffff9a7224 */ /* 0x000fc400078e00e3 */
[----:B------:R-:W4:Y:S01]  /*15cd0*/  LDL.LU.64 R226, [R1+0x280] ;  /* 0x0002800001e27983 */ /* 0x000f220000300a00 */
[----:B------:R-:W-:Y:S01]  /*15ce0*/  MOV R157, R186 ;  /* 0x000000ba009d7202 */ /* 0x000fe20000000f00 */
[----:B------:R-:W-:Y:S02]  /*15cf0*/  IMAD.MOV.U32 R156, RZ, RZ, R187 ;  /* 0x000000ffff9c7224 */ /* 0x000fe400078e00bb */
[----:B------:R-:W4:Y:S01]  /*15d00*/  LDL.LU.64 R188, [R1+0x288] ;  /* 0x0002880001bc7983 */ /* 0x000f220000300a00 */
[----:B------:R-:W-:Y:S02]  /*15d10*/  IMAD.MOV.U32 R161, RZ, RZ, R162 ;  /* 0x000000ffffa17224 */ /* 0x000fe400078e00a2 */
[----:B------:R-:W-:Y:S01]  /*15d20*/  IMAD.MOV.U32 R160, RZ, RZ, R163 ;  /* 0x000000ffffa07224 */ /* 0x000fe200078e00a3 */
[----:B------:R-:W4:Y:S01]  /*15d30*/  LDL.LU.64 R210, [R1+0x290] ;  /* 0x0002900001d27983 */ /* 0x000f220000300a00 */
[----:B------:R-:W-:Y:S02]  /*15d40*/  IMAD.MOV.U32 R163, RZ, RZ, R234 ;  /* 0x000000ffffa37224 */ /* 0x000fe400078e00ea */
[----:B------:R-:W-:Y:S01]  /*15d50*/  IMAD.MOV.U32 R162, RZ, RZ, R235 ;  /* 0x000000ffffa27224 */ /* 0x000fe200078e00eb */
[----:B------:R-:W4:Y:S01]  /*15d60*/  LDL.LU.64 R186, [R1+0x298] ;  /* 0x0002980001ba7983 */ /* 0x000f220000300a00 */
[----:B------:R-:W-:Y:S01]  /*15d70*/  MOV R165, R240 ;  /* 0x000000f000a57202 */ /* 0x000fe20000000f00 */
[----:B------:R-:W-:-:S02]  /*15d80*/  IMAD.MOV.U32 R164, RZ, RZ, R241 ;  /* 0x000000ffffa47224 */ /* 0x000fc400078e00f1 */
[----:B------:R-:W4:Y:S04]  /*15d90*/  LDL.LU.64 R234, [R1+0x2f8] ;  /* 0x0002f80001ea7983 */ /* 0x000f280000300a00 */
[----:B------:R-:W4:Y:S04]  /*15da0*/  LDL.LU.64 R196, [R1+0x308] ;  /* 0x0003080001c47983 */ /* 0x000f280000300a00 */
[----:B------:R-:W4:Y:S01]  /*15db0*/  LDL.LU.64 R240, [R1+0x2b8] ;  /* 0x0002b80001f07983 */ /* 0x000f220000300a00 */
[----:B--2---:R-:W-:Y:S02]  /*15dc0*/  IMAD.MOV.U32 R167, RZ, RZ, R194 ;  /* 0x000000ffffa77224 */ /* 0x004fe400078e00c2 */
[----:B------:R-:W-:-:S02]  /*15dd0*/  IMAD.MOV.U32 R166, RZ, RZ, R195 ;  /* 0x000000ffffa67224 */ /* 0x000fc400078e00c3 */
[----:B------:R-:W2:Y:S01]  /*15de0*/  LDL.LU.64 R194, [R1+0x2d0] ;  /* 0x0002d00001c27983 */ /* 0x000ea20000300a00 */
[----:B---3--:R-:W-:Y:S02]  /*15df0*/  IMAD.MOV.U32 R169, RZ, RZ, R170 ;  /* 0x000000ffffa97224 */ /* 0x008fe400078e00aa */
[----:B------:R-:W-:Y:S02]  /*15e00*/  IMAD.MOV.U32 R168, RZ, RZ, R171 ;  /* 0x000000ffffa87224 */ /* 0x000fe400078e00ab */
[----:B----4-:R-:W-:Y:S02]  /*15e10*/  IMAD.MOV.U32 R171, RZ, RZ, R218 ;  /* 0x000000ffffab7224 */ /* 0x010fe400078e00da */
[----:B------:R-:W-:Y:S02]  /*15e20*/  IMAD.MOV.U32 R170, RZ, RZ, R219 ;  /* 0x000000ffffaa7224 */ /* 0x000fe400078e00db */
[----:B------:R-:W3:Y:S01]  /*15e30*/  LDL.LU.64 R218, [R1+0x2e8] ;  /* 0x0002e80001da7983 */ /* 0x000ee20000300a00 */
[----:B------:R-:W-:Y:S01]  /*15e40*/  MOV R173, R202 ;  /* 0x000000ca00ad7202 */ /* 0x000fe20000000f00 */
[----:B------:R-:W-:-:S02]  /*15e50*/  IMAD.MOV.U32 R172, RZ, RZ, R203 ;  /* 0x000000ffffac7224 */ /* 0x000fc400078e00cb */
[----:B------:R-:W4:Y:S01]  /*15e60*/  LDL.LU.64 R202, [R1+0x2f0] ;  /* 0x0002f00001ca7983 */ /* 0x000f220000300a00 */
[----:B------:R-:W-:Y:S02]  /*15e70*/  IMAD.MOV.U32 R177, RZ, RZ, R178 ;  /* 0x000000ffffb17224 */ /* 0x000fe400078e00b2 */
[----:B------:R-:W-:Y:S02]  /*15e80*/  IMAD.MOV.U32 R176, RZ, RZ, R179 ;  /* 0x000000ffffb07224 */ /* 0x000fe400078e00b3 */
[----:B------:R-:W-:Y:S02]  /*15e90*/  IMAD.MOV.U32 R179, RZ, RZ, R226 ;  /* 0x000000ffffb37224 */ /* 0x000fe400078e00e2 */
[----:B------:R-:W-:Y:S02]  /*15ea0*/  IMAD.MOV.U32 R178, RZ, RZ, R227 ;  /* 0x000000ffffb27224 */ /* 0x000fe400078e00e3 */
[----:B------:R-:W4:Y:S04]  /*15eb0*/  LDL.LU.64 R226, [R1+0x2b0] ;  /* 0x0002b00001e27983 */ /* 0x000f280000300a00 */
[----:B------:R-:W4:Y:S04]  /*15ec0*/  LDL.LU.64 R204, [R1+0x2c8] ;  /* 0x0002c80001cc7983 */ /* 0x000f280000300a00 */
[----:B------:R-:W4:Y:S01]  /*15ed0*/  LDL.LU.64 R230, [R1+0x2d8] ;  /* 0x0002d80001e67983 */ /* 0x000f220000300a00 */
[----:B------:R-:W-:-:S02]  /*15ee0*/  IMAD.MOV.U32 R183, RZ, RZ, R210 ;  /* 0x000000ffffb77224 */ /* 0x000fc400078e00d2 */
[----:B------:R-:W-:Y:S02]  /*15ef0*/  IMAD.MOV.U32 R182, RZ, RZ, R211 ;  /* 0x000000ffffb67224 */ /* 0x000fe400078e00d3 */
[----:B------:R-:W-:Y:S01]  /*15f00*/  IMAD.MOV.U32 R185, RZ, RZ, R186 ;  /* 0x000000ffffb97224 */ /* 0x000fe200078e00ba */
[----:B------:R-:W4:Y:S01]  /*15f10*/  LDL.LU.64 R210, [R1+0x498] ;  /* 0x0004980001d27983 */ /* 0x000f220000300a00 */
[----:B------:R-:W-:Y:S02]  /*15f20*/  IMAD.MOV.U32 R184, RZ, RZ, R187 ;  /* 0x000000ffffb87224 */ /* 0x000fe400078e00bb */
[----:B------:R-:W-:Y:S02]  /*15f30*/  IMAD.MOV.U32 R187, RZ, RZ, R234 ;  /* 0x000000ffffbb7224 */ /* 0x000fe400078e00ea */
[----:B------:R-:W-:Y:S02]  /*15f40*/  IMAD.MOV.U32 R186, RZ, RZ, R235 ;  /* 0x000000ffffba7224 */ /* 0x000fe400078e00eb */
[----:B------:R-:W4:Y:S01]  /*15f50*/  LDL.LU.64 R234, [R1+0x4b8] ;  /* 0x0004b80001ea7983 */ /* 0x000f220000300a00 */
[----:B------:R-:W-:-:S02]  /*15f60*/  IMAD.MOV.U32 R191, RZ, RZ, R240 ;  /* 0x000000ffffbf7224 */ /* 0x000fc400078e00f0 */
[----:B------:R-:W-:Y:S01]  /*15f70*/  IMAD.MOV.U32 R190, RZ, RZ, R241 ;  /* 0x000000ffffbe7224 */ /* 0x000fe200078e00f1 */
[----:B------:R-:W4:Y:S04]  /*15f80*/  LDL.LU.64 R212, [R1+0x4c8] ;  /* 0x0004c80001d47983 */ /* 0x000f280000300a00 */
[----:B------:R-:W4:Y:S04]  /*15f90*/  LDL.LU.64 R238, [R1+0x4d8] ;  /* 0x0004d80001ee7983 */ /* 0x000f280000300a00 */
[----:B------:R-:W4:Y:S01]  /*15fa0*/  LDL.LU.64 R240, [R1+0x470] ;  /* 0x0004700001f07983 */ /* 0x000f220000300a00 */
[----:B------:R-:W-:Y:S01]  /*15fb0*/  MOV R181, R188 ;  /* 0x000000bc00b57202 */ /* 0x000fe20000000f00 */
[----:B------:R-:W-:Y:S01]  /*15fc0*/  IMAD.MOV.U32 R180, RZ, RZ, R189 ;  /* 0x000000ffffb47224 */ /* 0x000fe200078e00bd */
[----:B------:R-:W-:Y:S01]  /*15fd0*/  MOV R189, R196 ;  /* 0x000000c400bd7202 */ /* 0x000fe20000000f00 */
[----:B------:R-:W-:-:S02]  /*15fe0*/  IMAD.MOV.U32 R188, RZ, RZ, R197 ;  /* 0x000000ffffbc7224 */ /* 0x000fc400078e00c5 */
[----:B--2---:R-:W-:Y:S02]  /*15ff0*/  IMAD.MOV.U32 R193, RZ, RZ, R194 ;  /* 0x000000ffffc17224 */ /* 0x004fe400078e00c2 */
[----:B------:R-:W-:Y:S02]  /*16000*/  IMAD.MOV.U32 R192, RZ, RZ, R195 ;  /* 0x000000ffffc07224 */ /* 0x000fe400078e00c3 */
[----:B---3--:R-:W-:Y:S02]  /*16010*/  IMAD.MOV.U32 R195, RZ, RZ, R218 ;  /* 0x000000ffffc37224 */ /* 0x008fe400078e00da */
[----:B------:R-:W-:Y:S02]  /*16020*/  IMAD.MOV.U32 R194, RZ, RZ, R219 ;  /* 0x000000ffffc27224 */ /* 0x000fe400078e00db */
[----:B------:R-:W2:Y:S04]  /*16030*/  LDL.LU.64 R218, [R1+0x490] ;  /* 0x0004900001da7983 */ /* 0x000ea80000300a00 */
[----:B------:R-:W3:Y:S04]  /*16040*/  LDL.LU.64 R220, [R1+0x4b0] ;  /* 0x0004b00001dc7983 */ /* 0x000ee80000300a00 */
[----:B------:R-:W3:Y:S04]  /*16050*/  LDL.LU.64 R222, [R1+0x4c0] ;  /* 0x0004c00001de7983 */ /* 0x000ee80000300a00 */
[----:B------:R-:W3:Y:S01]  /*16060*/  LDL.LU.64 R244, [R1+0x450] ;  /* 0x0004500001f47983 */ /* 0x000ee20000300a00 */
[----:B----4-:R-:W-:Y:S01]  /*16070*/  MOV R197, R202 ;  /* 0x000000ca00c57202 */ /* 0x010fe20000000f00 */
[----:B------:R-:W-:-:S02]  /*16080*/  IMAD.MOV.U32 R196, RZ, RZ, R203 ;  /* 0x000000ffffc47224 */ /* 0x000fc400078e00cb */
[----:B------:R-:W-:Y:S02]  /*16090*/  IMAD.MOV.U32 R201, RZ, RZ, R226 ;  /* 0x000000ffffc97224 */ /* 0x000fe400078e00e2 */
[----:B------:R-:W-:Y:S02]  /*160a0*/  IMAD.MOV.U32 R200, RZ, RZ, R227 ;  /* 0x000000ffffc87224 */ /* 0x000fe400078e00e3 */
[----:B------:R-:W4:Y:S01]  /*160b0*/  LDL.LU.64 R226, [R1+0x468] ;  /* 0x0004680001e27983 */ /* 0x000f220000300a00 */
[----:B------:R-:W-:Y:S02]  /*160c0*/  IMAD.MOV.U32 R203, RZ, RZ, R204 ;  /* 0x000000ffffcb7224 */ /* 0x000fe400078e00cc */
[----:B------:R-:W-:Y:S01]  /*160d0*/  IMAD.MOV.U32 R202, RZ, RZ, R205 ;  /* 0x000000ffffca7224 */ /* 0x000fe200078e00cd */
[----:B------:R-:W4:Y:S01]  /*160e0*/  LDL.LU.64 R228, [R1+0x488] ;  /* 0x0004880001e47983 */ /* 0x000f220000300a00 */
[----:B------:R-:W-:Y:S01]  /*160f0*/  MOV R205, R230 ;  /* 0x000000e600cd7202 */ /* 0x000fe20000000f00 */
[----:B------:R-:W-:-:S02]  /*16100*/  IMAD.MOV.U32 R204, RZ, RZ, R231 ;  /* 0x000000ffffcc7224 */ /* 0x000fc400078e00e7 */
[----:B------:R-:W4:Y:S04]  /*16110*/  LDL.LU.64 R230, [R1+0x4a8] ;  /* 0x0004a80001e67983 */ /* 0x000f280000300a00 */
[----:B------:R-:W4:Y:S01]  /*16120*/  LDL.LU.64 R150, [R1+0x430] ;  /* 0x0004300001967983 */ /* 0x000f220000300a00 */
[----:B------:R-:W-:Y:S02]  /*16130*/  IMAD.MOV.U32 R207, RZ, RZ, R210 ;  /* 0x000000ffffcf7224 */ /* 0x000fe400078e00d2 */
[----:B------:R-:W-:Y:S02]  /*16140*/  IMAD.MOV.U32 R206, RZ, RZ, R211 ;  /* 0x000000ffffce7224 */ /* 0x000fe400078e00d3 */
[----:B------:R-:W-:Y:S01]  /*16150*/  IMAD.MOV.U32 R209, RZ, RZ, R234 ;  /* 0x000000ffffd17224 */ /* 0x000fe200078e00ea */
[----:B------:R-:W-:Y:S01]  /*16160*/  MOV R210, R213 ;  /* 0x000000d500d27202 */ /* 0x000fe20000000f00 */
[----:B------:R-:W-:-:S02]  /*16170*/  IMAD.MOV.U32 R208, RZ, RZ, R235 ;  /* 0x000000ffffd07224 */ /* 0x000fc400078e00eb */
[----:B------:R-:W4:Y:S01]  /*16180*/  LDL.LU.64 R234, [R1+0x448] ;  /* 0x0004480001ea7983 */ /* 0x000f220000300a00 */
[----:B------:R-:W-:Y:S02]  /*16190*/  IMAD.MOV.U32 R211, RZ, RZ, R212 ;  /* 0x000000ffffd37224 */ /* 0x000fe400078e00d4 */
[----:B------:R-:W-:Y:S01]  /*161a0*/  IMAD.MOV.U32 R213, RZ, RZ, R238 ;  /* 0x000000ffffd57224 */ /* 0x000fe200078e00ee */
[----:B------:R-:W4:Y:S01]  /*161b0*/  LDL.LU.64 R236, [R1+0x460] ;  /* 0x0004600001ec7983 */ /* 0x000f220000300a00 */
[----:B------:R-:W-:Y:S02]  /*161c0*/  IMAD.MOV.U32 R212, RZ, RZ, R239 ;  /* 0x000000ffffd47224 */ /* 0x000fe400078e00ef */
[----:B------:R-:W-:Y:S01]  /*161d0*/  IMAD.MOV.U32 R215, RZ, RZ, R240 ;  /* 0x000000ffffd77224 */ /* 0x000fe200078e00f0 */
[----:B------:R-:W4:Y:S01]  /*161e0*/  LDL.LU.64 R238, [R1+0x480] ;  /* 0x0004800001ee7983 */ /* 0x000f220000300a00 */
[----:B------:R-:W-:-:S03]  /*161f0*/  IMAD.MOV.U32 R214, RZ, RZ, R241 ;  /* 0x000000ffffd67224 */ /* 0x000fc600078e00f1 */
[----:B------:R-:W4:Y:S04]  /*16200*/  LDL.LU.64 R240, [R1+0x408] ;  /* 0x0004080001f07983 */ /* 0x000f280000300a00 */
[----:B------:R-:W4:Y:S01]  /*16210*/  LDL.LU.64 R142, [R1+0x428] ;  /* 0x00042800018e7983 */ /* 0x000f220000300a00 */
[----:B--2---:R-:W-:Y:S02]  /*16220*/  IMAD.MOV.U32 R217, RZ, RZ, R218 ;  /* 0x000000ffffd97224 */ /* 0x004fe400078e00da */
[----:B------:R-:W-:Y:S01]  /*16230*/  IMAD.MOV.U32 R216, RZ, RZ, R219 ;  /* 0x000000ffffd87224 */ /* 0x000fe200078e00db */
[----:B---3--:R-:W-:Y:S01]  /*16240*/  MOV R219, R220 ;  /* 0x000000dc00db7202 */ /* 0x008fe20000000f00 */
[----:B------:R-:W-:Y:S02]  /*16250*/  IMAD.MOV.U32 R218, RZ, RZ, R221 ;  /* 0x000000ffffda7224 */ /* 0x000fe400078e00dd */
[----:B------:R-:W-:-:S02]  /*16260*/  IMAD.MOV.U32 R221, RZ, RZ, R222 ;  /* 0x000000ffffdd7224 */ /* 0x000fc400078e00de */
[----:B------:R-:W-:Y:S02]  /*16270*/  IMAD.MOV.U32 R220, RZ, RZ, R223 ;  /* 0x000000ffffdc7224 */ /* 0x000fe400078e00df */
[----:B------:R-:W-:Y:S02]  /*16280*/  IMAD.MOV.U32 R223, RZ, RZ, R244 ;  /* 0x000000ffffdf7224 */ /* 0x000fe400078e00f4 */
[----:B------:R-:W-:Y:S02]  /*16290*/  IMAD.MOV.U32 R222, RZ, RZ, R245 ;  /* 0x000000ffffde7224 */ /* 0x000fe400078e00f5 */
[----:B------:R-:W2:Y:S04]  /*162a0*/  LDL.LU.64 R244, [R1+0x440] ;  /* 0x0004400001f47983 */ /* 0x000ea80000300a00 */
[----:B------:R-:W3:Y:S01]  /*162b0*/  LDL.LU.64 R144, [R1+0x458] ;  /* 0x0004580001907983 */ /* 0x000ee20000300a00 */
[----:B----4-:R-:W-:Y:S01]  /*162c0*/  IMAD.MOV.U32 R225, RZ, RZ, R226 ;  /* 0x000000ffffe17224 */ /* 0x010fe200078e00e2 */
[----:B------:R-:W-:-:S02]  /*162d0*/  MOV R224, R227 ;  /* 0x000000e300e07202 */ /* 0x000fc40000000f00 */
[----:B------:R-:W4:Y:S01]  /*162e0*/  LDL.LU.64 R120, [R1+0x3d0] ;  /* 0x0003d00001787983 */ /* 0x000f220000300a00 */
[----:B------:R-:W-:Y:S02]  /*162f0*/  IMAD.MOV.U32 R227, RZ, RZ, R228 ;  /* 0x000000ffffe37224 */ /* 0x000fe400078e00e4 */
[----:B------:R-:W-:Y:S01]  /*16300*/  IMAD.MOV.U32 R226, RZ, RZ, R229 ;  /* 0x000000ffffe27224 */ /* 0x000fe200078e00e5 */
[----:B------:R-:W4:Y:S01]  /*16310*/  LDL.LU.64 R148, [R1+0x3f8] ;  /* 0x0003f80001947983 */ /* 0x000f220000300a00 */
[----:B------:R-:W-:Y:S02]  /*16320*/  IMAD.MOV.U32 R229, RZ, RZ, R230 ;  /* 0x000000ffffe57224 */ /* 0x000fe400078e00e6 */
[----:B------:R-:W-:Y:S02]  /*16330*/  IMAD.MOV.U32 R228, RZ, RZ, R231 ;  /* 0x000000ffffe47224 */ /* 0x000fe400078e00e7 */
[----:B------:R-:W-:Y:S02]  /*16340*/  IMAD.MOV.U32 R231, RZ, RZ, R150 ;  /* 0x000000ffffe77224 */ /* 0x000fe400078e0096 */
[----:B------:R-:W-:-:S02]  /*16350*/  IMAD.MOV.U32 R230, RZ, RZ, R151 ;  /* 0x000000ffffe67224 */ /* 0x000fc400078e0097 */
        /* <DEDUP_REMOVED lines=9> */
[----:B------:R-:W-:Y:S01]  /*163f0*/  MOV R146, R232 ;  /* 0x000000e800927202 */ /* 0x000fe20000000f00 */
[----:B------:R-:W-:-:S02]  /*16400*/  IMAD.MOV.U32 R147, RZ, RZ, R233 ;  /* 0x000000ffff937224 */ /* 0x000fc400078e00e9 */
[----:B------:R-:W4:Y:S01]  /*16410*/  LDL.LU.64 R140, [R1+0x3e8] ;  /* 0x0003e800018c7983 */ /* 0x000f220000300a00 */
[----:B------:R-:W-:Y:S02]  /*16420*/  IMAD.MOV.U32 R233, RZ, RZ, R234 ;  /* 0x000000ffffe97224 */ /* 0x000fe400078e00ea */
[----:B------:R-:W-:Y:S02]  /*16430*/  IMAD.MOV.U32 R232, RZ, RZ, R235 ;  /* 0x000000ffffe87224 */ /* 0x000fe400078e00eb */
[----:B------:R-:W-:Y:S01]  /*16440*/  IMAD.MOV.U32 R235, RZ, RZ, R236 ;  /* 0x000000ffffeb7224 */ /* 0x000fe200078e00ec */
[----:B------:R-:W-:Y:S01]  /*16450*/  MOV R236, R239 ;  /* 0x000000ef00ec7202 */ /* 0x000fe20000000f00 */
[----:B------:R-:W-:Y:S02]  /*16460*/  IMAD.MOV.U32 R234, RZ, RZ, R237 ;  /* 0x000000ffffea7224 */ /* 0x000fe400078e00ed */
[----:B------:R-:W-:Y:S02]  /*16470*/  IMAD.MOV.U32 R237, RZ, RZ, R238 ;  /* 0x000000ffffed7224 */ /* 0x000fe400078e00ee */
[----:B------:R-:W-:-:S02]  /*16480*/  IMAD.MOV.U32 R239, RZ, RZ, R240 ;  /* 0x000000ffffef7224 */ /* 0x000fc400078e00f0 */
[----:B------:R-:W-:Y:S02]  /*16490*/  IMAD.MOV.U32 R238, RZ, RZ, R241 ;  /* 0x000000ffffee7224 */ /* 0x000fe400078e00f1 */
[----:B------:R-:W-:Y:S02]  /*164a0*/  IMAD.MOV.U32 R241, RZ, RZ, R142 ;  /* 0x000000fffff17224 */ /* 0x000fe400078e008e */
[----:B------:R-:W-:Y:S02]  /*164b0*/  IMAD.MOV.U32 R240, RZ, RZ, R143 ;  /* 0x000000fffff07224 */ /* 0x000fe400078e008f */
[----:B------:R-:W4:Y:S01]  /*164c0*/  LDL.LU.64 R142, [R1+0x3d8] ;  /* 0x0003d800018e7983 */ /* 0x000f220000300a00 */
[----:B------:R-:W-:Y:S02]  /*164d0*/  IMAD.MOV.U32 R134, RZ, RZ, R242 ;  /* 0x000000ffff867224 */ /* 0x000fe400078e00f2 */
[----:B------:R-:W-:Y:S02]  /*164e0*/  IMAD.MOV.U32 R135, RZ, RZ, R243 ;  /* 0x000000ffff877224 */ /* 0x000fe400078e00f3 */
[----:B------:R-:W-:-:S02]  /*164f0*/  IMAD.MOV.U32 R175, RZ, RZ, R248 ;  /* 0x000000ffffaf7224 */ /* 0x000fc400078e00f8 */
[----:B------:R-:W-:Y:S02]  /*16500*/  IMAD.MOV.U32 R174, RZ, RZ, R249 ;  /* 0x000000ffffae7224 */ /* 0x000fe400078e00f9 */
[----:B------:R-:W-:Y:S02]  /*16510*/  IMAD.MOV.U32 R159, RZ, RZ, R250 ;  /* 0x000000ffff9f7224 */ /* 0x000fe400078e00fa */
[----:B------:R-:W-:Y:S01]  /*16520*/  IMAD.MOV.U32 R158, RZ, RZ, R251 ;  /* 0x000000ffff9e7224 */ /* 0x000fe200078e00fb */
[----:B--2---:R-:W-:Y:S01]  /*16530*/  MOV R243, R244 ;  /* 0x000000f400f37202 */ /* 0x004fe20000000f00 */
[----:B------:R-:W-:Y:S02]  /*16540*/  IMAD.MOV.U32 R242, RZ, RZ, R245 ;  /* 0x000000fffff27224 */ /* 0x000fe400078e00f5 */
[----:B---3--:R-:W-:Y:S02]  /*16550*/  IMAD.MOV.U32 R245, RZ, RZ, R144 ;  /* 0x000000fffff57224 */ /* 0x008fe400078e0090 */
[----:B------:R-:W-:-:S02]  /*16560*/  IMAD.MOV.U32 R244, RZ, RZ, R145 ;  /* 0x000000fffff47224 */ /* 0x000fc400078e0091 */
[----:B------:R-:W2:Y:S01]  /*16570*/  LDL.LU.64 R144, [R1+0x338] ;  /* 0x0003380001907983 */ /* 0x000ea20000300a00 */
[----:B----4-:R-:W-:Y:S01]  /*16580*/  IMAD.MOV.U32 R249, RZ, RZ, R148 ;  /* 0x000000fffff97224 */ /* 0x010fe200078e0094 */
[----:B------:R-:W-:Y:S02]  /*16590*/  MOV R248, R149 ;  /* 0x0000009500f87202 */ /* 0x000fe40000000f00 */
[----:B------:R-:W3:Y:S01]  /*165a0*/  LDL.LU.64 R148, [R1+0x4d0] ;  /* 0x0004d00001947983 */ /* 0x000ee20000300a00 */
[----:B------:R-:W-:Y:S02]  /*165b0*/  IMAD.MOV.U32 R251, RZ, RZ, R150 ;  /* 0x000000fffffb7224 */ /* 0x000fe400078e0096 */
[----:B------:R-:W-:Y:S02]  /*165c0*/  IMAD.MOV.U32 R250, RZ, RZ, R151 ;  /* 0x000000fffffa7224 */ /* 0x000fe400078e0097 */
[----:B------:R-:W4:Y:S04]  /*165d0*/  LDL.LU.64 R150, [R1+0x350] ;  /* 0x0003500001967983 */ /* 0x000f280000300a00 */
[----:B------:R-:W-:Y:S04]  /*165e0*/  STL [R1+0x200], R122 ;  /* 0x0002007a01007387 */ /* 0x000fe80000100800 */
[----:B------:R-:W4:Y:S01]  /*165f0*/  LDL.LU.64 R96, [R1+0x310] ;  /* 0x0003100001607983 */ /* 0x000f220000300a00 */
[----:B------:R-:W-:-:S03]  /*16600*/  IMAD.MOV.U32 R0, RZ, RZ, R125 ;  /* 0x000000ffff007224 */ /* 0x000fc600078e007d */
[----:B------:R-:W-:Y:S04]  /*16610*/  STL [R1+0x208], R124 ;  /* 0x0002087c01007387 */ /* 0x000fe80000100800 */
[----:B------:R-:W-:Y:S04]  /*16620*/  STL [R1+0x210], R126 ;  /* 0x0002107e01007387 */ /* 0x000fe80000100800 */
[----:B------:R1:W-:Y:S04]  /*16630*/  STL [R1+0x204], R0 ;  /* 0x0002040001007387 */ /* 0x0003e80000100800 */
[----:B------:R-:W-:Y:S01]  /*16640*/  STL [R1+0x218], R128 ;  /* 0x0002188001007387 */ /* 0x000fe20000100800 */
[----:B-1----:R-:W-:-:S05]  /*16650*/  IMAD.MOV.U32 R0, RZ, RZ, R127 ;  /* 0x000000ffff007224 */ /* 0x002fca00078e007f */
[----:B------:R1:W-:Y:S04]  /*16660*/  STL [R1+0x20c], R0 ;  /* 0x00020c0001007387 */ /* 0x0003e80000100800 */
[----:B------:R-:W-:Y:S01]  /*16670*/  STL [R1+0x220], R130 ;  /* 0x0002208201007387 */ /* 0x000fe20000100800 */
[----:B-1----:R-:W-:-:S05]  /*16680*/  IMAD.MOV.U32 R0, RZ, RZ, R129 ;  /* 0x000000ffff007224 */ /* 0x002fca00078e0081 */
[----:B------:R1:W-:Y:S04]  /*16690*/  STL [R1+0x214], R0 ;  /* 0x0002140001007387 */ /* 0x0003e80000100800 */
[----:B------:R-:W-:Y:S01]  /*166a0*/  STL [R1+0x228], R132 ;  /* 0x0002288401007387 */ /* 0x000fe20000100800 */
[----:B-1----:R-:W-:-:S05]  /*166b0*/  MOV R0, R131 ;  /* 0x0000008300007202 */ /* 0x002fca0000000f00 */
        /* <DEDUP_REMOVED lines=12> */
[----:B------:R1:W-:Y:S02]  /*16780*/  STL [R1+0x23c], R0 ;  /* 0x00023c0001007387 */ /* 0x0003e40000100800 */
[----:B-1----:R-:W-:Y:S01]  /*16790*/  MOV R0, R143 ;  /* 0x0000008f00007202 */ /* 0x002fe20000000f00 */
[----:B------:R-:W-:Y:S02]  /*167a0*/  IMAD.MOV.U32 R90, RZ, RZ, R134 ;  /* 0x000000ffff5a7224 */ /* 0x000fe400078e0086 */
[----:B------:R-:W-:Y:S01]  /*167b0*/  IMAD.MOV.U32 R91, RZ, RZ, R135 ;  /* 0x000000ffff5b7224 */ /* 0x000fe200078e0087 */
[----:B--2---:R-:W-:Y:S04]  /*167c0*/  STL [R1+0x250], R144 ;  /* 0x0002509001007387 */ /* 0x004fe80000100800 */
        /* <DEDUP_REMOVED lines=8> */
[----:B---3--:R-:W-:-:S03]  /*16850*/  IMAD.MOV.U32 R0, RZ, RZ, R149 ;  /* 0x000000ffff007224 */ /* 0x008fc600078e0095 */
[----:B------:R-:W-:Y:S04]  /*16860*/  STL [R1+0x268], R148 ;  /* 0x0002689401007387 */ /* 0x000fe80000100800 */
[----:B----4-:R-:W-:Y:S04]  /*16870*/  STL [R1+0x270], R150 ;  /* 0x0002709601007387 */ /* 0x010fe80000100800 */
[----:B------:R1:W-:Y:S04]  /*16880*/  STL [R1+0x264], R0 ;  /* 0x0002640001007387 */ /* 0x0003e80000100800 */
[----:B------:R-:W-:Y:S01]  /*16890*/  STL [R1+0x278], R96 ;  /* 0x0002786001007387 */ /* 0x000fe20000100800 */
[----:B-1----:R-:W-:-:S05]  /*168a0*/  IMAD.MOV.U32 R0, RZ, RZ, R151 ;  /* 0x000000ffff007224 */ /* 0x002fca00078e0097 */
[----:B------:R1:W-:Y:S04]  /*168b0*/  STL [R1+0x26c], R0 ;  /* 0x00026c0001007387 */ /* 0x0003e80000100800 */
[----:B------:R-:W2:Y:S04]  /*168c0*/  LDL.LU.64 R98, [R1+0x328] ;  /* 0x0003280001627983 */ /* 0x000ea80000300a00 */
[----:B------:R-:W3:Y:S04]  /*168d0*/  LDL.LU.64 R150, [R1+0x628] ;  /* 0x0006280001967983 */ /* 0x000ee80000300a00 */
[----:B------:R-:W4:Y:S04]  /*168e0*/  LDL.LU.64 R126, [R1+0x4a0] ;  /* 0x0004a000017e7983 */ /* 0x000f280000300a00 */
[----:B------:R-:W3:Y:S04]  /*168f0*/  LDL.LU.64 R128, [R1+0x500] ;  /* 0x0005000001807983 */ /* 0x000ee80000300a00 */
[----:B------:R-:W3:Y:S04]  /*16900*/  LDL.LU.64 R130, [R1+0x540] ;  /* 0x0005400001827983 */ /* 0x000ee80000300a00 */
[----:B------:R-:W3:Y:S04]  /*16910*/  LDL.LU.64 R132, [R1+0x520] ;  /* 0x0005200001847983 */ /* 0x000ee80000300a00 */
[----:B------:R-:W3:Y:S04]  /*16920*/  LDL.LU.64 R134, [R1+0x608] ;  /* 0x0006080001867983 */ /* 0x000ee80000300a00 */
[----:B------:R-:W3:Y:S04]  /*16930*/  LDL.LU.64 R136, [R1+0x400] ;  /* 0x0004000001887983 */ /* 0x000ee80000300a00 */
[----:B------:R-:W3:Y:S04]  /*16940*/  LDL.LU.64 R138, [R1+0x580] ;  /* 0x00058000018a7983 */ /* 0x000ee80000300a00 */
[----:B------:R-:W3:Y:S04]  /*16950*/  LDL.LU.64 R140, [R1+0x560] ;  /* 0x00056000018c7983 */ /* 0x000ee80000300a00 */
[----:B------:R-:W3:Y:S04]  /*16960*/  LDL.LU.64 R142, [R1+0x4f0] ;  /* 0x0004f000018e7983 */ /* 0x000ee80000300a00 */
[----:B------:R-:W4:Y:S04]  /*16970*/  LDL.LU.64 R104, [R1+0x348] ;  /* 0x0003480001687983 */ /* 0x000f280000300a00 */
[----:B------:R-:W3:Y:S04]  /*16980*/  LDL.LU.64 R148, [R1+0x5a8] ;  /* 0x0005a80001947983 */ /* 0x000ee80000300a00 */
[----:B------:R-:W3:Y:S04]  /*16990*/  LDL.LU.64 R146, [R1+0x588] ;  /* 0x0005880001927983 */ /* 0x000ee80000300a00 */
[----:B------:R-:W2:Y:S01]  /*169a0*/  LDL.LU.64 R100, [R1+0x2c0] ;  /* 0x0002c00001647983 */ /* 0x000ea20000300a00 */
[----:B------:R-:W-:-:S03]  /*169b0*/  IMAD.MOV.U32 R252, RZ, RZ, R123 ;  /* 0x000000fffffc7224 */ /* 0x000fc600078e007b */
[----:B------:R-:W3:Y:S04]  /*169c0*/  LDL.LU.64 R122, [R1+0x358] ;  /* 0x00035800017a7983 */ /* 0x000ee80000300a00 */
[----:B------:R-:W3:Y:S04]  /*169d0*/  LDL.LU.64 R108, [R1+0x528] ;  /* 0x00052800016c7983 */ /* 0x000ee80000300a00 */
[----:B------:R-:W3:Y:S04]  /*169e0*/  LDL.LU.64 R112, [R1+0x388] ;  /* 0x0003880001707983 */ /* 0x000ee80000300a00 */
[----:B------:R-:W4:Y:S04]  /*169f0*/  LDL.LU.64 R102, [R1+0x320] ;  /* 0x0003200001667983 */ /* 0x000f280000300a00 */
[----:B------:R-:W3:Y:S01]  /*16a00*/  LDL.LU.64 R106, [R1+0x2e0] ;  /* 0x0002e000016a7983 */ /* 0x000ee20000300a00 */
[----:B------:R-:W-:-:S03]  /*16a10*/  IMAD.MOV.U32 R199, RZ, RZ, R246 ;  /* 0x000000ffffc77224 */ /* 0x000fc600078e00f6 */
[----:B------:R-:W3:Y:S01]  /*16a20*/  LDL.LU.64 R110, [R1+0x360] ;  /* 0x00036000016e7983 */ /* 0x000ee20000300a00 */
[----:B------:R-:W-:-:S03]  /*16a30*/  IMAD.MOV.U32 R198, RZ, RZ, R247 ;  /* 0x000000ffffc67224 */ /* 0x000fc600078e00f7 */
[----:B------:R-:W3:Y:S01]  /*16a40*/  LDL.LU.64 R114, [R1+0x370] ;  /* 0x0003700001727983 */ /* 0x000ee20000300a00 */
[----:B------:R-:W-:-:S03]  /*16a50*/  IMAD.MOV.U32 R247, RZ, RZ, R120 ;  /* 0x000000fffff77224 */ /* 0x000fc600078e0078 */
[----:B------:R-:W3:Y:S01]  /*16a60*/  LDL.LU.64 R116, [R1+0x4e0] ;  /* 0x0004e00001747983 */ /* 0x000ee20000300a00 */
[----:B------:R-:W-:Y:S02]  /*16a70*/  IMAD.MOV.U32 R246, RZ, RZ, R121 ;  /* 0x000000fffff67224 */ /* 0x000fe400078e0079 */
[----:B-1----:R-:W-:Y:S01]  /*16a80*/  IMAD.MOV.U32 R0, RZ, RZ, R97 ;  /* 0x000000ffff007224 */ /* 0x002fe200078e0061 */
[----:B------:R-:W3:Y:S04]  /*16a90*/  LDL.LU.64 R144, [R1+0x340] ;  /* 0x0003400001907983 */ /* 0x000ee80000300a00 */
[----:B------:R-:W3:Y:S04]  /*16aa0*/  LDL.LU.64 R118, [R1+0x3a0] ;  /* 0x0003a00001767983 */ /* 0x000ee80000300a00 */
[----:B------:R-:W3:Y:S04]  /*16ab0*/  LDL.LU.64 R120, [R1+0x548] ;  /* 0x0005480001787983 */ /* 0x000ee80000300a00 */
[----:B------:R-:W3:Y:S04]  /*16ac0*/  LDL.LU.64 R124, [R1+0x410] ;  /* 0x00041000017c7983 */ /* 0x000ee80000300a00 */
[----:B------:R-:W4:Y:S04]  /*16ad0*/  LDL.LU.64 R92, [R1+0x4f8] ;  /* 0x0004f800015c7983 */ /* 0x000f280000300a00 */
[----:B------:R4:W-:Y:S04]  /*16ae0*/  STL [R1+0x274], R0 ;  /* 0x0002740001007387 */ /* 0x0009e80000100800 */
[----:B------:R-:W-:Y:S04]  /*16af0*/  STL [R1+0x280], R10 ;  /* 0x0002800a01007387 */ /* 0x000fe80000100800 */
[----:B------:R-:W3:Y:S04]  /*16b00*/  LDL.LU.64 R94, [R1+0x368] ;  /* 0x00036800015e7983 */ /* 0x000ee80000300a00 */
[----:B------:R-:W-:Y:S01]  /*16b10*/  STL [R1+0x27c], R11 ;  /* 0x00027c0b01007387 */ /* 0x000fe20000100800 */
[----:B--2---:R-:W-:Y:S01]  /*16b20*/  IMAD.MOV.U32 R96, RZ, RZ, R100 ;  /* 0x000000ffff607224 */ /* 0x004fe200078e0064 */
[----:B------:R-:W-:-:S02]  /*16b30*/  MOV R97, R101 ;  /* 0x0000006500617202 */ /* 0x000fc40000000f00 */
[----:B------:R-:W2:Y:S01]  /*16b40*/  LDL.LU.64 R100, [R1+0x318] ;  /* 0x0003180001647983 */ /* 0x000ea20000300a00 */
[----:B----4-:R-:W-:-:S03]  /*16b50*/  IMAD.MOV.U32 R0, RZ, RZ, R93 ;  /* 0x000000ffff007224 */ /* 0x010fc600078e005d */
[----:B------:R-:W-:Y:S04]  /*16b60*/  STL [R1+0x288], R92 ;  /* 0x0002885c01007387 */ /* 0x000fe80000100800 */
[----:B---3--:R-:W-:Y:S04]  /*16b70*/  STL [R1+0x290], R94 ;  /* 0x0002905e01007387 */ /* 0x008fe80000100800 */
[----:B------:R1:W-:Y:S02]  /*16b80*/  STL [R1+0x284], R0 ;  /* 0x0002840001007387 */ /* 0x0003e40000100800 */
[----:B-1----:R-:W-:-:S05]  /*16b90*/  IMAD.MOV.U32 R0, RZ, RZ, R95 ;  /* 0x000000ffff007224 */ /* 0x002fca00078e005f */
[----:B------:R2:W-:Y:S01]  /*16ba0*/  STL [R1+0x28c], R0 ;  /* 0x00028c0001007387 */ /* 0x0005e20000100800 */
[----:B------:R-:W-:Y:S02]  /*16bb0*/  IMAD.MOV.U32 R94, RZ, RZ, R96 ;  /* 0x000000ffff5e7224 */ /* 0x000fe400078e0060 */
[----:B------:R-:W-:Y:S02]  /*16bc0*/  IMAD.MOV.U32 R95, RZ, RZ, R97 ;  /* 0x000000ffff5f7224 */ /* 0x000fe400078e0061 */
[----:B--2---:R-:W-:Y:S01]  /*16bd0*/  IMAD.MOV.U32 R0, RZ, RZ, R101 ;  /* 0x000000ffff007224 */ /* 0x004fe200078e0065 */
[----:B------:R1:W-:Y:S04]  /*16be0*/  STL [R1+0x298], R100 ;  /* 0x0002986401007387 */ /* 0x0003e80000100800 */
[----:B-1----:R-:W2:Y:S04]  /*16bf0*/  LDL.LU.64 R100, [R1+0x330] ;  /* 0x0003300001647983 */ /* 0x002ea80000300a00 */
[----:B------:R1:W-:Y:S04]  /*16c00*/  STL [R1+0x294], R0 ;  /* 0x0002940001007387 */ /* 0x0003e80000100800 */
[----:B------:R-:W3:Y:S04]  /*16c10*/  LDL.LU.64 R92, [R1+0x518] ;  /* 0x00051800015c7983 */ /* 0x000ee80000300a00 */
[----:B------:R-:W-:Y:S04]  /*16c20*/  STL [R1+0x2a0], R90 ;  /* 0x0002a05a01007387 */ /* 0x000fe80000100800 */
[----:B------:R-:W4:Y:S01]  /*16c30*/  LDL.LU.64 R96, [R1+0x378] ;  /* 0x0003780001607983 */ /* 0x000f220000300a00 */
[----:B-1----:R-:W-:-:S05]  /*16c40*/  IMAD.MOV.U32 R0, RZ, RZ, R91 ;  /* 0x000000ffff007224 */ /* 0x002fca00078e005b */
[----:B------:R3:W-:Y:S02]  /*16c50*/  STL [R1+0x29c], R0 ;  /* 0x00029c0001007387 */ /* 0x0007e40000100800 */
[----:B---3--:R-:W-:Y:S02]  /*16c60*/  MOV R0, R93 ;  /* 0x0000005d00007202 */ /* 0x008fe40000000f00 */
[----:B------:R1:W-:Y:S04]  /*16c70*/  STL [R1+0x2a8], R92 ;  /* 0x0002a85c01007387 */ /* 0x0003e80000100800 */
[----:B------:R4:W-:Y:S01]  /*16c80*/  STL [R1+0x2a4], R0 ;  /* 0x0002a40001007387 */ /* 0x0009e20000100800 */
[----:B-1----:R-:W-:Y:S02]  /*16c90*/  IMAD.MOV.U32 R92, RZ, RZ, R94 ;  /* 0x000000ffff5c7224 */ /* 0x002fe400078e005e */
[----:B----4-:R-:W-:-:S02]  /*16ca0*/  IMAD.MOV.U32 R0, RZ, RZ, R97 ;  /* 0x000000ffff007224 */ /* 0x010fc400078e0061 */
[----:B------:R-:W-:Y:S02]  /*16cb0*/  IMAD.MOV.U32 R93, RZ, RZ, R95 ;  /* 0x000000ffff5d7224 */ /* 0x000fe400078e005f */
[----:B------:R-:W3:Y:S04]  /*16cc0*/  LDL.LU.64 R94, [R1+0x538] ;  /* 0x00053800015e7983 */ /* 0x000ee80000300a00 */
[----:B------:R-:W-:Y:S04]  /*16cd0*/  STL [R1+0x2b0], R96 ;  /* 0x0002b06001007387 */ /* 0x000fe80000100800 */
[----:B------:R-:W-:Y:S04]  /*16ce0*/  STL [R1+0x2b8], R98 ;  /* 0x0002b86201007387 */ /* 0x000fe80000100800 */
[----:B------:R1:W-:Y:S02]  /*16cf0*/  STL [R1+0x2ac], R0 ;  /* 0x0002ac0001007387 */ /* 0x0003e40000100800 */
[----:B-1----:R-:W-:-:S05]  /*16d00*/  IMAD.MOV.U32 R0, RZ, RZ, R99 ;  /* 0x000000ffff007224 */ /* 0x002fca00078e0063 */
[----:B------:R1:W-:Y:S04]  /*16d10*/  STL [R1+0x2b4], R0 ;  /* 0x0002b40001007387 */ /* 0x0003e80000100800 */
[----:B------:R-:W-:Y:S04]  /*16d20*/  STL [R1+0x2c0], R92 ;  /* 0x0002c05c01007387 */ /* 0x000fe80000100800 */
[----:B------:R-:W4:Y:S04]  /*16d30*/  LDL.LU.64 R98, [R1+0x390] ;  /* 0x0003900001627983 */ /* 0x000f280000300a00 */
[----:B------:R-:W2:Y:S01]  /*16d40*/  LDL.LU.64 R96, [R1+0x558] ;  /* 0x0005580001607983 */ /* 0x000ea20000300a00 */
[----:B-1----:R-:W-:-:S05]  /*16d50*/  IMAD.MOV.U32 R0, RZ, RZ, R93 ;  /* 0x000000ffff007224 */ /* 0x002fca00078e005d */
[----:B------:R3:W-:Y:S02]  /*16d60*/  STL [R1+0x2bc], R0 ;  /* 0x0002bc0001007387 */ /* 0x0007e40000100800 */
[----:B---3--:R-:W-:Y:S02]  /*16d70*/  IMAD.MOV.U32 R0, RZ, RZ, R95 ;  /* 0x000000ffff007224 */ /* 0x008fe400078e005f */
[----:B------:R1:W-:Y:S04]  /*16d80*/  STL [R1+0x2c8], R94 ;  /* 0x0002c85e01007387 */ /* 0x0003e80000100800 */
[----:B------:R4:W-:Y:S04]  /*16d90*/  STL [R1+0x2c4], R0 ;  /* 0x0002c40001007387 */ /* 0x0009e80000100800 */
[----:B-1----:R-:W3:Y:S01]  /*16da0*/  LDL.LU.64 R94, [R1+0x478] ;  /* 0x00047800015e7983 */ /* 0x002ee20000300a00 */
[----:B----4-:R-:W-:-:S03]  /*16db0*/  MOV R0, R99 ;  /* 0x0000006300007202 */ /* 0x010fc60000000f00 */
[----:B------:R-:W-:Y:S04]  /*16dc0*/  STL [R1+0x2d0], R98 ;  /* 0x0002d06201007387 */ /* 0x000fe80000100800 */
[----:B--2---:R-:W-:Y:S04]  /*16dd0*/  STL [R1+0x2d8], R100 ;  /* 0x0002d86401007387 */ /* 0x004fe80000100800 */
[----:B------:R1:W-:Y:S02]  /*16de0*/  STL [R1+0x2cc], R0 ;  /* 0x0002cc0001007387 */ /* 0x0003e40000100800 */
[----:B-1----:R-:W-:-:S05]  /*16df0*/  IMAD.MOV.U32 R0, RZ, RZ, R101 ;  /* 0x000000ffff007224 */ /* 0x002fca00078e0065 */
[----:B------:R1:W-:Y:S01]  /*16e00*/  STL [R1+0x2d4], R0 ;  /* 0x0002d40001007387 */ /* 0x0003e20000100800 */
[----:B------:R-:W-:-:S03]  /*16e10*/  IMAD.MOV.U32 R98, RZ, RZ, R102 ;  /* 0x000000ffff627224 */ /* 0x000fc600078e0066 */
[----:B------:R2:W-:Y:S01]  /*16e20*/  STL [R1+0x2e0], R106 ;  /* 0x0002e06a01007387 */ /* 0x0005e20000100800 */
[----:B-1----:R-:W-:Y:S02]  /*16e30*/  IMAD.MOV.U32 R0, RZ, RZ, R107 ;  /* 0x000000ffff007224 */ /* 0x002fe400078e006b */
[----:B------:R-:W-:-:S03]  /*16e40*/  IMAD.MOV.U32 R99, RZ, RZ, R103 ;  /* 0x000000ffff637224 */ /* 0x000fc600078e0067 */
[----:B------:R1:W-:Y:S01]  /*16e50*/  STL [R1+0x2dc], R0 ;  /* 0x0002dc0001007387 */ /* 0x0003e20000100800 */
[----:B------:R-:W-:-:S03]  /*16e60*/  IMAD.MOV.U32 R102, RZ, RZ, R114 ;  /* 0x000000ffff667224 */ /* 0x000fc600078e0072 */
[----:B------:R-:W-:Y:S01]  /*16e70*/  STL [R1+0x2e8], R96 ;  /* 0x0002e86001007387 */ /* 0x000fe20000100800 */
[----:B------:R-:W-:Y:S01]  /*16e80*/  IMAD.MOV.U32 R103, RZ, RZ, R115 ;  /* 0x000000ffff677224 */ /* 0x000fe200078e0073 */
[----:B------:R-:W-:Y:S02]  /*16e90*/  MOV R114, R116 ;  /* 0x0000007400727202 */ /* 0x000fe40000000f00 */
[----:B------:R-:W4:Y:S01]  /*16ea0*/  LDL.LU.64 R100, [R1+0x300] ;  /* 0x0003000001647983 */ /* 0x000f220000300a00 */
[----:B------:R-:W-:Y:S02]  /*16eb0*/  IMAD.MOV.U32 R115, RZ, RZ, R117 ;  /* 0x000000ffff737224 */ /* 0x000fe400078e0075 */
[----:B------:R-:W-:Y:S02]  /*16ec0*/  IMAD.MOV.U32 R116, RZ, RZ, R120 ;  /* 0x000000ffff747224 */ /* 0x000fe400078e0078 */
[----:B------:R-:W-:Y:S02]  /*16ed0*/  IMAD.MOV.U32 R117, RZ, RZ, R121 ;  /* 0x000000ffff757224 */ /* 0x000fe400078e0079 */
[----:B------:R-:W-:-:S02]  /*16ee0*/  IMAD.MOV.U32 R120, RZ, RZ, R124 ;  /* 0x000000ffff787224 */ /* 0x000fc400078e007c */
[----:B------:R-:W-:Y:S02]  /*16ef0*/  IMAD.MOV.U32 R121, RZ, RZ, R125 ;  /* 0x000000ffff797224 */ /* 0x000fe400078e007d */
[----:B------:R-:W4:Y:S04]  /*16f00*/  LDL.LU.64 R124, [R1+0x380] ;  /* 0x00038000017c7983 */ /* 0x000f280000300a00 */
[----:B--2---:R-:W2:Y:S01]  /*16f10*/  LDL.LU.64 R106, [R1+0x578] ;  /* 0x00057800016a7983 */ /* 0x004ea20000300a00 */
[----:B-1----:R-:W-:-:S05]  /*16f20*/  IMAD.MOV.U32 R0, RZ, RZ, R97 ;  /* 0x000000ffff007224 */ /* 0x002fca00078e0061 */
[----:B------:R1:W-:Y:S04]  /*16f30*/  STL [R1+0x2e4], R0 ;  /* 0x0002e40001007387 */ /* 0x0003e80000100800 */
[----:B---3--:R-:W-:Y:S01]  /*16f40*/  STL [R1+0x2f0], R94 ;  /* 0x0002f05e01007387 */ /* 0x008fe20000100800 */
[----:B-1----:R-:W-:-:S03]  /*16f50*/  MOV R0, R95 ;  /* 0x0000005f00007202 */ /* 0x002fc60000000f00 */
[----:B------:R-:W3:Y:S04]  /*16f60*/  LDL.LU.64 R96, [R1+0x4e8] ;  /* 0x0004e80001607983 */ /* 0x000ee80000300a00 */
[----:B------:R-:W-:Y:S04]  /*16f70*/  STL [R1+0x2f8], R104 ;  /* 0x0002f86801007387 */ /* 0x000fe80000100800 */
[----:B------:R1:W-:Y:S02]  /*16f80*/  STL [R1+0x2ec], R0 ;  /* 0x0002ec0001007387 */ /* 0x0003e40000100800 */
[----:B-1----:R-:W-:-:S02]  /*16f90*/  IMAD.MOV.U32 R0, RZ, RZ, R105 ;  /* 0x000000ffff007224 */ /* 0x002fc400078e0069 */
[----:B------:R-:W-:-:S03]  /*16fa0*/  IMAD.MOV.U32 R104, RZ, RZ, R144 ;  /* 0x000000ffff687224 */ /* 0x000fc600078e0090 */
[----:B------:R4:W-:Y:S01]  /*16fb0*/  STL [R1+0x2f4], R0 ;  /* 0x0002f40001007387 */ /* 0x0009e20000100800 */
[----:B------:R-:W-:-:S03]  /*16fc0*/  IMAD.MOV.U32 R105, RZ, RZ, R145 ;  /* 0x000000ffff697224 */ /* 0x000fc600078e0091 */
[----:B------:R-:W3:Y:S01]  /*16fd0*/  LDL.LU.64 R144, [R1+0x5b8] ;  /* 0x0005b80001907983 */ /* 0x000ee20000300a00 */
[----:B----4-:R-:W-:-:S03]  /*16fe0*/  IMAD.MOV.U32 R0, RZ, RZ, R101 ;  /* 0x000000ffff007224 */ /* 0x010fc600078e0065 */
[----:B------:R-:W-:Y:S04]  /*16ff0*/  STL [R1+0x300], R100 ;  /* 0x0003006401007387 */ /* 0x000fe80000100800 */
[----:B------:R1:W-:Y:S04]  /*17000*/  STL [R1+0x2fc], R0 ;  /* 0x0002fc0001007387 */ /* 0x0003e80000100800 */
[----:B--2---:R2:W-:Y:S01]  /*17010*/  STL [R1+0x308], R106 ;  /* 0x0003086a01007387 */ /* 0x0045e20000100800 */
[----:B-1----:R-:W-:-:S03]  /*17020*/  IMAD.MOV.U32 R0, RZ, RZ, R107 ;  /* 0x000000ffff007224 */ /* 0x002fc600078e006b */
[----:B------:R-:W4:Y:S04]  /*17030*/  LDL.LU.64 R100, [R1+0x598] ;  /* 0x0005980001647983 */ /* 0x000f280000300a00 */
[----:B------:R3:W-:Y:S01]  /*17040*/  STL [R1+0x304], R0 ;  /* 0x0003040001007387 */ /* 0x0007e20000100800 */
[----:B--2---:R-:W-:Y:S01]  /*17050*/  IMAD.MOV.U32 R106, RZ, RZ, R108 ;  /* 0x000000ffff6a7224 */ /* 0x004fe200078e006c */
[----:B------:R-:W-:Y:S01]  /*17060*/  MOV R107, R109 ;  /* 0x0000006d006b7202 */ /* 0x000fe20000000f00 */
[----:B------:R-:W-:Y:S02]  /*17070*/  IMAD.MOV.U32 R108, RZ, RZ, R112 ;  /* 0x000000ffff6c7224 */ /* 0x000fe400078e0070 */
[----:B------:R-:W-:Y:S02]  /*17080*/  IMAD.MOV.U32 R109, RZ, RZ, R113 ;  /* 0x000000ffff6d7224 */ /* 0x000fe400078e0071 */
[----:B------:R-:W2:Y:S01]  /*17090*/  LDL.LU.64 R112, [R1+0x508] ;  /* 0x0005080001707983 */ /* 0x000ea20000300a00 */
[----:B---3--:R-:W-:-:S03]  /*170a0*/  IMAD.MOV.U32 R0, RZ, RZ, R97 ;  /* 0x000000ffff007224 */ /* 0x008fc600078e0061 */
[----:B------:R-:W-:Y:S04]  /*170b0*/  STL [R1+0x310], R96 ;  /* 0x0003106001007387 */ /* 0x000fe80000100800 */
[----:B------:R1:W-:Y:S04]  /*170c0*/  STL [R1+0x318], R122 ;  /* 0x0003187a01007387 */ /* 0x0003e80000100800 */
[----:B------:R3:W-:Y:S01]  /*170d0*/  STL [R1+0x30c], R0 ;  /* 0x00030c0001007387 */ /* 0x0007e20000100800 */
[----:B-1----:R-:W-:Y:S02]  /*170e0*/  IMAD.MOV.U32 R122, RZ, RZ, R124 ;  /* 0x000000ffff7a7224 */ /* 0x002fe400078e007c */
[----:B---3--:R-:W-:Y:S01]  /*170f0*/  IMAD.MOV.U32 R0, RZ, RZ, R123 ;  /* 0x000000ffff007224 */ /* 0x008fe200078e007b */
[----:B------:R-:W-:Y:S01]  /*17100*/  MOV R124, R126 ;  /* 0x0000007e007c7202 */ /* 0x000fe20000000f00 */
[----:B------:R-:W-:-:S02]  /*17110*/  IMAD.MOV.U32 R123, RZ, RZ, R125 ;  /* 0x000000ffff7b7224 */ /* 0x000fc400078e007d */
[----:B------:R-:W-:Y:S02]  /*17120*/  IMAD.MOV.U32 R125, RZ, RZ, R127 ;  /* 0x000000ffff7d7224 */ /* 0x000fe400078e007f */
[----:B------:R-:W-:Y:S02]  /*17130*/  IMAD.MOV.U32 R126, RZ, RZ, R128 ;  /* 0x000000ffff7e7224 */ /* 0x000fe400078e0080 */
[----:B------:R-:W-:Y:S02]  /*17140*/  IMAD.MOV.U32 R127, RZ, RZ, R129 ;  /* 0x000000ffff7f7224 */ /* 0x000fe400078e0081 */
[----:B------:R-:W-:Y:S02]  /*17150*/  IMAD.MOV.U32 R128, RZ, RZ, R130 ;  /* 0x000000ffff807224 */ /* 0x000fe400078e0082 */
[----:B------:R-:W-:Y:S01]  /*17160*/  IMAD.MOV.U32 R129, RZ, RZ, R131 ;  /* 0x000000ffff817224 */ /* 0x000fe200078e0083 */
[----:B------:R-:W-:Y:S01]  /*17170*/  MOV R131, R133 ;  /* 0x0000008500837202 */ /* 0x000fe20000000f00 */
[----:B------:R-:W-:Y:S01]  /*17180*/  IMAD.MOV.U32 R130, RZ, RZ, R132 ;  /* 0x000000ffff827224 */ /* 0x000fe200078e0084 */
[----:B------:R1:W-:Y:S01]  /*17190*/  STL [R1+0x314], R0 ;  /* 0x0003140001007387 */ /* 0x0003e20000100800 */
[----:B------:R-:W-:-:S02]  /*171a0*/  IMAD.MOV.U32 R132, RZ, RZ, R134 ;  /* 0x000000ffff847224 */ /* 0x000fc400078e0086 */
[----:B------:R-:W-:Y:S02]  /*171b0*/  IMAD.MOV.U32 R133, RZ, RZ, R135 ;  /* 0x000000ffff857224 */ /* 0x000fe400078e0087 */
[----:B------:R-:W-:Y:S02]  /*171c0*/  IMAD.MOV.U32 R134, RZ, RZ, R136 ;  /* 0x000000ffff867224 */ /* 0x000fe400078e0088 */
[----:B------:R-:W-:Y:S02]  /*171d0*/  IMAD.MOV.U32 R135, RZ, RZ, R137 ;  /* 0x000000ffff877224 */ /* 0x000fe400078e0089 */
[----:B------:R-:W-:Y:S02]  /*171e0*/  IMAD.MOV.U32 R136, RZ, RZ, R138 ;  /* 0x000000ffff887224 */ /* 0x000fe400078e008a */
[----:B-1----:R-:W-:Y:S01]  /*171f0*/  IMAD.MOV.U32 R0, RZ, RZ, R99 ;  /* 0x000000ffff007224 */ /* 0x002fe200078e0063 */
[----:B------:R-:W-:Y:S01]  /*17200*/  MOV R138, R140 ;  /* 0x0000008c008a7202 */ /* 0x000fe20000000f00 */
[----:B------:R-:W-:Y:S01]  /*17210*/  IMAD.MOV.U32 R137, RZ, RZ, R139 ;  /* 0x000000ffff897224 */ /* 0x000fe200078e008b */
[----:B------:R-:W-:Y:S01]  /*17220*/  STL [R1+0x320], R98 ;  /* 0x0003206201007387 */ /* 0x000fe20000100800 */
[----:B------:R-:W-:-:S02]  /*17230*/  IMAD.MOV.U32 R139, RZ, RZ, R141 ;  /* 0x000000ffff8b7224 */ /* 0x000fc400078e008d */
[----:B------:R-:W-:Y:S02]  /*17240*/  IMAD.MOV.U32 R140, RZ, RZ, R142 ;  /* 0x000000ffff8c7224 */ /* 0x000fe400078e008e */
[----:B------:R-:W-:Y:S02]  /*17250*/  IMAD.MOV.U32 R141, RZ, RZ, R143 ;  /* 0x000000ffff8d7224 */ /* 0x000fe400078e008f */
[----:B------:R-:W3:Y:S04]  /*17260*/  LDL.LU.64 R142, [R1+0x5f8] ;  /* 0x0005f800018e7983 */ /* 0x000ee80000300a00 */
[----:B------:R4:W-:Y:S02]  /*17270*/  STL [R1+0x31c], R0 ;  /* 0x00031c0001007387 */ /* 0x0009e40000100800 */
[----:B----4-:R-:W-:-:S02]  /*17280*/  IMAD.MOV.U32 R0, RZ, RZ, R101 ;  /* 0x000000ffff007224 */ /* 0x010fc400078e0065 */
[----:B------:R-:W-:Y:S04]  /*17290*/  STL [R1+0x328], R100 ;  /* 0x0003286401007387 */ /* 0x000fe80000100800 */
[----:B------:R1:W-:Y:S04]  /*172a0*/  STL [R1+0x324], R0 ;  /* 0x0003240001007387 */ /* 0x0003e80000100800 */
[----:B--2---:R2:W-:Y:S01]  /*172b0*/  STL [R1+0x330], R112 ;  /* 0x0003307001007387 */ /* 0x0045e20000100800 */
[----:B-1----:R-:W-:Y:S01]  /*172c0*/  IMAD.MOV.U32 R0, RZ, RZ, R113 ;  /* 0x000000ffff007224 */ /* 0x002fe200078e0071 */
[----:B--2---:R-:W-:Y:S01]  /*172d0*/  MOV R112, R114 ;  /* 0x0000007200707202 */ /* 0x004fe20000000f00 */
[----:B------:R-:W-:-:S02]  /*172e0*/  IMAD.MOV.U32 R113, RZ, RZ, R115 ;  /* 0x000000ffff717224 */ /* 0x000fc400078e0073 */
[----:B------:R-:W2:Y:S04]  /*172f0*/  LDL.LU.64 R114, [R1+0x5d8] ;  /* 0x0005d80001727983 */ /* 0x000ea80000300a00 */
[----:B------:R1:W-:Y:S04]  /*17300*/  STL [R1+0x32c], R0 ;  /* 0x00032c0001007387 */ /* 0x0003e80000100800 */
[----:B------:R-:W-:Y:S01]  /*17310*/  STL [R1+0x338], R102 ;  /* 0x0003386601007387 */ /* 0x000fe20000100800 */
[----:B-1----:R-:W-:-:S05]  /*17320*/  IMAD.MOV.U32 R0, RZ, RZ, R103 ;  /* 0x000000ffff007224 */ /* 0x002fca00078e0067 */
[----:B------:R1:W-:Y:S04]  /*17330*/  STL [R1+0x334], R0 ;  /* 0x0003340001007387 */ /* 0x0003e80000100800 */
[----:B------:R-:W-:Y:S01]  /*17340*/  STL [R1+0x340], R104 ;  /* 0x0003406801007387 */ /* 0x000fe20000100800 */
[----:B-1----:R-:W-:-:S03]  /*17350*/  IMAD.MOV.U32 R0, RZ, RZ, R105 ;  /* 0x000000ffff007224 */ /* 0x002fc600078e0069 */
[----:B------:R-:W-:Y:S04]  /*17360*/  STL [R1+0x348], R144 ;  /* 0x0003489001007387 */ /* 0x000fe80000100800 */
[----:B------:R1:W-:Y:S02]  /*17370*/  STL [R1+0x33c], R0 ;  /* 0x00033c0001007387 */ /* 0x0003e40000100800 */
[----:B-1----:R-:W-:Y:S02]  /*17380*/  IMAD.MOV.U32 R0, RZ, RZ, R145 ;  /* 0x000000ffff007224 */ /* 0x002fe400078e0091 */
[----:B------:R-:W-:Y:S01]  /*17390*/  IMAD.MOV.U32 R144, RZ, RZ, R146 ;  /* 0x000000ffff907224 */ /* 0x000fe200078e0092 */
[----:B------:R-:W-:Y:S01]  /*173a0*/  MOV R146, R148 ;  /* 0x0000009400927202 */ /* 0x000fe20000000f00 */
[----:B------:R-:W-:Y:S01]  /*173b0*/  IMAD.MOV.U32 R145, RZ, RZ, R147 ;  /* 0x000000ffff917224 */ /* 0x000fe200078e0093 */
[----:B------:R1:W-:Y:S01]  /*173c0*/  STL [R1+0x344], R0 ;  /* 0x0003440001007387 */ /* 0x0003e20000100800 */
[----:B------:R-:W-:-:S03]  /*173d0*/  IMAD.MOV.U32 R147, RZ, RZ, R149 ;  /* 0x000000ffff937224 */ /* 0x000fc600078e0095 */
[----:B------:R-:W4:Y:S01]  /*173e0*/  LDL.LU.64 R148, [R1+0x568] ;  /* 0x0005680001947983 */ /* 0x000f220000300a00 */
[----:B-1----:R-:W-:-:S03]  /*173f0*/  IMAD.MOV.U32 R0, RZ, RZ, R107 ;  /* 0x000000ffff007224 */ /* 0x002fc600078e006b */
[----:B------:R-:W-:Y:S04]  /*17400*/  STL [R1+0x350], R106 ;  /* 0x0003506a01007387 */ /* 0x000fe80000100800 */
[----:B------:R-:W-:Y:S04]  /*17410*/  STL [R1+0x358], R108 ;  /* 0x0003586c01007387 */ /* 0x000fe80000100800 */
[----:B------:R1:W-:Y:S04]  /*17420*/  STL [R1+0x34c], R0 ;  /* 0x00034c0001007387 */ /* 0x0003e80000100800 */
[----:B------:R-:W-:Y:S01]  /*17430*/  STL [R1+0x360], R110 ;  /* 0x0003606e01007387 */ /* 0x000fe20000100800 */
[----:B-1----:R-:W-:-:S05]  /*17440*/  IMAD.MOV.U32 R0, RZ, RZ, R109 ;  /* 0x000000ffff007224 */ /* 0x002fca00078e006d */
[----:B------:R1:W-:Y:S02]  /*17450*/  STL [R1+0x354], R0 ;  /* 0x0003540001007387 */ /* 0x0003e40000100800 */
[----:B-1----:R-:W-:-:S05]  /*17460*/  IMAD.MOV.U32 R0, RZ, RZ, R111 ;  /* 0x000000ffff007224 */ /* 0x002fca00078e006f */
[----:B------:R2:W-:Y:S01]  /*17470*/  STL [R1+0x35c], R0 ;  /* 0x00035c0001007387 */ /* 0x0005e20000100800 */
[----:B------:R-:W-:Y:S02]  /*17480*/  IMAD.MOV.U32 R94, RZ, RZ, R112 ;  /* 0x000000ffff5e7224 */ /* 0x000fe400078e0070 */
[----:B------:R-:W-:Y:S02]  /*17490*/  IMAD.MOV.U32 R95, RZ, RZ, R113 ;  /* 0x000000ffff5f7224 */ /* 0x000fe400078e0071 */
[----:B------:R-:W-:Y:S02]  /*174a0*/  IMAD.MOV.U32 R112, RZ, RZ, R128 ;  /* 0x000000ffff707224 */ /* 0x000fe400078e0080 */
[----:B------:R-:W-:Y:S02]  /*174b0*/  IMAD.MOV.U32 R113, RZ, RZ, R129 ;  /* 0x000000ffff717224 */ /* 0x000fe400078e0081 */
[----:B------:R-:W-:Y:S01]  /*174c0*/  IMAD.MOV.U32 R108, RZ, RZ, R118 ;  /* 0x000000ffff6c7224 */ /* 0x000fe200078e0076 */
[----:B------:R-:W-:Y:S01]  /*174d0*/  MOV R118, R132 ;  /* 0x0000008400767202 */ /* 0x000fe20000000f00 */
[----:B------:R-:W-:-:S02]  /*174e0*/  IMAD.MOV.U32 R109, RZ, RZ, R119 ;  /* 0x000000ffff6d7224 */ /* 0x000fc400078e0077 */
[----:B------:R-:W-:Y:S02]  /*174f0*/  IMAD.MOV.U32 R119, RZ, RZ, R133 ;  /* 0x000000ffff777224 */ /* 0x000fe400078e0085 */
[----:B------:R-:W-:Y:S02]  /*17500*/  IMAD.MOV.U32 R98, RZ, RZ, R126 ;  /* 0x000000ffff627224 */ /* 0x000fe400078e007e */
[----:B------:R-:W-:Y:S02]  /*17510*/  IMAD.MOV.U32 R99, RZ, RZ, R127 ;  /* 0x000000ffff637224 */ /* 0x000fe400078e007f */
[----:B------:R-:W-:Y:S02]  /*17520*/  IMAD.MOV.U32 R126, RZ, RZ, R140 ;  /* 0x000000ffff7e7224 */ /* 0x000fe400078e008c */
[----:B------:R-:W-:Y:S02]  /*17530*/  IMAD.MOV.U32 R127, RZ, RZ, R141 ;  /* 0x000000ffff7f7224 */ /* 0x000fe400078e008d */
[----:B------:R-:W-:-:S02]  /*17540*/  IMAD.MOV.U32 R106, RZ, RZ, R130 ;  /* 0x000000ffff6a7224 */ /* 0x000fc400078e0082 */
[----:B------:R-:W-:Y:S01]  /*17550*/  IMAD.MOV.U32 R107, RZ, RZ, R131 ;  /* 0x000000ffff6b7224 */ /* 0x000fe200078e0083 */
[----:B------:R-:W-:Y:S01]  /*17560*/  MOV R131, R147 ;  /* 0x0000009300837202 */ /* 0x000fe20000000f00 */
[----:B------:R-:W-:Y:S02]  /*17570*/  IMAD.MOV.U32 R96, RZ, RZ, R144 ;  /* 0x000000ffff607224 */ /* 0x000fe400078e0090 */
[----:B------:R-:W-:Y:S02]  /*17580*/  IMAD.MOV.U32 R97, RZ, RZ, R145 ;  /* 0x000000ffff617224 */ /* 0x000fe400078e0091 */
[----:B------:R-:W-:Y:S01]  /*17590*/  IMAD.MOV.U32 R130, RZ, RZ, R146 ;  /* 0x000000ffff827224 */ /* 0x000fe200078e0092 */
[----:B--2---:R-:W-:Y:S01]  /*175a0*/  MOV R0, R115 ;  /* 0x0000007300007202 */ /* 0x004fe20000000f00 */
        /* <DEDUP_REMOVED lines=9> */
[----:B---3--:R-:W-:Y:S01]  /*17640*/  STL [R1+0x388], R142 ;  /* 0x0003888e01007387 */ /* 0x008fe20000100800 */
[----:B-1----:R-:W-:-:S05]  /*17650*/  IMAD.MOV.U32 R0, RZ, RZ, R123 ;  /* 0x000000ffff007224 */ /* 0x002fca00078e007b */
[----:B------:R1:W-:Y:S01]  /*17660*/  STL [R1+0x37c], R0 ;  /* 0x00037c0001007387 */ /* 0x0003e20000100800 */
[----:B------:R-:W-:Y:S02]  /*17670*/  IMAD.MOV.U32 R114, RZ, RZ, R124 ;  /* 0x000000ffff727224 */ /* 0x000fe400078e007c */
[----:B-1----:R-:W-:Y:S01]  /*17680*/  IMAD.MOV.U32 R0, RZ, RZ, R143 ;  /* 0x000000ffff007224 */ /* 0x002fe200078e008f */
[----:B------:R-:W-:-:S04]  /*17690*/  MOV R115, R125 ;  /* 0x0000007d00737202 */ /* 0x000fc80000000f00 */
[----:B------:R1:W-:Y:S04]  /*176a0*/  STL [R1+0x384], R0 ;  /* 0x0003840001007387 */ /* 0x0003e80000100800 */
[----:B----4-:R2:W-:Y:S01]  /*176b0*/  STL [R1+0x390], R148 ;  /* 0x0003909401007387 */ /* 0x0105e20000100800 */
[----:B------:R-:W-:-:S03]  /*176c0*/  IMAD.MOV.U32 R124, RZ, RZ, R134 ;  /* 0x000000ffff7c7224 */ /* 0x000fc600078e0086 */
[----:B------:R-:W3:Y:S01]  /*176d0*/  LDL.LU.64 R128, [R1+0x5a0] ;  /* 0x0005a00001807983 */ /* 0x000ee20000300a00 */
[----:B------:R-:W-:Y:S02]  /*176e0*/  IMAD.MOV.U32 R125, RZ, RZ, R135 ;  /* 0x000000ffff7d7224 */ /* 0x000fe400078e0087 */
[----:B-1----:R-:W-:Y:S01]  /*176f0*/  IMAD.MOV.U32 R0, RZ, RZ, R149 ;  /* 0x000000ffff007224 */ /* 0x002fe200078e0095 */
[----:B------:R-:W4:Y:S01]  /*17700*/  LDL.LU.64 R110, [R1+0x5e8] ;  /* 0x0005e800016e7983 */ /* 0x000f220000300a00 */
[----:B------:R-:W-:-:S03]  /*17710*/  IMAD.MOV.U32 R120, RZ, RZ, R136 ;  /* 0x000000ffff787224 */ /* 0x000fc600078e0088 */
[----:B------:R-:W3:Y:S01]  /*17720*/  LDL.LU.64 R132, [R1+0x510] ;  /* 0x0005100001847983 */ /* 0x000ee20000300a00 */
[----:B------:R-:W-:-:S03]  /*17730*/  IMAD.MOV.U32 R121, RZ, RZ, R137 ;  /* 0x000000ffff797224 */ /* 0x000fc600078e0089 */
[----:B------:R-:W4:Y:S04]  /*17740*/  LDL.LU.64 R100, [R1+0x3c0] ;  /* 0x0003c00001647983 */ /* 0x000f280000300a00 */
[----:B------:R-:W3:Y:S04]  /*17750*/  LDL.LU.64 R134, [R1+0x530] ;  /* 0x0005300001867983 */ /* 0x000ee80000300a00 */
[----:B------:R-:W3:Y:S01]  /*17760*/  LDL.LU.64 R104, [R1+0x3e0] ;  /* 0x0003e00001687983 */ /* 0x000ee20000300a00 */
[----:B------:R-:W-:-:S03]  /*17770*/  IMAD.MOV.U32 R122, RZ, RZ, R138 ;  /* 0x000000ffff7a7224 */ /* 0x000fc600078e008a */
[----:B------:R-:W3:Y:S01]  /*17780*/  LDL.LU.64 R136, [R1+0x648] ;  /* 0x0006480001887983 */ /* 0x000ee20000300a00 */
[----:B------:R-:W-:-:S03]  /*17790*/  MOV R123, R139 ;  /* 0x0000008b007b7202 */ /* 0x000fc60000000f00 */
[----:B------:R1:W-:Y:S04]  /*177a0*/  STL [R1+0x38c], R0 ;  /* 0x00038c0001007387 */ /* 0x0003e80000100800 */
[----:B------:R-:W3:Y:S04]  /*177b0*/  LDL.LU.64 R116, [R1+0x5c8] ;  /* 0x0005c80001747983 */ /* 0x000ee80000300a00 */
[----:B--2---:R-:W2:Y:S04]  /*177c0*/  LDL.LU.64 R148, [R1+0x5e0] ;  /* 0x0005e00001947983 */ /* 0x004ea80000300a00 */
[----:B------:R-:W2:Y:S04]  /*177d0*/  LDL.LU.64 R138, [R1+0x660] ;  /* 0x00066000018a7983 */ /* 0x000ea80000300a00 */
[----:B------:R-:W2:Y:S04]  /*177e0*/  LDL.LU.64 R140, [R1+0x7c0] ;  /* 0x0007c000018c7983 */ /* 0x000ea80000300a00 */
[----:B------:R-:W2:Y:S04]  /*177f0*/  LDL.LU.64 R142, [R1+0x7a8] ;  /* 0x0007a800018e7983 */ /* 0x000ea80000300a00 */
[----:B------:R-:W2:Y:S04]  /*17800*/  LDL.LU.64 R144, [R1+0x788] ;  /* 0x0007880001907983 */ /* 0x000ea80000300a00 */
[----:B------:R-:W2:Y:S04]  /*17810*/  LDL.LU.64 R146, [R1+0x718] ;  /* 0x0007180001927983 */ /* 0x000ea80000300a00 */
[----:B------:R-:W4:Y:S01]  /*17820*/  LDL.LU.64 R102, [R1+0x618] ;  /* 0x0006180001667983 */ /* 0x000f220000300a00 */
[----:B-1----:R-:W-:-:S03]  /*17830*/  IMAD.MOV.U32 R0, RZ, RZ, R95 ;  /* 0x000000ffff007224 */ /* 0x002fc600078e005f */
[----:B------:R-:W-:Y:S04]  /*17840*/  STL [R1+0x398], R94 ;  /* 0x0003985e01007387 */ /* 0x000fe80000100800 */
[----:B------:R1:W-:Y:S04]  /*17850*/  STL [R1+0x394], R0 ;  /* 0x0003940001007387 */ /* 0x0003e80000100800 */
[----:B------:R1:W-:Y:S02]  /*17860*/  STL [R1+0x3a0], R108 ;  /* 0x0003a06c01007387 */ /* 0x0003e40000100800 */
[----:B-1----:R-:W-:-:S05]  /*17870*/  IMAD.MOV.U32 R0, RZ, RZ, R109 ;  /* 0x000000ffff007224 */ /* 0x002fca00078e006d */
[----:B------:R4:W-:Y:S04]  /*17880*/  STL [R1+0x39c], R0 ;  /* 0x00039c0001007387 */ /* 0x0009e80000100800 */
[----:B------:R-:W3:Y:S01]  /*17890*/  LDL.LU.64 R108, [R1+0x638] ;  /* 0x00063800016c7983 */ /* 0x000ee20000300a00 */
[----:B----4-:R-:W-:-:S03]  /*178a0*/  IMAD.MOV.U32 R0, RZ, RZ, R103 ;  /* 0x000000ffff007224 */ /* 0x010fc600078e0067 */
[----:B------:R1:W-:Y:S04]  /*178b0*/  STL [R1+0x3a8], R102 ;  /* 0x0003a86601007387 */ /* 0x0003e80000100800 */
[----:B------:R4:W-:Y:S01]  /*178c0*/  STL [R1+0x3a4], R0 ;  /* 0x0003a40001007387 */ /* 0x0009e20000100800 */
[----:B-1----:R-:W-:Y:S02]  /*178d0*/  IMAD.MOV.U32 R102, RZ, RZ, R106 ;  /* 0x000000ffff667224 */ /* 0x002fe400078e006a */
[----:B------:R-:W-:Y:S02]  /*178e0*/  IMAD.MOV.U32 R103, RZ, RZ, R107 ;  /* 0x000000ffff677224 */ /* 0x000fe400078e006b */
[----:B------:R-:W2:Y:S01]  /*178f0*/  LDL.LU.64 R106, [R1+0x658] ;  /* 0x00065800016a7983 */ /* 0x000ea20000300a00 */
[----:B----4-:R-:W-:-:S03]  /*17900*/  MOV R0, R97 ;  /* 0x0000006100007202 */ /* 0x010fc60000000f00 */
[----:B------:R-:W-:Y:S04]  /*17910*/  STL [R1+0x3b0], R96 ;  /* 0x0003b06001007387 */ /* 0x000fe80000100800 */
[----:B------:R-:W-:Y:S04]  /*17920*/  STL [R1+0x3b8], R98 ;  /* 0x0003b86201007387 */ /* 0x000fe80000100800 */
[----:B------:R1:W-:Y:S02]  /*17930*/  STL [R1+0x3ac], R0 ;  /* 0x0003ac0001007387 */ /* 0x0003e40000100800 */
[----:B-1----:R-:W-:-:S05]  /*17940*/  IMAD.MOV.U32 R0, RZ, RZ, R99 ;  /* 0x000000ffff007224 */ /* 0x002fca00078e0063 */
[----:B------:R1:W-:Y:S04]  /*17950*/  STL [R1+0x3b4], R0 ;  /* 0x0003b40001007387 */ /* 0x0003e80000100800 */
[----:B------:R-:W-:Y:S01]  /*17960*/  STL [R1+0x3c0], R100 ;  /* 0x0003c06401007387 */ /* 0x000fe20000100800 */
[----:B-1----:R-:W-:-:S05]  /*17970*/  IMAD.MOV.U32 R0, RZ, RZ, R101 ;  /* 0x000000ffff007224 */ /* 0x002fca00078e0065 */
[----:B------:R1:W-:Y:S04]  /*17980*/  STL [R1+0x3bc], R0 ;  /* 0x0003bc0001007387 */ /* 0x0003e80000100800 */
[----:B---3--:R3:W-:Y:S01]  /*17990*/  STL [R1+0x3c8], R108 ;  /* 0x0003c86c01007387 */ /* 0x0087e20000100800 */
[----:B-1----:R-:W-:-:S05]  /*179a0*/  IMAD.MOV.U32 R0, RZ, RZ, R109 ;  /* 0x000000ffff007224 */ /* 0x002fca00078e006d */
[----:B------:R1:W-:Y:S01]  /*179b0*/  STL [R1+0x3c4], R0 ;  /* 0x0003c40001007387 */ /* 0x0003e20000100800 */
[----:B---3--:R-:W-:Y:S02]  /*179c0*/  IMAD.MOV.U32 R108, RZ, RZ, R112 ;  /* 0x000000ffff6c7224 */ /* 0x008fe400078e0070 */
[----:B------:R-:W-:Y:S01]  /*179d0*/  IMAD.MOV.U32 R109, RZ, RZ, R113 ;  /* 0x000000ffff6d7224 */ /* 0x000fe200078e0071 */
[----:B------:R-:W-:Y:S01]  /*179e0*/  MOV R113, R123 ;  /* 0x0000007b00717202 */ /* 0x000fe20000000f00 */
[----:B------:R-:W-:Y:S01]  /*179f0*/  IMAD.MOV.U32 R112, RZ, RZ, R122 ;  /* 0x000000ffff707224 */ /* 0x000fe200078e007a */
[----:B------:R3:W-:Y:S01]  /*17a00*/  STL [R1+0x3d0], R130 ;  /* 0x0003d08201007387 */ /* 0x0007e20000100800 */
[----:B------:R-:W-:Y:S02]  /*17a10*/  IMAD.MOV.U32 R122, RZ, RZ, R126 ;  /* 0x000000ffff7a7224 */ /* 0x000fe400078e007e */
[----:B-1----:R-:W-:Y:S02]  /*17a20*/  IMAD.MOV.U32 R0, RZ, RZ, R131 ;  /* 0x000000ffff007224 */ /* 0x002fe400078e0083 */
[----:B------:R-:W-:-:S02]  /*17a30*/  IMAD.MOV.U32 R123, RZ, RZ, R127 ;  /* 0x000000ffff7b7224 */ /* 0x000fc400078e007f */
[----:B------:R-:W-:Y:S02]  /*17a40*/  IMAD.MOV.U32 R126, RZ, RZ, R150 ;  /* 0x000000ffff7e7224 */ /* 0x000fe400078e0096 */
[----:B------:R-:W-:Y:S02]  /*17a50*/  IMAD.MOV.U32 R127, RZ, RZ, R151 ;  /* 0x000000ffff7f7224 */ /* 0x000fe400078e0097 */
[----:B------:R-:W4:Y:S04]  /*17a60*/  LDL.LU.64 R150, [R1+0x5c0] ;  /* 0x0005c00001967983 */ /* 0x000f280000300a00 */
[----:B------:R1:W-:Y:S04]  /*17a70*/  STL [R1+0x3cc], R0 ;  /* 0x0003cc0001007387 */ /* 0x0003e80000100800 */
[----:B---3--:R-:W3:Y:S01]  /*17a80*/  LDL.LU.64 R130, [R1+0x678] ;  /* 0x0006780001827983 */ /* 0x008ee20000300a00 */
[----:B-1----:R-:W-:-:S03]  /*17a90*/  IMAD.MOV.U32 R0, RZ, RZ, R103 ;  /* 0x000000ffff007224 */ /* 0x002fc600078e0067 */
[----:B------:R-:W-:Y:S04]  /*17aa0*/  STL [R1+0x3d8], R102 ;  /* 0x0003d86601007387 */ /* 0x000fe80000100800 */
[----:B------:R1:W-:Y:S04]  /*17ab0*/  STL [R1+0x3d4], R0 ;  /* 0x0003d40001007387 */ /* 0x0003e80000100800 */
[----:B------:R-:W-:Y:S01]  /*17ac0*/  STL [R1+0x3e0], R104 ;  /* 0x0003e06801007387 */ /* 0x000fe20000100800 */
[----:B-1----:R-:W-:-:S05]  /*17ad0*/  MOV R0, R105 ;  /* 0x0000006900007202 */ /* 0x002fca0000000f00 */
[----:B------:R2:W-:Y:S02]  /*17ae0*/  STL [R1+0x3dc], R0 ;  /* 0x0003dc0001007387 */ /* 0x0005e40000100800 */
[----:B--2---:R-:W-:Y:S02]  /*17af0*/  IMAD.MOV.U32 R0, RZ, RZ, R107 ;  /* 0x000000ffff007224 */ /* 0x004fe400078e006b */
[----:B------:R-:W-:Y:S04]  /*17b00*/  STL [R1+0x3e8], R106 ;  /* 0x0003e86a01007387 */ /* 0x000fe80000100800 */
[----:B------:R-:W-:Y:S04]  /*17b10*/  STL [R1+0x3f0], R116 ;  /* 0x0003f07401007387 */ /* 0x000fe80000100800 */
[----:B------:R1:W-:Y:S02]  /*17b20*/  STL [R1+0x3e4], R0 ;  /* 0x0003e40001007387 */ /* 0x0003e40000100800 */
[----:B-1----:R-:W-:-:S02]  /*17b30*/  IMAD.MOV.U32 R0, RZ, RZ, R117 ;  /* 0x000000ffff007224 */ /* 0x002fc400078e0075 */
[----:B------:R-:W2:Y:S04]  /*17b40*/  LDL.LU.64 R116, [R1+0x698] ;  /* 0x0006980001747983 */ /* 0x000ea80000300a00 */
[----:B------:R1:W-:Y:S04]  /*17b50*/  STL [R1+0x3ec], R0 ;  /* 0x0003ec0001007387 */ /* 0x0003e80000100800 */
[----:B------:R-:W-:Y:S01]  /*17b60*/  STL [R1+0x3f8], R108 ;  /* 0x0003f86c01007387 */ /* 0x000fe20000100800 */
[----:B-1----:R-:W-:-:S05]  /*17b70*/  IMAD.MOV.U32 R0, RZ, RZ, R109 ;  /* 0x000000ffff007224 */ /* 0x002fca00078e006d */
[----:B------:R1:W-:Y:S04]  /*17b80*/  STL [R1+0x3f4], R0 ;  /* 0x0003f40001007387 */ /* 0x0003e80000100800 */
[----:B------:R1:W-:Y:S02]  /*17b90*/  STL [R1+0x400], R124 ;  /* 0x0004007c01007387 */ /* 0x0003e40000100800 */
[----:B-1----:R-:W-:Y:S02]  /*17ba0*/  IMAD.MOV.U32 R0, RZ, RZ, R125 ;  /* 0x000000ffff007224 */ /* 0x002fe400078e007d */
[----:B------:R-:W4:Y:S04]  /*17bb0*/  LDL.LU.64 R124, [R1+0x6b8] ;  /* 0x0006b800017c7983 */ /* 0x000f280000300a00 */
[----:B------:R3:W-:Y:S02]  /*17bc0*/  STL [R1+0x3fc], R0 ;  /* 0x0003fc0001007387 */ /* 0x0007e40000100800 */
[----:B---3--:R-:W-:-:S02]  /*17bd0*/  IMAD.MOV.U32 R0, RZ, RZ, R131 ;  /* 0x000000ffff007224 */ /* 0x008fc400078e0083 */
[----:B------:R1:W-:Y:S04]  /*17be0*/  STL [R1+0x408], R130 ;  /* 0x0004088201007387 */ /* 0x0003e80000100800 */
[----:B------:R3:W-:Y:S04]  /*17bf0*/  STL [R1+0x404], R0 ;  /* 0x0004040001007387 */ /* 0x0007e80000100800 */
[----:B------:R-:W-:Y:S01]  /*17c00*/  STL [R1+0x410], R110 ;  /* 0x0004106e01007387 */ /* 0x000fe20000100800 */
[----:B-1----:R-:W-:Y:S01]  /*17c10*/  IMAD.MOV.U32 R130, RZ, RZ, R132 ;  /* 0x000000ffff827224 */ /* 0x002fe200078e0084 */
[----:B------:R-:W-:Y:S01]  /*17c20*/  MOV R131, R133 ;  /* 0x0000008500837202 */ /* 0x000fe20000000f00 */
[----:B------:R-:W-:-:S02]  /*17c30*/  IMAD.MOV.U32 R132, RZ, RZ, R134 ;  /* 0x000000ffff847224 */ /* 0x000fc400078e0086 */
[----:B------:R-:W-:Y:S02]  /*17c40*/  IMAD.MOV.U32 R133, RZ, RZ, R135 ;  /* 0x000000ffff857224 */ /* 0x000fe400078e0087 */
[----:B------:R-:W4:Y:S01]  /*17c50*/  LDL.LU.64 R134, [R1+0x6d8] ;  /* 0x0006d80001867983 */ /* 0x000f220000300a00 */
[----:B---3--:R-:W-:-:S05]  /*17c60*/  IMAD.MOV.U32 R0, RZ, RZ, R111 ;  /* 0x000000ffff007224 */ /* 0x008fca00078e006f */
[----:B------:R1:W-:Y:S04]  /*17c70*/  STL [R1+0x40c], R0 ;  /* 0x00040c0001007387 */ /* 0x0003e80000100800 */
[----:B------:R-:W-:Y:S04]  /*17c80*/  STL [R1+0x418], R112 ;  /* 0x0004187001007387 */ /* 0x000fe80000100800 */
[----:B------:R-:W3:Y:S01]  /*17c90*/  LDL.LU.64 R106, [R1+0x6f8] ;  /* 0x0006f800016a7983 */ /* 0x000ee20000300a00 */
[----:B-1----:R-:W-:-:S03]  /*17ca0*/  IMAD.MOV.U32 R0, RZ, RZ, R113 ;  /* 0x000000ffff007224 */ /* 0x002fc600078e0071 */
[----:B------:R-:W-:Y:S04]  /*17cb0*/  STL [R1+0x420], R114 ;  /* 0x0004207201007387 */ /* 0x000fe80000100800 */
[----:B------:R1:W-:Y:S02]  /*17cc0*/  STL [R1+0x414], R0 ;  /* 0x0004140001007387 */ /* 0x0003e40000100800 */
[----:B-1----:R-:W-:Y:S01]  /*17cd0*/  IMAD.MOV.U32 R0, RZ, RZ, R115 ;  /* 0x000000ffff007224 */ /* 0x002fe200078e0073 */
[----:B------:R-:W-:Y:S01]  /*17ce0*/  MOV R96, R132 ;  /* 0x0000008400607202 */ /* 0x000fe20000000f00 */
[----:B------:R-:W-:Y:S02]  /*17cf0*/  IMAD.MOV.U32 R97, RZ, RZ, R133 ;  /* 0x000000ffff617224 */ /* 0x000fe400078e0085 */
[----:B------:R-:W-:-:S02]  /*17d00*/  IMAD.MOV.U32 R108, RZ, RZ, R138 ;  /* 0x000000ffff6c7224 */ /* 0x000fc400078e008a */
[----:B------:R-:W-:Y:S01]  /*17d10*/  IMAD.MOV.U32 R109, RZ, RZ, R139 ;  /* 0x000000ffff6d7224 */ /* 0x000fe200078e008b */
[----:B------:R-:W-:Y:S01]  /*17d20*/  MOV R98, R148 ;  /* 0x0000009400627202 */ /* 0x000fe20000000f00 */
[----:B------:R-:W-:Y:S01]  /*17d30*/  IMAD.MOV.U32 R99, RZ, RZ, R149 ;  /* 0x000000ffff637224 */ /* 0x000fe200078e0095 */
[----:B--2---:R-:W-:Y:S04]  /*17d40*/  STL [R1+0x428], R116 ;  /* 0x0004287401007387 */ /* 0x004fe80000100800 */
        /* <DEDUP_REMOVED lines=10> */
[----:B----4-:R-:W-:Y:S01]  /*17df0*/  STL [R1+0x448], R124 ;  /* 0x0004487c01007387 */ /* 0x010fe20000100800 */
        /* <DEDUP_REMOVED lines=11> */
[----:B-1----:R-:W-:-:S05]  /*17eb0*/  IMAD.MOV.U32 R0, RZ, RZ, R131 ;  /* 0x000000ffff007224 */ /* 0x002fca00078e0083 */
[----:B------:R1:W-:Y:S04]  /*17ec0*/  STL [R1+0x45c], R0 ;  /* 0x00045c0001007387 */ /* 0x0003e80000100800 */
[----:B------:R-:W-:Y:S01]  /*17ed0*/  STL [R1+0x468], R134 ;  /* 0x0004688601007387 */ /* 0x000fe20000100800 */
[----:B-1----:R-:W-:-:S03]  /*17ee0*/  IMAD.MOV.U32 R0, RZ, RZ, R135 ;  /* 0x000000ffff007224 */ /* 0x002fc600078e0087 */
[----:B------:R-:W-:Y:S04]  /*17ef0*/  STL [R1+0x470], R136 ;  /* 0x0004708801007387 */ /* 0x000fe80000100800 */
[----:B------:R1:W-:Y:S04]  /*17f00*/  STL [R1+0x464], R0 ;  /* 0x0004640001007387 */ /* 0x0003e80000100800 */
[----:B------:R-:W-:Y:S01]  /*17f10*/  STL [R1+0x478], R150 ;  /* 0x0004789601007387 */ /* 0x000fe20000100800 */
[----:B-1----:R-:W-:-:S05]  /*17f20*/  IMAD.MOV.U32 R0, RZ, RZ, R137 ;  /* 0x000000ffff007224 */ /* 0x002fca00078e0089 */
[----:B------:R1:W-:Y:S04]  /*17f30*/  STL [R1+0x46c], R0 ;  /* 0x00046c0001007387 */ /* 0x0003e80000100800 */
[----:B------:R-:W2:Y:S04]  /*17f40*/  LDL.LU.64 R100, [R1+0x550] ;  /* 0x0005500001647983 */ /* 0x000ea80000300a00 */
[----:B------:R-:W4:Y:S04]  /*17f50*/  LDL.LU.64 R110, [R1+0x640] ;  /* 0x00064000016e7983 */ /* 0x000f280000300a00 */
[----:B------:R-:W4:Y:S04]  /*17f60*/  LDL.LU.64 R132, [R1+0x6e0] ;  /* 0x0006e00001847983 */ /* 0x000f280000300a00 */
[----:B------:R-:W4:Y:S04]  /*17f70*/  LDL.LU.64 R102, [R1+0x620] ;  /* 0x0006200001667983 */ /* 0x000f280000300a00 */
[----:B------:R-:W4:Y:S01]  /*17f80*/  LDL.LU.64 R136, [R1+0x7c8] ;  /* 0x0007c80001887983 */ /* 0x000f220000300a00 */
[----:B------:R-:W-:-:S03]  /*17f90*/  IMAD.MOV.U32 R126, RZ, RZ, R144 ;  /* 0x000000ffff7e7224 */ /* 0x000fc600078e0090 */
[----:B------:R-:W4:Y:S01]  /*17fa0*/  LDL.LU.64 R114, [R1+0x6a0] ;  /* 0x0006a00001727983 */ /* 0x000f220000300a00 */
[----:B------:R-:W-:-:S03]  /*17fb0*/  IMAD.MOV.U32 R127, RZ, RZ, R145 ;  /* 0x000000ffff7f7224 */ /* 0x000fc600078e0091 */
[----:B------:R-:W4:Y:S01]  /*17fc0*/  LDL.LU.64 R104, [R1+0x728] ;  /* 0x0007280001687983 */ /* 0x000f220000300a00 */
[----:B------:R-:W-:Y:S01]  /*17fd0*/  IMAD.MOV.U32 R124, RZ, RZ, R140 ;  /* 0x000000ffff7c7224 */ /* 0x000fe200078e008c */
[----:B------:R-:W-:Y:S02]  /*17fe0*/  MOV R125, R141 ;  /* 0x0000008d007d7202 */ /* 0x000fe40000000f00 */
        /* <DEDUP_REMOVED lines=8> */
[----:B-1----:R-:W-:-:S03]  /*18070*/  IMAD.MOV.U32 R0, RZ, RZ, R151 ;  /* 0x000000ffff007224 */ /* 0x002fc600078e0097 */
[----:B------:R-:W4:Y:S04]  /*18080*/  LDL.LU.64 R120, [R1+0x680] ;  /* 0x0006800001787983 */ /* 0x000f280000300a00 */
[----:B------:R-:W4:Y:S04]  /*18090*/  LDL.LU.64 R122, [R1+0x760] ;  /* 0x00076000017a7983 */ /* 0x000f280000300a00 */
[----:B------:R-:W4:Y:S01]  /*180a0*/  LDL.LU.64 R142, [R1+0x748] ;  /* 0x00074800018e7983 */ /* 0x000f220000300a00 */
[----:B------:R-:W-:-:S03]  /*180b0*/  IMAD.MOV.U32 R134, RZ, RZ, R146 ;  /* 0x000000ffff867224 */ /* 0x000fc600078e0092 */
[----:B------:R-:W2:Y:S01]  /*180c0*/  LDL.LU.64 R112, [R1+0x600] ;  /* 0x0006000001707983 */ /* 0x000ea20000300a00 */
[----:B------:R-:W-:-:S03]  /*180d0*/  IMAD.MOV.U32 R135, RZ, RZ, R147 ;  /* 0x000000ffff877224 */ /* 0x000fc600078e0093 */
[----:B------:R-:W4:Y:S04]  /*180e0*/  LDL.LU.64 R148, [R1+0x700] ;  /* 0x0007000001947983 */ /* 0x000f280000300a00 */
[----:B------:R-:W-:Y:S04]  /*180f0*/  STL [R1+0x480], R96 ;  /* 0x0004806001007387 */ /* 0x000fe80000100800 */
[----:B------:R1:W-:Y:S04]  /*18100*/  STL [R1+0x474], R0 ;  /* 0x0004740001007387 */ /* 0x0003e80000100800 */
[----:B------:R-:W4:Y:S04]  /*18110*/  LDL.LU.64 R146, [R1+0x7d8] ;  /* 0x0007d80001927983 */ /* 0x000f280000300a00 */
[----:B------:R-:W4:Y:S04]  /*18120*/  LDL.LU.64 R150, [R1+0x6c0] ;  /* 0x0006c00001967983 */ /* 0x000f280000300a00 */
[----:B------:R-:W4:Y:S01]  /*18130*/  LDL.LU.64 R94, [R1+0x668] ;  /* 0x00066800015e7983 */ /* 0x000f220000300a00 */
[----:B-1----:R-:W-:-:S03]  /*18140*/  IMAD.MOV.U32 R0, RZ, RZ, R97 ;  /* 0x000000ffff007224 */ /* 0x002fc600078e0061 */
[----:B---3--:R-:W-:Y:S01]  /*18150*/  STL [R1+0x488], R106 ;  /* 0x0004886a01007387 */ /* 0x008fe20000100800 */
[----:B------:R-:W-:-:S03]  /*18160*/  IMAD.MOV.U32 R96, RZ, RZ, R98 ;  /* 0x000000ffff607224 */ /* 0x000fc600078e0062 */
[----:B------:R1:W-:Y:S01]  /*18170*/  STL [R1+0x47c], R0 ;  /* 0x00047c0001007387 */ /* 0x0003e20000100800 */
[----:B------:R-:W-:Y:S02]  /*18180*/  IMAD.MOV.U32 R97, RZ, RZ, R99 ;  /* 0x000000ffff617224 */ /* 0x000fe400078e0063 */
[----:B-1----:R-:W-:Y:S02]  /*18190*/  IMAD.MOV.U32 R0, RZ, RZ, R107 ;  /* 0x000000ffff007224 */ /* 0x002fe400078e006b */
[----:B--2---:R-:W-:Y:S01]  /*181a0*/  IMAD.MOV.U32 R98, RZ, RZ, R112 ;  /* 0x000000ffff627224 */ /* 0x004fe200078e0070 */
[----:B------:R-:W-:Y:S02]  /*181b0*/  MOV R99, R113 ;  /* 0x0000007100637202 */ /* 0x000fe40000000f00 */
[----:B------:R-:W2:Y:S04]  /*181c0*/  LDL.LU.64 R112, [R1+0x688] ;  /* 0x0006880001707983 */ /* 0x000ea80000300a00 */
[----:B------:R1:W-:Y:S04]  /*181d0*/  STL [R1+0x484], R0 ;  /* 0x0004840001007387 */ /* 0x0003e80000100800 */
[----:B----4-:R-:W-:Y:S04]  /*181e0*/  STL [R1+0x490], R94 ;  /* 0x0004905e01007387 */ /* 0x010fe80000100800 */
[----:B------:R-:W3:Y:S01]  /*181f0*/  LDL.LU.64 R106, [R1+0x710] ;  /* 0x00071000016a7983 */ /* 0x000ee20000300a00 */
[----:B-1----:R-:W-:-:S05]  /*18200*/  IMAD.MOV.U32 R0, RZ, RZ, R95 ;  /* 0x000000ffff007224 */ /* 0x002fca00078e005f */
[----:B------:R1:W-:Y:S04]  /*18210*/  STL [R1+0x48c], R0 ;  /* 0x00048c0001007387 */ /* 0x0003e80000100800 */
[----:B------:R-:W-:Y:S01]  /*18220*/  STL [R1+0x498], R96 ;  /* 0x0004986001007387 */ /* 0x000fe20000100800 */
[----:B-1----:R-:W-:-:S05]  /*18230*/  IMAD.MOV.U32 R0, RZ, RZ, R97 ;  /* 0x000000ffff007224 */ /* 0x002fca00078e0061 */
[----:B------:R1:W-:Y:S04]  /*18240*/  STL [R1+0x494], R0 ;  /* 0x0004940001007387 */ /* 0x0003e80000100800 */
[----:B------:R4:W-:Y:S01]  /*18250*/  STL [R1+0x4a0], R100 ;  /* 0x0004a06401007387 */ /* 0x0009e20000100800 */
[----:B-1----:R-:W-:-:S05]  /*18260*/  IMAD.MOV.U32 R0, RZ, RZ, R101 ;  /* 0x000000ffff007224 */ /* 0x002fca00078e0065 */
[----:B------:R3:W-:Y:S04]  /*18270*/  STL [R1+0x49c], R0 ;  /* 0x00049c0001007387 */ /* 0x0007e80000100800 */
[----:B----4-:R-:W4:Y:S01]  /*18280*/  LDL.LU.64 R100, [R1+0x570] ;  /* 0x0005700001647983 */ /* 0x010f220000300a00 */
[----:B---3--:R-:W-:-:S03]  /*18290*/  IMAD.MOV.U32 R0, RZ, RZ, R107 ;  /* 0x000000ffff007224 */ /* 0x008fc600078e006b */
[----:B------:R1:W-:Y:S04]  /*182a0*/  STL [R1+0x4a8], R106 ;  /* 0x0004a86a01007387 */ /* 0x0003e80000100800 */
[----:B------:R2:W-:Y:S04]  /*182b0*/  STL [R1+0x4a4], R0 ;  /* 0x0004a40001007387 */ /* 0x0005e80000100800 */
[----:B-1----:R-:W3:Y:S01]  /*182c0*/  LDL.LU.64 R106, [R1+0x6a8] ;  /* 0x0006a800016a7983 */ /* 0x002ee20000300a00 */
[----:B--2---:R-:W-:-:S03]  /*182d0*/  IMAD.MOV.U32 R0, RZ, RZ, R113 ;  /* 0x000000ffff007224 */ /* 0x004fc600078e0071 */
[----:B------:R1:W-:Y:S04]  /*182e0*/  STL [R1+0x4b0], R112 ;  /* 0x0004b07001007387 */ /* 0x0003e80000100800 */
[----:B------:R2:W-:Y:S04]  /*182f0*/  STL [R1+0x4ac], R0 ;  /* 0x0004ac0001007387 */ /* 0x0005e80000100800 */
[----:B-1----:R-:W3:Y:S01]  /*18300*/  LDL.LU.64 R112, [R1+0x590] ;  /* 0x0005900001707983 */ /* 0x002ee20000300a00 */
[----:B--2---:R-:W-:-:S03]  /*18310*/  MOV R0, R99 ;  /* 0x0000006300007202 */ /* 0x004fc60000000f00 */
[----:B------:R-:W-:Y:S04]  /*18320*/  STL [R1+0x4b8], R98 ;  /* 0x0004b86201007387 */ /* 0x000fe80000100800 */
[----:B------:R1:W-:Y:S04]  /*18330*/  STL [R1+0x4b4], R0 ;  /* 0x0004b40001007387 */ /* 0x0003e80000100800 */
[----:B----4-:R-:W-:Y:S01]  /*18340*/  STL [R1+0x4c0], R100 ;  /* 0x0004c06401007387 */ /* 0x010fe20000100800 */
[----:B-1----:R-:W-:-:S03]  /*18350*/  IMAD.MOV.U32 R0, RZ, RZ, R101 ;  /* 0x000000ffff007224 */ /* 0x002fc600078e0065 */
[----:B------:R-:W-:Y:S04]  /*18360*/  STL [R1+0x4c8], R104 ;  /* 0x0004c86801007387 */ /* 0x000fe80000100800 */
[----:B------:R1:W-:Y:S02]  /*18370*/  STL [R1+0x4bc], R0 ;  /* 0x0004bc0001007387 */ /* 0x0003e40000100800 */
[----:B-1----:R-:W-:Y:S02]  /*18380*/  IMAD.MOV.U32 R0, RZ, RZ, R105 ;  /* 0x000000ffff007224 */ /* 0x002fe400078e0069 */
[----:B------:R-:W2:Y:S04]  /*18390*/  LDL.LU.64 R104, [R1+0x6c8] ;  /* 0x0006c80001687983 */ /* 0x000ea80000300a00 */
[----:B------:R3:W-:Y:S02]  /*183a0*/  STL [R1+0x4c4], R0 ;  /* 0x0004c40001007387 */ /* 0x0007e40000100800 */
[----:B---3--:R-:W-:-:S02]  /*183b0*/  IMAD.MOV.U32 R0, RZ, RZ, R107 ;  /* 0x000000ffff007224 */ /* 0x008fc400078e006b */
[----:B------:R1:W-:Y:S04]  /*183c0*/  STL [R1+0x4d0], R106 ;  /* 0x0004d06a01007387 */ /* 0x0003e80000100800 */
[----:B------:R3:W-:Y:S04]  /*183d0*/  STL [R1+0x4cc], R0 ;  /* 0x0004cc0001007387 */ /* 0x0007e80000100800 */
[----:B-1----:R-:W4:Y:S01]  /*183e0*/  LDL.LU.64 R106, [R1+0x5b0] ;  /* 0x0005b000016a7983 */ /* 0x002f220000300a00 */
[----:B---3--:R-:W-:-:S03]  /*183f0*/  IMAD.MOV.U32 R0, RZ, RZ, R103 ;  /* 0x000000ffff007224 */ /* 0x008fc600078e0067 */
[----:B------:R-:W-:Y:S04]  /*18400*/  STL [R1+0x4d8], R102 ;  /* 0x0004d86601007387 */ /* 0x000fe80000100800 */
[----:B------:R1:W-:Y:S04]  /*18410*/  STL [R1+0x4d4], R0 ;  /* 0x0004d40001007387 */ /* 0x0003e80000100800 */
[----:B------:R3:W-:Y:S01]  /*18420*/  STL [R1+0x4e0], R112 ;  /* 0x0004e07001007387 */ /* 0x0007e20000100800 */
[----:B-1----:R-:W-:-:S03]  /*18430*/  IMAD.MOV.U32 R0, RZ, RZ, R113 ;  /* 0x000000ffff007224 */ /* 0x002fc600078e0071 */
[----:B------:R1:W-:Y:S04]  /*18440*/  STL [R1+0x4e8], R130 ;  /* 0x0004e88201007387 */ /* 0x0003e80000100800 */
[----:B------:R1:W-:Y:S04]  /*18450*/  STL [R1+0x4dc], R0 ;  /* 0x0004dc0001007387 */ /* 0x0003e80000100800 */
[----:B---3--:R-:W3:Y:S01]  /*18460*/  LDL.LU.64 R112, [R1+0x6e8] ;  /* 0x0006e80001707983 */ /* 0x008ee20000300a00 */
[----:B-1----:R-:W-:Y:S01]  /*18470*/  MOV R130, R134 ;  /* 0x0000008600827202 */ /* 0x002fe20000000f00 */
[----:B------:R-:W-:-:S02]  /*18480*/  IMAD.MOV.U32 R0, RZ, RZ, R131 ;  /* 0x000000ffff007224 */ /* 0x000fc400078e0083 */
[----:B------:R-:W-:Y:S02]  /*18490*/  IMAD.MOV.U32 R131, RZ, RZ, R135 ;  /* 0x000000ffff837224 */ /* 0x000fe400078e0087 */
[----:B------:R-:W3:Y:S04]  /*184a0*/  LDL.LU.64 R134, [R1+0x5d0] ;  /* 0x0005d00001867983 */ /* 0x000ee80000300a00 */
[----:B------:R1:W-:Y:S04]  /*184b0*/  STL [R1+0x4e4], R0 ;  /* 0x0004e40001007387 */ /* 0x0003e80000100800 */
[----:B--2---:R-:W-:Y:S01]  /*184c0*/  STL [R1+0x4f0], R104 ;  /* 0x0004f06801007387 */ /* 0x004fe20000100800 */
[----:B-1----:R-:W-:-:S05]  /*184d0*/  IMAD.MOV.U32 R0, RZ, RZ, R105 ;  /* 0x000000ffff007224 */ /* 0x002fca00078e0069 */
[----:B------:R1:W-:Y:S04]  /*184e0*/  STL [R1+0x4ec], R0 ;  /* 0x0004ec0001007387 */ /* 0x0003e80000100800 */
[----:B------:R2:W-:Y:S01]  /*184f0*/  STL [R1+0x4f8], R110 ;  /* 0x0004f86e01007387 */ /* 0x0005e20000100800 */
[----:B-1----:R-:W-:-:S05]  /*18500*/  IMAD.MOV.U32 R0, RZ, RZ, R111 ;  /* 0x000000ffff007224 */ /* 0x002fca00078e006f */
[----:B------:R4:W-:Y:S04]  /*18510*/  STL [R1+0x4f4], R0 ;  /* 0x0004f40001007387 */ /* 0x0009e80000100800 */
[----:B--2---:R-:W2:Y:S01]  /*18520*/  LDL.LU.64 R110, [R1+0x708] ;  /* 0x00070800016e7983 */ /* 0x004ea20000300a00 */
[----:B----4-:R-:W-:-:S03]  /*18530*/  IMAD.MOV.U32 R0, RZ, RZ, R107 ;  /* 0x000000ffff007224 */ /* 0x010fc600078e006b */
[----:B------:R-:W-:Y:S04]  /*18540*/  STL [R1+0x500], R106 ;  /* 0x0005006a01007387 */ /* 0x000fe80000100800 */
[----:B------:R1:W-:Y:S04]  /*18550*/  STL [R1+0x4fc], R0 ;  /* 0x0004fc0001007387 */ /* 0x0003e80000100800 */
[----:B------:R4:W-:Y:S01]  /*18560*/  STL [R1+0x508], R122 ;  /* 0x0005087a01007387 */ /* 0x0009e20000100800 */
[----:B-1----:R-:W-:-:S03]  /*18570*/  IMAD.MOV.U32 R0, RZ, RZ, R123 ;  /* 0x000000ffff007224 */ /* 0x002fc600078e007b */
[----:B----4-:R-:W4:Y:S04]  /*18580*/  LDL.LU.64 R122, [R1+0x5f0] ;  /* 0x0005f000017a7983 */ /* 0x010f280000300a00 */
[----:B------:R1:W-:Y:S04]  /*18590*/  STL [R1+0x504], R0 ;  /* 0x0005040001007387 */ /* 0x0003e80000100800 */
[----:B---3--:R3:W-:Y:S01]  /*185a0*/  STL [R1+0x510], R112 ;  /* 0x0005107001007387 */ /* 0x0087e20000100800 */
[----:B-1----:R-:W-:-:S05]  /*185b0*/  IMAD.MOV.U32 R0, RZ, RZ, R113 ;  /* 0x000000ffff007224 */ /* 0x002fca00078e0071 */
[----:B------:R1:W-:Y:S01]  /*185c0*/  STL [R1+0x50c], R0 ;  /* 0x00050c0001007387 */ /* 0x0003e20000100800 */
[----:B---3--:R-:W-:Y:S01]  /*185d0*/  MOV R112, R126 ;  /* 0x0000007e00707202 */ /* 0x008fe20000000f00 */
[----:B------:R-:W-:Y:S02]  /*185e0*/  IMAD.MOV.U32 R113, RZ, RZ, R127 ;  /* 0x000000ffff717224 */ /* 0x000fe400078e007f */
[----:B------:R-:W-:Y:S01]  /*185f0*/  STL [R1+0x518], R108 ;  /* 0x0005186c01007387 */ /* 0x000fe20000100800 */
[----:B------:R-:W-:Y:S02]  /*18600*/  IMAD.MOV.U32 R126, RZ, RZ, R130 ;  /* 0x000000ffff7e7224 */ /* 0x000fe400078e0082 */
[----:B------:R-:W-:Y:S02]  /*18610*/  IMAD.MOV.U32 R127, RZ, RZ, R131 ;  /* 0x000000ffff7f7224 */ /* 0x000fe400078e0083 */
[----:B------:R-:W3:Y:S01]  /*18620*/  LDL.LU.64 R130, [R1+0x720] ;  /* 0x0007200001827983 */ /* 0x000ee20000300a00 */
[----:B-1----:R-:W-:-:S05]  /*18630*/  IMAD.MOV.U32 R0, RZ, RZ, R109 ;  /* 0x000000ffff007224 */ /* 0x002fca00078e006d */
[----:B------:R1:W-:Y:S04]  /*18640*/  STL [R1+0x514], R0 ;  /* 0x0005140001007387 */ /* 0x0003e80000100800 */
[----:B------:R1:W-:Y:S02]  /*18650*/  STL [R1+0x520], R134 ;  /* 0x0005208601007387 */ /* 0x0003e40000100800 */
[----:B-1----:R-:W-:Y:S02]  /*18660*/  IMAD.MOV.U32 R0, RZ, RZ, R135 ;  /* 0x000000ffff007224 */ /* 0x002fe400078e0087 */
[----:B------:R-:W-:Y:S01]  /*18670*/  IMAD.MOV.U32 R134, RZ, RZ, R138 ;  /* 0x000000ffff867224 */ /* 0x000fe200078e008a */
[----:B------:R-:W-:Y:S02]  /*18680*/  MOV R135, R139 ;  /* 0x0000008b00877202 */ /* 0x000fe40000000f00 */
[----:B------:R-:W3:Y:S04]  /*18690*/  LDL.LU.64 R138, [R1+0x610] ;  /* 0x00061000018a7983 */ /* 0x000ee80000300a00 */
[----:B------:R1:W-:Y:S04]  /*186a0*/  STL [R1+0x51c], R0 ;  /* 0x00051c0001007387 */ /* 0x0003e80000100800 */
[----:B------:R2:W-:Y:S01]  /*186b0*/  STL [R1+0x528], R116 ;  /* 0x0005287401007387 */ /* 0x0005e20000100800 */
[----:B-1----:R-:W-:-:S05]  /*186c0*/  IMAD.MOV.U32 R0, RZ, RZ, R117 ;  /* 0x000000ffff007224 */ /* 0x002fca00078e0075 */
[----:B------:R1:W-:Y:S01]  /*186d0*/  STL [R1+0x524], R0 ;  /* 0x0005240001007387 */ /* 0x0003e20000100800 */
[----:B--2---:R-:W-:Y:S02]  /*186e0*/  IMAD.MOV.U32 R116, RZ, RZ, R118 ;  /* 0x000000ffff747224 */ /* 0x004fe400078e0076 */
[----:B------:R-:W-:Y:S01]  /*186f0*/  IMAD.MOV.U32 R117, RZ, RZ, R119 ;  /* 0x000000ffff757224 */ /* 0x000fe200078e0077 */
[----:B------:R-:W-:Y:S04]  /*18700*/  STL [R1+0x530], R110 ;  /* 0x0005306e01007387 */ /* 0x000fe80000100800 */
[----:B------:R-:W2:Y:S01]  /*18710*/  LDL.LU.64 R118, [R1+0x738] ;  /* 0x0007380001767983 */ /* 0x000ea20000300a00 */
[----:B-1----:R-:W-:-:S05]  /*18720*/  IMAD.MOV.U32 R0, RZ, RZ, R111 ;  /* 0x000000ffff007224 */ /* 0x002fca00078e006f */
[----:B------:R1:W-:Y:S04]  /*18730*/  STL [R1+0x52c], R0 ;  /* 0x00052c0001007387 */ /* 0x0003e80000100800 */
[----:B------:R4:W-:Y:S01]  /*18740*/  STL [R1+0x538], R120 ;  /* 0x0005387801007387 */ /* 0x0009e20000100800 */
[----:B-1----:R-:W-:-:S03]  /*18750*/  IMAD.MOV.U32 R0, RZ, RZ, R121 ;  /* 0x000000ffff007224 */ /* 0x002fc600078e0079 */
[----:B----4-:R-:W-:Y:S04]  /*18760*/  STL [R1+0x540], R122 ;  /* 0x0005407a01007387 */ /* 0x010fe80000100800 */
[----:B------:R1:W-:Y:S04]  /*18770*/  STL [R1+0x534], R0 ;  /* 0x0005340001007387 */ /* 0x0003e80000100800 */
[----:B------:R-:W4:Y:S01]  /*18780*/  LDL.LU.64 R120, [R1+0x630] ;  /* 0x0006300001787983 */ /* 0x000f220000300a00 */
[----:B-1----:R-:W-:Y:S01]  /*18790*/  IMAD.MOV.U32 R0, RZ, RZ, R123 ;  /* 0x000000ffff007224 */ /* 0x002fe200078e007b */
[----:B------:R-:W-:Y:S01]  /*187a0*/  MOV R122, R124 ;  /* 0x0000007c007a7202 */ /* 0x000fe20000000f00 */
[----:B------:R-:W-:-:S02]  /*187b0*/  IMAD.MOV.U32 R123, RZ, RZ, R125 ;  /* 0x000000ffff7b7224 */ /* 0x000fc400078e007d */
[----:B------:R-:W-:Y:S01]  /*187c0*/  IMAD.MOV.U32 R124, RZ, RZ, R128 ;  /* 0x000000ffff7c7224 */ /* 0x000fe200078e0080 */
[----:B------:R1:W-:Y:S01]  /*187d0*/  STL [R1+0x53c], R0 ;  /* 0x00053c0001007387 */ /* 0x0003e20000100800 */
[----:B------:R-:W-:-:S03]  /*187e0*/  IMAD.MOV.U32 R125, RZ, RZ, R129 ;  /* 0x000000ffff7d7224 */ /* 0x000fc600078e0081 */
[----:B------:R-:W-:Y:S04]  /*187f0*/  STL [R1+0x548], R112 ;  /* 0x0005487001007387 */ /* 0x000fe80000100800 */
[----:B------:R-:W4:Y:S01]  /*18800*/  LDL.LU.64 R128, [R1+0x758] ;  /* 0x0007580001807983 */ /* 0x000f220000300a00 */
[----:B-1----:R-:W-:-:S05]  /*18810*/  IMAD.MOV.U32 R0, RZ, RZ, R113 ;  /* 0x000000ffff007224 */ /* 0x002fca00078e0071 */
[----:B------:R1:W-:Y:S04]  /*18820*/  STL [R1+0x544], R0 ;  /* 0x0005440001007387 */ /* 0x0003e80000100800 */
[----:B---3--:R3:W-:Y:S01]  /*18830*/  STL [R1+0x550], R130 ;  /* 0x0005508201007387 */ /* 0x0087e20000100800 */
[----:B-1----:R-:W-:-:S05]  /*18840*/  IMAD.MOV.U32 R0, RZ, RZ, R131 ;  /* 0x000000ffff007224 */ /* 0x002fca00078e0083 */
[----:B------:R1:W-:Y:S01]  /*18850*/  STL [R1+0x54c], R0 ;  /* 0x00054c0001007387 */ /* 0x0003e20000100800 */
[----:B---3--:R-:W-:Y:S01]  /*18860*/  IMAD.MOV.U32 R130, RZ, RZ, R136 ;  /* 0x000000ffff827224 */ /* 0x008fe200078e0088 */
[----:B------:R-:W-:Y:S02]  /*18870*/  MOV R131, R137 ;  /* 0x0000008900837202 */ /* 0x000fe40000000f00 */
[----:B------:R-:W-:Y:S04]  /*18880*/  STL [R1+0x558], R114 ;  /* 0x0005587201007387 */ /* 0x000fe80000100800 */
[----:B------:R-:W3:Y:S01]  /*18890*/  LDL.LU.64 R136, [R1+0x650] ;  /* 0x0006500001887983 */ /* 0x000ee20000300a00 */
[----:B-1----:R-:W-:-:S05]  /*188a0*/  IMAD.MOV.U32 R0, RZ, RZ, R115 ;  /* 0x000000ffff007224 */ /* 0x002fca00078e0073 */
        /* <DEDUP_REMOVED lines=10> */
[----:B------:R-:W-:Y:S01]  /*18950*/  STL [R1+0x570], R118 ;  /* 0x0005707601007387 */ /* 0x000fe20000100800 */
[----:B-1----:R-:W-:-:S05]  /*18960*/  IMAD.MOV.U32 R0, RZ, RZ, R119 ;  /* 0x000000ffff007224 */ /* 0x002fca00078e0077 */
[----:B------:R1:W-:Y:S04]  /*18970*/  STL [R1+0x56c], R0 ;  /* 0x00056c0001007387 */ /* 0x0003e80000100800 */
[----:B------:R1:W-:Y:S02]  /*18980*/  STL [R1+0x578], R150 ;  /* 0x0005789601007387 */ /* 0x0003e40000100800 */
[----:B-1----:R-:W-:Y:S02]  /*18990*/  MOV R0, R151 ;  /* 0x0000009700007202 */ /* 0x002fe40000000f00 */
[----:B------:R-:W2:Y:S04]  /*189a0*/  LDL.LU.64 R150, [R1+0x670] ;  /* 0x0006700001967983 */ /* 0x000ea80000300a00 */
[----:B------:R4:W-:Y:S02]  /*189b0*/  STL [R1+0x574], R0 ;  /* 0x0005740001007387 */ /* 0x0009e40000100800 */
[----:B----4-:R-:W-:-:S02]  /*189c0*/  IMAD.MOV.U32 R0, RZ, RZ, R121 ;  /* 0x000000ffff007224 */ /* 0x010fc400078e0079 */
[----:B------:R1:W-:Y:S04]  /*189d0*/  STL [R1+0x580], R120 ;  /* 0x0005807801007387 */ /* 0x0003e80000100800 */
[----:B------:R4:W-:Y:S04]  /*189e0*/  STL [R1+0x57c], R0 ;  /* 0x00057c0001007387 */ /* 0x0009e80000100800 */
[----:B------:R4:W-:Y:S01]  /*189f0*/  STL [R1+0x588], R124 ;  /* 0x0005887c01007387 */ /* 0x0009e20000100800 */
[----:B-1----:R-:W-:Y:S02]  /*18a00*/  IMAD.MOV.U32 R120, RZ, RZ, R122 ;  /* 0x000000ffff787224 */ /* 0x002fe400078e007a */
[----:B------:R-:W-:-:S02]  /*18a10*/  IMAD.MOV.U32 R121, RZ, RZ, R123 ;  /* 0x000000ffff797224 */ /* 0x000fc400078e007b */
[----:B------:R-:W2:Y:S01]  /*18a20*/  LDL.LU.64 R122, [R1+0x780] ;  /* 0x00078000017a7983 */ /* 0x000ea20000300a00 */
[----:B----4-:R-:W-:Y:S02]  /*18a30*/  IMAD.MOV.U32 R0, RZ, RZ, R125 ;  /* 0x000000ffff007224 */ /* 0x010fe400078e007d */
[----:B------:R-:W-:-:S03]  /*18a40*/  IMAD.MOV.U32 R124, RZ, RZ, R126 ;  /* 0x000000ffff7c7224 */ /* 0x000fc600078e007e */
[----:B------:R1:W-:Y:S01]  /*18a50*/  STL [R1+0x584], R0 ;  /* 0x0005840001007387 */ /* 0x0003e20000100800 */
[----:B------:R-:W-:-:S03]  /*18a60*/  IMAD.MOV.U32 R125, RZ, RZ, R127 ;  /* 0x000000ffff7d7224 */ /* 0x000fc600078e007f */
[----:B------:R4:W-:Y:S04]  /*18a70*/  STL [R1+0x590], R128 ;  /* 0x0005908001007387 */ /* 0x0009e80000100800 */
[----:B------:R-:W2:Y:S01]  /*18a80*/  LDL.LU.64 R126, [R1+0x690] ;  /* 0x00069000017e7983 */ /* 0x000ea20000300a00 */
[----:B-1----:R-:W-:-:S05]  /*18a90*/  MOV R0, R129 ;  /* 0x0000008100007202 */ /* 0x002fca0000000f00 */
[----:B------:R1:W-:Y:S01]  /*18aa0*/  STL [R1+0x58c], R0 ;  /* 0x00058c0001007387 */ /* 0x0003e20000100800 */
[----:B----4-:R-:W-:Y:S02]  /*18ab0*/  IMAD.MOV.U32 R128, RZ, RZ, R130 ;  /* 0x000000ffff807224 */ /* 0x010fe400078e0082 */
[----:B------:R-:W-:Y:S01]  /*18ac0*/  IMAD.MOV.U32 R129, RZ, RZ, R131 ;  /* 0x000000ffff817224 */ /* 0x000fe200078e0083 */
[----:B------:R4:W-:Y:S04]  /*18ad0*/  STL [R1+0x598], R132 ;  /* 0x0005988401007387 */ /* 0x0009e80000100800 */
[----:B------:R-:W2:Y:S01]  /*18ae0*/  LDL.LU.64 R130, [R1+0x790] ;  /* 0x0007900001827983 */ /* 0x000ea20000300a00 */
[----:B-1----:R-:W-:-:S05]  /*18af0*/  IMAD.MOV.U32 R0, RZ, RZ, R133 ;  /* 0x000000ffff007224 */ /* 0x002fca00078e0085 */
[----:B------:R1:W-:Y:S01]  /*18b00*/  STL [R1+0x594], R0 ;  /* 0x0005940001007387 */ /* 0x0003e20000100800 */
[----:B----4-:R-:W-:Y:S02]  /*18b10*/  IMAD.MOV.U32 R132, RZ, RZ, R134 ;  /* 0x000000ffff847224 */ /* 0x010fe400078e0086 */
[----:B------:R-:W-:Y:S01]  /*18b20*/  IMAD.MOV.U32 R133, RZ, RZ, R135 ;  /* 0x000000ffff857224 */ /* 0x000fe200078e0087 */
[----:B---3--:R3:W-:Y:S04]  /*18b30*/  STL [R1+0x5a0], R136 ;  /* 0x0005a08801007387 */ /* 0x0087e80000100800 */
[----:B------:R-:W4:Y:S01]  /*18b40*/  LDL.LU.64 R134, [R1+0x6b0] ;  /* 0x0006b00001867983 */ /* 0x000f220000300a00 */
[----:B-1----:R-:W-:-:S05]  /*18b50*/  IMAD.MOV.U32 R0, RZ, RZ, R137 ;  /* 0x000000ffff007224 */ /* 0x002fca00078e0089 */
[----:B------:R1:W-:Y:S01]  /*18b60*/  STL [R1+0x59c], R0 ;  /* 0x00059c0001007387 */ /* 0x0003e20000100800 */
[----:B---3--:R-:W-:Y:S01]  /*18b70*/  MOV R136, R138 ;  /* 0x0000008a00887202 */ /* 0x008fe20000000f00 */
[----:B------:R-:W-:Y:S02]  /*18b80*/  IMAD.MOV.U32 R137, RZ, RZ, R139 ;  /* 0x000000ffff897224 */ /* 0x000fe400078e008b */
[----:B------:R3:W-:Y:S04]  /*18b90*/  STL [R1+0x5a8], R140 ;  /* 0x0005a88c01007387 */ /* 0x0007e80000100800 */
[----:B------:R-:W4:Y:S01]  /*18ba0*/  LDL.LU.64 R138, [R1+0x7a0] ;  /* 0x0007a000018a7983 */ /* 0x000f220000300a00 */
[----:B-1----:R-:W-:-:S05]  /*18bb0*/  IMAD.MOV.U32 R0, RZ, RZ, R141 ;  /* 0x000000ffff007224 */ /* 0x002fca00078e008d */
[----:B------:R1:W-:Y:S01]  /*18bc0*/  STL [R1+0x5a4], R0 ;  /* 0x0005a40001007387 */ /* 0x0003e20000100800 */
[----:B---3--:R-:W-:Y:S02]  /*18bd0*/  IMAD.MOV.U32 R140, RZ, RZ, R142 ;  /* 0x000000ffff8c7224 */ /* 0x008fe400078e008e */
[----:B------:R-:W-:Y:S01]  /*18be0*/  IMAD.MOV.U32 R141, RZ, RZ, R143 ;  /* 0x000000ffff8d7224 */ /* 0x000fe200078e008f */
[----:B--2---:R2:W-:Y:S04]  /*18bf0*/  STL [R1+0x5b0], R144 ;  /* 0x0005b09001007387 */ /* 0x0045e80000100800 */
[----:B------:R-:W3:Y:S01]  /*18c00*/  LDL.LU.64 R142, [R1+0x6d0] ;  /* 0x0006d000018e7983 */ /* 0x000ee20000300a00 */
[----:B-1----:R-:W-:-:S05]  /*18c10*/  IMAD.MOV.U32 R0, RZ, RZ, R145 ;  /* 0x000000ffff007224 */ /* 0x002fca00078e0091 */
[----:B------:R1:W-:Y:S01]  /*18c20*/  STL [R1+0x5ac], R0 ;  /* 0x0005ac0001007387 */ /* 0x0003e20000100800 */
[----:B--2---:R-:W-:Y:S01]  /*18c30*/  IMAD.MOV.U32 R144, RZ, RZ, R146 ;  /* 0x000000ffff907224 */ /* 0x004fe200078e0092 */
[----:B------:R-:W-:Y:S02]  /*18c40*/  MOV R145, R147 ;  /* 0x0000009300917202 */ /* 0x000fe40000000f00 */
[----:B------:R2:W-:Y:S04]  /*18c50*/  STL [R1+0x5b8], R148 ;  /* 0x0005b89401007387 */ /* 0x0005e80000100800 */
[----:B------:R-:W3:Y:S01]  /*18c60*/  LDL.LU.64 R146, [R1+0x7b0] ;  /* 0x0007b00001927983 */ /* 0x000ee20000300a00 */
[----:B-1----:R-:W-:-:S05]  /*18c70*/  IMAD.MOV.U32 R0, RZ, RZ, R149 ;  /* 0x000000ffff007224 */ /* 0x002fca00078e0095 */
[----:B------:R1:W-:Y:S04]  /*18c80*/  STL [R1+0x5b4], R0 ;  /* 0x0005b40001007387 */ /* 0x0003e80000100800 */
[----:B------:R1:W-:Y:S04]  /*18c90*/  STL [R1+0x5c0], R150 ;  /* 0x0005c09601007387 */ /* 0x0003e80000100800 */
[----:B--2---:R-:W2:Y:S01]  /*18ca0*/  LDL.LU.64 R148, [R1+0x768] ;  /* 0x0007680001947983 */ /* 0x004ea20000300a00 */
[----:B-1----:R-:W-:-:S03]  /*18cb0*/  IMAD.MOV.U32 R0, RZ, RZ, R151 ;  /* 0x000000ffff007224 */ /* 0x002fc600078e0097 */
[----:B------:R-:W-:Y:S04]  /*18cc0*/  STL [R1+0x5c8], R120 ;  /* 0x0005c87801007387 */ /* 0x000fe80000100800 */
[----:B------:R1:W-:Y:S04]  /*18cd0*/  STL [R1+0x5bc], R0 ;  /* 0x0005bc0001007387 */ /* 0x0003e80000100800 */
[----:B------:R-:W2:Y:S01]  /*18ce0*/  LDL.LU.64 R150, [R1+0x6f0] ;  /* 0x0006f00001967983 */ /* 0x000ea20000300a00 */
[----:B-1----:R-:W-:-:S03]  /*18cf0*/  IMAD.MOV.U32 R0, RZ, RZ, R121 ;  /* 0x000000ffff007224 */ /* 0x002fc600078e0079 */
        /* <DEDUP_REMOVED lines=38> */
[----:B--2---:R-:W-:Y:S01]  /*18f60*/  STL [R1+0x638], R148 ;  /* 0x0006389401007387 */ /* 0x004fe20000100800 */
[----:B-1----:R-:W-:-:S05]  /*18f70*/  IMAD.MOV.U32 R0, RZ, RZ, R147 ;  /* 0x000000ffff007224 */ /* 0x002fca00078e0093 */
[----:B------:R1:W-:Y:S02]  /*18f80*/  STL [R1+0x62c], R0 ;  /* 0x00062c0001007387 */ /* 0x0003e40000100800 */
[----:B-1----:R-:W-:-:S05]  /*18f90*/  IMAD.MOV.U32 R0, RZ, RZ, R149 ;  /* 0x000000ffff007224 */ /* 0x002fca00078e0095 */
[----:B------:R1:W-:Y:S04]  /*18fa0*/  STL [R1+0x634], R0 ;  /* 0x0006340001007387 */ /* 0x0003e80000100800 */
[----:B------:R-:W-:Y:S01]  /*18fb0*/  STL [R1+0x640], R150 ;  /* 0x0006409601007387 */ /* 0x000fe20000100800 */
[----:B-1----:R-:W-:-:S05]  /*18fc0*/  IMAD.MOV.U32 R0, RZ, RZ, R151 ;  /* 0x000000ffff007224 */ /* 0x002fca00078e0097 */
[----:B------:R1:W-:Y:S04]  /*18fd0*/  STL [R1+0x63c], R0 ;  /* 0x00063c0001007387 */ /* 0x0003e80000100800 */
[----:B------:R2:W-:Y:S04]  /*18fe0*/  STL [R1], RZ ;  /* 0x000000ff01007387 */ /* 0x0005e80000100800 */
        /* <DEDUP_REMOVED lines=110> */
[----:B------:R2:W-:Y:S01]  /*196d0*/  STL [R1+0x1bc], RZ ;  /* 0x0001bcff01007387 */ /* 0x0005e20000100800 */
[----:B------:R-:W-:-:S03]  /*196e0*/  SHF.R.S32.HI R5, RZ, 0x1f, R13 ;  /* 0x0000001fff057819 */ /* 0x000fc6000001140d */
[----:B------:R2:W-:Y:S04]  /*196f0*/  STL [R1+0x1c0], RZ ;  /* 0x0001c0ff01007387 */ /* 0x0005e80000100800 */
[----:B------:R2:W-:Y:S04]  /*19700*/  STL [R1+0x1c4], RZ ;  /* 0x0001c4ff01007387 */ /* 0x0005e80000100800 */
[----:B------:R2:W-:Y:S04]  /*19710*/  STL [R1+0x1c8], RZ ;  /* 0x0001c8ff01007387 */ /* 0x0005e80000100800 */
[----:B------:R2:W-:Y:S01]  /*19720*/  STL [R1+0x1cc], RZ ;  /* 0x0001ccff01007387 */ /* 0x0005e20000100800 */
[----:B------:R-:W-:-:S03]  /*19730*/  LEA.HI R5, R5, R13, RZ, 0x6 ;  /* 0x0000000d05057211 */ /* 0x000fc600078f30ff */
        /* <DEDUP_REMOVED lines=13> */
[----:B------:R2:W-:Y:S01]  /*19810*/  STL [R1+0x644], R5 ;  /* 0x0006440501007387 */ /* 0x0005e20000100800 */
[----:B------:R-:W-:-:S02]  /*19820*/  SHF.R.S32.HI R3, RZ, 0x1f, R4 ;  /* 0x0000001fff037819 */ /* 0x000fc40000011404 */
[----:B-1----:R-:W-:Y:S02]  /*19830*/  SHF.R.S32.HI R0, RZ, 0x1f, R2 ;  /* 0x0000001fff007819 */ /* 0x002fe40000011402 */
[----:B------:R-:W-:Y:S02]  /*19840*/  CS2R R24, SRZ ;  /* 0x0000000000187805 */ /* 0x000fe4000001ff00 */
[C---:B------:R-:W-:Y:S01]  /*19850*/  SHF.L.U64.HI R3, R4.reuse, 0x2, R3 ;  /* 0x0000000204037819 */ /* 0x040fe20000010203 */
[----:B------:R-:W-:Y:S01]  /*19860*/  IMAD.SHL.U32 R4, R4, 0x4, RZ ;  /* 0x0000000404047824 */ /* 0x000fe200078e00ff */
[C---:B------:R-:W-:Y:S01]  /*19870*/  SHF.L.U64.HI R0, R2.reuse, 0x2, R0 ;  /* 0x0000000202007819 */ /* 0x040fe20000010200 */
[----:B------:R-:W-:Y:S01]  /*19880*/  IMAD.SHL.U32 R2, R2, 0x4, RZ ;  /* 0x0000000402027824 */ /* 0x000fe200078e00ff */
[----:B------:R-:W-:Y:S02]  /*19890*/  MOV R13, RZ ;  /* 0x000000ff000d7202 */ /* 0x000fe40000000f00 */
        /* <DEDUP_REMOVED lines=62> */
[----:B------:R-:W-:Y:S01]  /*19c80*/  CS2R R150, SRZ ;  /* 0x0000000000967805 */ /* 0x000fe2000001ff00 */
[----:B------:R-:W-:Y:S01]  /*19c90*/  UMOV UR14, 0x3 ;  /* 0x00000003000e7882 */ /* 0x000fe20000000000 */
[----:B--2---:R-:W-:-:S05]  /*19ca0*/  UMOV UR13, 0xffffffff ;  /* 0xffffffff000d7882 */ /* 0x004fca0000000000 */
.L_x_1:
[----:B------:R-:W-:Y:S01]  /*19cb0*/  STL.64 [R1+0xa00], R250 ;  /* 0x000a00fa01007387 */ /* 0x000fe20000100a00 */
[----:B------:R-:W-:Y:S01]  /*19cc0*/  UIADD3 UR13, UR13, 0x1, URZ ;  /* 0x000000010d0d7890 */ /* 0x000fe2000fffe03f */
[----:B------:R-:W-:-:S04]  /*19cd0*/  DEPBAR.LE SB0, 0x6 ;  /* 0x000081800000791a */ /* 0x000fc80000000000 */
[----:B------:R-:W-:Y:S01]  /*19ce0*/  STL.64 [R1+0x9f8], R248 ;  /* 0x0009f8f801007387 */ /* 0x000fe20000100a00 */
[----:B------:R-:W-:Y:S01]  /*19cf0*/  UMOV UR7, 0x40000040 ;  /* 0x4000004000077882 */ /* 0x000fe20000000000 */
[----:B------:R-:W1:Y:S02]  /*19d00*/  LDC R5, c[0x0][0x230] ;  /* 0x00008c00ff057b82 */ /* 0x000e640000000800 */
        /* <DEDUP_REMOVED lines=48> */
[----:B-----5:R-:W-:Y:S04]  /*1a010*/  STL.64 [R1+0x870], R150 ;  /* 0x0008709601007387 */ /* 0x020fe80000100a00 */
        /* <DEDUP_REMOVED lines=13> */
[----:B--2---:R-:W2:Y:S04]  /*1a0f0*/  LDL.LU.64 R124, [R1] ;  /* 0x00000000017c7983 */ /* 0x004ea80000300a00 */
        /* <DEDUP_REMOVED lines=63> */
[----:B------:R-:W-:Y:S01]  /*1a4f0*/  UISETP.GT.AND UP0, UPT, UR13, 0x4, UPT ;  /* 0x000000040d00788c */ /* 0x000fe2000bf04270 */
[----:B------:R-:W-:Y:S03]  /*1a500*/  BAR.SYNC.DEFER_BLOCKING 0x0 ;  /* 0x0000000000007b1d */ /* 0x000fe60000010000 */
[----:B------:R-:W-:-:S04]  /*1a510*/  USEL UR13, UR13, URZ, !UP0 ;  /* 0x0000003f0d0d7287 */ /* 0x000fc8000c000000 */
[----:B------:R-:W-:Y:S02]  /*1a520*/  ULEA UR4, UR13, UR12, 0xf ;  /* 0x0000000c0d047291 */ /* 0x000fe4000f8e783f */
[----:B------:R-:W-:Y:S01]  /*1a530*/  ULEA UR5, UR13, UR12, 0x10 ;  /* 0x0000000c0d057291 */ /* 0x000fe2000f8e803f */
[----:B-----5:R-:W-:Y:S01]  /*1a540*/  STL [R1+0x7e8], R6 ;  /* 0x0007e80601007387 */ /* 0x020fe20000100800 */
[----:B------:R-:W-:Y:S02]  /*1a550*/  UIADD3 UR4, UR4, 0x50000, URZ ;  /* 0x0005000004047890 */ /* 0x000fe4000fffe03f */
[----:B------:R-:W-:Y:S02]  /*1a560*/  USHF.R.U32.HI UR5, URZ, 0x4, UR5 ;  /* 0x000000043f057899 */ /* 0x000fe40008011605 */
[----:B------:R-:W-:Y:S02]  /*1a570*/  USHF.R.U32.HI UR4, URZ, 0x4, UR4 ;  /* 0x000000043f047899 */ /* 0x000fe40008011604 */
[----:B------:R-:W-:-:S02]  /*1a580*/  USGXT.U32 UR6, UR5, 0xe ;  /* 0x0000000e0506789a */ /* 0x000fc40008000000 */
[----:B------:R-:W-:Y:S01]  /*1a590*/  USGXT.U32 UR8, UR4, 0xe ;  /* 0x0000000e0408789a */ /* 0x000fe20008000000 */
[----:B------:R-:W-:Y:S01]  /*1a5a0*/  UMOV UR5, 0x40000040 ;  /* 0x4000004000057882 */ /* 0x000fe20000000000 */
[----:B------:R-:W-:-:S05]  /*1a5b0*/  UIADD3 UR10, UP1, UR6, 0x2, URZ ;  /* 0x00000002060a7890 */ /* 0x000fca000ff3e03f */
[----:B------:R-:W-:Y:S01]  /*1a5c0*/  UMOV UR4, UR8 ;  /* 0x0000000800047c82 */ /* 0x000fe20008000000 */
[----:B------:R-:W-:Y:S01]  /*1a5d0*/  UIADD3 UR8, UP0, UR8, 0x2, URZ ;  /* 0x0000000208087890 */ /* 0x000fe2000ff1e03f */
[----:B--2---:R-:W-:-:S06]  /*1a5e0*/  WARPGROUP.ARRIVE ;  /* 0x00000000000079c5 */ /* 0x004fcc0000000000 */
[----:B------:R-:W-:Y:S01]  /*1a5f0*/  HGMMA.64x256x8.F32.TF32 R124, gdesc[UR4], R124, gsb0 ;  /* 0x07e00000047c79f0 */ /* 0x000fe2000800287c */
[----:B------:R-:W-:Y:S01]  /*1a600*/  UMOV UR4, URZ ;  /* 0x0000003f00047c82 */ /* 0x000fe20008000000 */
[----:B------:R-:W-:Y:S01]  /*1a610*/  UMOV UR5, URZ ;  /* 0x0000003f00057c82 */ /* 0x000fe20008000000 */
[----:B------:R-:W-:Y:S02]  /*1a620*/  UIADD3.X UR9, UR4, 0x40000040, URZ, UP0, !UPT ;  /* 0x4000004004097890 */ /* 0x000fe400087fe43f */
[----:B------:R-:W-:Y:S02]  /*1a630*/  UIADD3.X UR11, UR5, 0x40000040, URZ, UP1, !UPT ;  /* 0x40000040050b7890 */ /* 0x000fe40008ffe43f */
[----:B------:R-:W-:Y:S02]  /*1a640*/  UIADD3.64 UR40, UR8, 0x2, URZ ;  /* 0x0000000208287897 */ /* 0x000fe4000fffe03f */
[----:B------:R-:W-:Y:S02]  /*1a650*/  UIADD3.64 UR42, UR10, 0x2, URZ ;  /* 0x000000020a2a7897 */ /* 0x000fe4000fffe03f */
[----:B------:R-:W-:-:S02]  /*1a660*/  UIADD3.64 UR38, UR10, 0x4, URZ ;  /* 0x000000040a267897 */ /* 0x000fc4000fffe03f */
[----:B------:R-:W-:Y:S02]  /*1a670*/  UIADD3.64 UR36, UR8, 0x4, URZ ;  /* 0x0000000408247897 */ /* 0x000fe4000fffe03f */
[----:B------:R-:W-:Y:S02]  /*1a680*/  UIADD3.64 UR34, UR10, 0x7fe, URZ ;  /* 0x000007fe0a227897 */ /* 0x000fe4000fffe03f */
[----:B------:R-:W-:Y:S02]  /*1a690*/  UIADD3.64 UR32, UR8, 0x3fe, URZ ;  /* 0x000003fe08207897 */ /* 0x000fe4000fffe03f */
[----:B------:R-:W-:Y:S02]  /*1a6a0*/  UIADD3.64 UR30, UR10, 0x800, URZ ;  /* 0x000008000a1e7897 */ /* 0x000fe4000fffe03f */
[----:B------:R-:W-:Y:S02]  /*1a6b0*/  UIADD3.64 UR28, UR8, 0x400, URZ ;  /* 0x00000400081c7897 */ /* 0x000fe4000fffe03f */
[----:B------:R-:W-:-:S02]  /*1a6c0*/  UIADD3.64 UR26, UR10, 0x802, URZ ;  /* 0x000008020a1a7897 */ /* 0x000fc4000fffe03f */
[----:B------:R-:W-:Y:S02]  /*1a6d0*/  UIADD3.64 UR24, UR8, 0x402, URZ ;  /* 0x0000040208187897 */ /* 0x000fe4000fffe03f */
[----:B------:R-:W-:Y:S02]  /*1a6e0*/  UIADD3.64 UR22, UR10, 0x804, URZ ;  /* 0x000008040a167897 */ /* 0x000fe4000fffe03f */
[----:B------:R-:W-:Y:S01]  /*1a6f0*/  UIADD3.64 UR20, UR8, 0x404, URZ ;  /* 0x0000040408147897 */ /* 0x000fe2000fffe03f */
[----:B------:R-:W-:Y:S02]  /*1a700*/  WARPGROUP.DEPBAR.LE gsb0, 0x0 ;  /* 0x00008000000079c5 */ /* 0x000fe40000010000 */
[----:B------:R-:W-:-:S06]  /*1a710*/  WARPGROUP.ARRIVE ;  /* 0x00000000000079c5 */ /* 0x000fcc0000000000 */
[----:B------:R-:W-:Y:S03]  /*1a720*/  HGMMA.64x256x8.F32.TF32 R124, gdesc[UR8], R124, gsb0 ;  /* 0x07e00000087c79f0 */ /* 0x000fe6000800287c */
[----:B------:R-:W-:Y:S02]  /*1a730*/  WARPGROUP.DEPBAR.LE gsb0, 0x0 ;  /* 0x00008000000079c5 */ /* 0x000fe40000010000 */
[----:B------:R-:W-:-:S15]  /*1a740*/  WARPGROUP.ARRIVE ;  /* 0x00000000000079c5 */ /* 0x000fde0000000000 */
[----:B------:R-:W-:-:S08]  /*1a750*/  NOP ;  /* 0x0000000000007918 */ /* 0x000fd00000000000 */
        /* <DEDUP_REMOVED lines=22> */
[----:B------:R-:W-:Y:S04]  /*1a8c0*/  STL.64 [R1], R124 ;  /* 0x0000007c01007387 */ /* 0x000fe80000100a00 */
        /* <DEDUP_REMOVED lines=63> */
[----:B--2---:R-:W2:Y:S04]  /*1acc0*/  LDL.LU.64 R250, [R1+0xa00] ;  /* 0x000a000001fa7983 */ /* 0x004ea80000300a00 */
[----:B------:R-:W3:Y:S04]  /*1acd0*/  LDL.LU.64 R248, [R1+0x9f8] ;  /* 0x0009f80001f87983 */ /* 0x000ee80000300a00 */
[----:B------:R-:W4:Y:S04]  /*1ace0*/  LDL.LU.64 R246, [R1+0x9f0] ;  /* 0x0009f00001f67983 */ /* 0x000f280000300a00 */
[----:B------:R-:W2:Y:S04]  /*1acf0*/  LDL.LU.64 R244, [R1+0x9e8] ;  /* 0x0009e80001f47983 */ /* 0x000ea80000300a00 */
        /* <DEDUP_REMOVED lines=60> */
[----:B------:R-:W-:-:S02]  /*1b0c0*/  UIADD3.64 UR4, UR8, 0x1fe, URZ ;  /* 0x000001fe08047897 */ /* 0x000fc4000fffe03f */
[----:B------:R-:W-:Y:S01]  /*1b0d0*/  UIADD3.64 UR40, UR8, 0x202, URZ ;  /* 0x0000020208287897 */ /* 0x000fe2000fffe03f */
[----:B------:R-:W3:Y:S01]  /*1b0e0*/  LDL R6, [R1+0x644] ;  /* 0x0006440001067983 */ /* 0x000ee20000100800 */
[----:B------:R-:W-:Y:S01]  /*1b0f0*/  UIADD3.64 UR36, UR8, 0x204, URZ ;  /* 0x0000020408247897 */ /* 0x000fe2000fffe03f */
[----:B-1----:R-:W-:Y:S01]  /*1b100*/  VIADD R5, R5, 0xffffff00 ;  /* 0xffffff0005057836 */ /* 0x002fe20000000000 */
[----:B------:R-:W-:Y:S02]  /*1b110*/  UIADD3.64 UR32, UR8, 0x5fe, URZ ;  /* 0x000005fe08207897 */ /* 0x000fe4000fffe03f */
[----:B------:R-:W-:Y:S01]  /*1b120*/  UIADD3.64 UR28, UR8, 0x600, URZ ;  /* 0x00000600081c7897 */ /* 0x000fe2000fffe03f */
[----:B------:R-:W-:Y:S01]  /*1b130*/  IMAD R5, R13, -0x40, R5 ;  /* 0xffffffc00d057824 */ /* 0x000fe200078e0205 */
[----:B------:R-:W-:-:S04]  /*1b140*/  UIADD3.64 UR24, UR8, 0x602, URZ ;  /* 0x0000060208187897 */ /* 0x000fc8000fffe03f */
[----:B------:R-:W-:Y:S01]  /*1b150*/  ISETP.GT.AND P1, PT, R5, RZ, PT ;  /* 0x000000ff0500720c */ /* 0x000fe20003f24270 */
[----:B--2---:R-:W-:Y:S01]  /*1b160*/  WARPGROUP.ARRIVE ;  /* 0x00000000000079c5 */ /* 0x004fe20000000000 */
[----:B---3--:R-:W-:Y:S01]  /*1b170*/  VIADD R8, R6, 0xfffffffc ;  /* 0xfffffffc06087836 */ /* 0x008fe20000000000 */
[----:B------:R-:W-:-:S04]  /*1b180*/  UIADD3 UR14, UR14, 0x1, URZ ;  /* 0x000000010e0e7890 */ /* 0x000fc8000fffe03f */
[----:B------:R-:W-:Y:S01]  /*1b190*/  HGMMA.64x256x8.F32.TF32 R24, gdesc[UR4], R24, gsb0 ;  /* 0x07e00000041879f0 */ /* 0x000fe20008002818 */
[----:B------:R-:W-:Y:S01]  /*1b1a0*/  UIADD3.64 UR4, UR8, 0x200, URZ ;  /* 0x0000020008047897 */ /* 0x000fe2000fffe03f */
[-C--:B------:R-:W-:Y:S01]  /*1b1b0*/  IADD3 R15, P3, R15, R4.reuse, RZ ;  /* 0x000000040f0f7210 */ /* 0x080fe20007f7e0ff */
[----:B------:R-:W-:Y:S01]  /*1b1c0*/  UMOV UR6, UR10 ;  /* 0x0000000a00067c82 */ /* 0x000fe20008000000 */
[----:B------:R-:W-:Y:S01]  /*1b1d0*/  UMOV UR7, UR11 ;  /* 0x0000000b00077c82 */ /* 0x000fe20008000000 */
[----:B------:R-:W-:Y:S01]  /*1b1e0*/  IADD3 R17, P4, R17, R4, RZ ;  /* 0x0000000411117210 */ /* 0x000fe20007f9e0ff */
[----:B------:R1:W-:Y:S01]  /*1b1f0*/  STL [R1+0x7ec], R6 ;  /* 0x0007ec0601007387 */ /* 0x0003e20000100800 */
[----:B------:R-:W-:Y:S02]  /*1b200*/  WARPGROUP.DEPBAR.LE gsb0, 0x0 ;  /* 0x00008000000079c5 */ /* 0x000fe40000010000 */
[----:B------:R-:W-:Y:S01]  /*1b210*/  WARPGROUP.ARRIVE ;  /* 0x00000000000079c5 */ /* 0x000fe20000000000 */
[----:B------:R-:W-:Y:S01]  /*1b220*/  UIADD3.64 UR8, UR8, 0x604, URZ ;  /* 0x0000060408087897 */ /* 0x000fe2000fffe03f */
[----:B------:R-:W-:Y:S01]  /*1b230*/  UMOV UR10, UR22 ;  /* 0x00000016000a7c82 */ /* 0x000fe20008000000 */
[----:B------:R-:W-:Y:S01]  /*1b240*/  UMOV UR11, UR23 ;  /* 0x00000017000b7c82 */ /* 0x000fe20008000000 */
[----:B------:R-:W-:-:S15]  /*1b250*/  ISETP.GE.AND P0, PT, R13, R8, PT ;  /* 0x000000080d00720c */ /* 0x000fde0003f06270 */
[----:B------:R-:W-:Y:S01]  /*1b260*/  HGMMA.64x256x8.F32.TF32 R24, gdesc[UR4], R24, gsb0 ;  /* 0x07e00000041879f0 */ /* 0x000fe20008002818 */
[----:B------:R-:W-:Y:S01]  /*1b270*/  UISETP.GT.AND UP0, UPT, UR14, 0x4, UPT ;  /* 0x000000040e00788c */ /* 0x000fe2000bf04270 */
[----:B------:R-:W-:Y:S01]  /*1b280*/  IMAD.X R14, R14, 0x1, R3, P3 ;  /* 0x000000010e0e7824 */ /* 0x000fe200018e0603 */
[----:B-1----:R-:W2:Y:S01]  /*1b290*/  LDL.LU R6, [R1+0x200] ;  /* 0x0002000001067983 */ /* 0x002ea20000300800 */
[----:B------:R-:W-:Y:S02]  /*1b2a0*/  WARPGROUP.DEPBAR.LE gsb0, 0x0 ;  /* 0x00008000000079c5 */ /* 0x000fe40000010000 */
[----:B------:R-:W-:-:S15]  /*1b2b0*/  WARPGROUP.ARRIVE ;  /* 0x00000000000079c5 */ /* 0x000fde0000000000 */
[----:B------:R-:W-:-:S07]  /*1b2c0*/  NOP ;  /* 0x0000000000007918 */ /* 0x000fce0000000000 */
        /* <DEDUP_REMOVED lines=16> */
[----:B------:R-:W-:Y:S01]  /*1b3d0*/  HGMMA.64x256x8.F32.TF32 R24, gdesc[UR24], R24, gsb0 ;  /* 0x07e00000181879f0 */ /* 0x000fe20008002818 */
[----:B------:R-:W-:Y:S02]  /*1b3e0*/  SEL R8, RZ, 0x4, !P1 ;  /* 0x00000004ff087807 */ /* 0x000fe40004800000 */
[----:B------:R-:W-:Y:S02]  /*1b3f0*/  ISETP.GT.AND P1, PT, R5, 0x1, PT ;  /* 0x000000010500780c */ /* 0x000fe40003f24270 */
[----:B------:R-:W-:Y:S01]  /*1b400*/  SEL R8, R8, RZ, !P0 ;  /* 0x000000ff08087207 */ /* 0x000fe20004000000 */
[----:B------:R-:W-:-:S03]  /*1b410*/  USEL UR14, UR14, URZ, !UP0 ;  /* 0x0000003f0e0e7287 */ /* 0x000fc6000c000000 */
[----:B------:R-:W-:Y:S02]  /*1b420*/  ISETP.NE.U32.AND P2, PT, R8, RZ, PT ;  /* 0x000000ff0800720c */ /* 0x000fe40003f45070 */
[----:B------:R-:W-:Y:S01]  /*1b430*/  SEL R8, RZ, 0x4, !P1 ;  /* 0x00000004ff087807 */ /* 0x000fe20004800000 */
[----:B------:R-:W-:-:S03]  /*1b440*/  ULEA UR4, UR14, UR12, 0xf ;  /* 0x0000000c0e047291 */ /* 0x000fc6000f8e783f */
[----:B------:R-:W-:Y:S01]  /*1b450*/  SEL R8, R8, RZ, !P0 ;  /* 0x000000ff08087207 */ /* 0x000fe20004000000 */
[----:B------:R-:W-:Y:S01]  /*1b460*/  IMAD.MOV.U32 R10, RZ, RZ, R15 ;  /* 0x000000ffff0a7224 */ /* 0x000fe200078e000f */
[----:B------:R-:W-:Y:S02]  /*1b470*/  MOV R11, R14 ;  /* 0x0000000e000b7202 */ /* 0x000fe40000000f00 */
[----:B------:R-:W-:Y:S01]  /*1b480*/  ISETP.NE.U32.AND P1, PT, R8, RZ, PT ;  /* 0x000000ff0800720c */ /* 0x000fe20003f25070 */
[----:B------:R-:W-:Y:S02]  /*1b490*/  VIADD R8, R7, UR4 ;  /* 0x0000000407087c36 */ /* 0x000fe40008000000 */
[----:B------:R-:W-:Y:S01]  /*1b4a0*/  IMAD.X R16, R16, 0x1, R3, P4 ;  /* 0x0000000110107824 */ /* 0x000fe200020e0603 */
[-C--:B------:R-:W-:Y:S02]  /*1b4b0*/  IADD3 R19, P3, R19, R4.reuse, RZ ;  /* 0x0000000413137210 */ /* 0x080fe40007f7e0ff */
[----:B------:R-:W-:-:S03]  /*1b4c0*/  IADD3 R21, P4, R21, R4, RZ ;  /* 0x0000000415157210 */ /* 0x000fc60007f9e0ff */
[----:B------:R-:W-:Y:S01]  /*1b4d0*/  IMAD.X R18, R18, 0x1, R3, P3 ;  /* 0x0000000112127824 */ /* 0x000fe200018e0603 */
[----:B------:R-:W-:Y:S02]  /*1b4e0*/  WARPGROUP.DEPBAR.LE gsb0, 0x0 ;  /* 0x00008000000079c5 */ /* 0x000fe40000010000 */
[----:B------:R-:W-:-:S06]  /*1b4f0*/  WARPGROUP.ARRIVE ;  /* 0x00000000000079c5 */ /* 0x000fcc0000000000 */
[----:B------:R-:W-:Y:S01]  /*1b500*/  HGMMA.64x256x8.F32.TF32 R24, gdesc[UR8], R24, gsb0 ;  /* 0x07e00000081879f0 */ /* 0x000fe20008002818 */
[----:B------:R-:W-:Y:S01]  /*1b510*/  IMAD.X R20, R20, 0x1, R3, P4 ;  /* 0x0000000114147824 */ /* 0x000fe200020e0603 */
[-C--:B------:R-:W-:Y:S02]  /*1b520*/  IADD3 R207, P3, R207, R4.reuse, RZ ;  /* 0x00000004cfcf7210 */ /* 0x080fe40007f7e0ff */
[----:B------:R-:W-:-:S03]  /*1b530*/  IADD3 R209, P4, R209, R4, RZ ;  /* 0x00000004d1d17210 */ /* 0x000fc60007f9e0ff */
[--C-:B------:R-:W-:Y:S02]  /*1b540*/  IMAD.X R206, R206, 0x1, R3.reuse, P3 ;  /* 0x00000001cece7824 */ /* 0x100fe400018e0603 */
[----:B------:R-:W-:Y:S01]  /*1b550*/  IMAD.X R208, R208, 0x1, R3, P4 ;  /* 0x00000001d0d07824 */ /* 0x000fe200020e0603 */
[-C--:B----4-:R-:W-:Y:S02]  /*1b560*/  IADD3 R211, P3, R211, R4.reuse, RZ ;  /* 0x00000004d3d37210 */ /* 0x090fe40007f7e0ff */
[----:B------:R-:W-:-:S03]  /*1b570*/  IADD3 R213, P4, R213, R4, RZ ;  /* 0x00000004d5d57210 */ /* 0x000fc60007f9e0ff */
[--C-:B------:R-:W-:Y:S02]  /*1b580*/  IMAD.X R210, R210, 0x1, R3.reuse, P3 ;  /* 0x00000001d2d27824 */ /* 0x100fe400018e0603 */
[----:B------:R-:W-:Y:S01]  /*1b590*/  IMAD.X R212, R212, 0x1, R3, P4 ;  /* 0x00000001d4d47824 */ /* 0x000fe200020e0603 */
[----:B------:R-:W-:-:S04]  /*1b5a0*/  IADD3 R23, P3, R23, R4, RZ ;  /* 0x0000000417177210 */ /* 0x000fc80007f7e0ff */
[----:B------:R-:W-:Y:S02]  /*1b5b0*/  IADD3.X R22, R22, R3, RZ, P3, !PT ;  /* 0x0000000316167210 */ /* 0x000fe40001ffe4ff */
[----:B------:R-:W-:-:S05]  /*1b5c0*/  IADD3 R153, P4, R153, R4, RZ ;  /* 0x0000000499997210 */ /* 0x000fca0007f9e0ff */
[----:B------:R-:W-:Y:S01]  /*1b5d0*/  IMAD.X R152, R152, 0x1, R3, P4 ;  /* 0x0000000198987824 */ /* 0x000fe200020e0603 */
[-C--:B------:R-:W-:Y:S02]  /*1b5e0*/  IADD3 R155, P3, R155, R4.reuse, RZ ;  /* 0x000000049b9b7210 */ /* 0x080fe40007f7e0ff */
[----:B------:R-:W-:Y:S02]  /*1b5f0*/  IADD3 R157, P4, R157, R4, RZ ;  /* 0x000000049d9d7210 */ /* 0x000fe40007f9e0ff */
[----:B------:R-:W-:-:S03]  /*1b600*/  IADD3.X R154, R154, R3, RZ, P3, !PT ;  /* 0x000000039a9a7210 */ /* 0x000fc60001ffe4ff */
[----:B------:R-:W-:Y:S01]  /*1b610*/  IMAD.X R156, R156, 0x1, R3, P4 ;  /* 0x000000019c9c7824 */ /* 0x000fe200020e0603 */
[-C--:B------:R-:W-:Y:S02]  /*1b620*/  IADD3 R215, P3, R215, R4.reuse, RZ ;  /* 0x00000004d7d77210 */ /* 0x080fe40007f7e0ff */
[----:B------:R-:W-:-:S03]  /*1b630*/  IADD3 R217, P4, R217, R4, RZ ;  /* 0x00000004d9d97210 */ /* 0x000fc60007f9e0ff */
[----:B------:R-:W-:Y:S01]  /*1b640*/  IMAD.X R214, R214, 0x1, R3, P3 ;  /* 0x00000001d6d67824 */ /* 0x000fe200018e0603 */
[----:B------:R-:W-:Y:S02]  /*1b650*/  WARPGROUP.DEPBAR.LE gsb0, 0x0 ;  /* 0x00008000000079c5 */ /* 0x000fe40000010000 */
[----:B------:R-:W-:Y:S06]  /*1b660*/  BAR.SYNC.DEFER_BLOCKING 0x0 ;  /* 0x0000000000007b1d */ /* 0x000fec0000010000 */
[----:B------:R-:W-:Y:S01]  /*1b670*/  @!PT LDS RZ, [RZ] ;  /* 0x00000000fffff984 */ /* 0x000fe20000000800 */
[----:B------:R-:W-:Y:S01]  /*1b680*/  @!PT LDS RZ, [RZ] ;  /* 0x00000000fffff984 */ /* 0x000fe20000000800 */
[----:B------:R-:W-:Y:S01]  /*1b690*/  @!PT LDS RZ, [RZ] ;  /* 0x00000000fffff984 */ /* 0x000fe20000000800 */
[----:B------:R1:W-:Y:S02]  /*1b6a0*/  LDGSTS.E [R8+0x50000], desc[UR16][R10.64], P2 ;  /* 0x500000000a087fae */ /* 0x0003e40009121850 */
[----:B-1----:R-:W-:-:S02]  /*1b6b0*/  IMAD.MOV.U32 R10, RZ, RZ, R17 ;  /* 0x000000ffff0a7224 */ /* 0x002fc400078e0011 */
[----:B------:R-:W-:-:S05]  /*1b6c0*/  IMAD.MOV.U32 R11, RZ, RZ, R16 ;  /* 0x000000ffff0b7224 */ /* 0x000fca00078e0010 */
[----:B------:R1:W-:Y:S01]  /*1b6d0*/  LDGSTS.E [R8+0x50004], desc[UR16][R10.64], P1 ;  /* 0x500040000a087fae */ /* 0x0003e20008921850 */
[----:B------:R-:W-:-:S04]  /*1b6e0*/  ISETP.GT.AND P1, PT, R5, 0x2, PT ;  /* 0x000000020500780c */ /* 0x000fc80003f24270 */
[----:B------:R-:W-:Y:S02]  /*1b6f0*/  SEL R9, RZ, 0x4, !P1 ;  /* 0x00000004ff097807 */ /* 0x000fe40004800000 */
[----:B------:R-:W-:Y:S02]  /*1b700*/  ISETP.GT.AND P1, PT, R5, 0x3, PT ;  /* 0x000000030500780c */ /* 0x000fe40003f24270 */
[----:B------:R-:W-:-:S04]  /*1b710*/  SEL R9, R9, RZ, !P0 ;  /* 0x000000ff09097207 */ /* 0x000fc80004000000 */
[----:B------:R-:W-:Y:S02]  /*1b720*/  ISETP.NE.U32.AND P2, PT, R9, RZ, PT ;  /* 0x000000ff0900720c */ /* 0x000fe40003f45070 */
[----:B------:R-:W-:-:S04]  /*1b730*/  SEL R9, RZ, 0x4, !P1 ;  /* 0x00000004ff097807 */ /* 0x000fc80004800000 */
[----:B------:R-:W-:Y:S01]  /*1b740*/  SEL R9, R9, RZ, !P0 ;  /* 0x000000ff09097207 */ /* 0x000fe20004000000 */
[----:B-1----:R-:W-:-:S03]  /*1b750*/  IMAD.MOV.U32 R10, RZ, RZ, R19 ;  /* 0x000000ffff0a7224 */ /* 0x002fc600078e0013 */
[----:B------:R-:W-:Y:S01]  /*1b760*/  ISETP.NE.U32.AND P1, PT, R9, RZ, PT ;  /* 0x000000ff0900720c */ /* 0x000fe20003f25070 */
[----:B------:R-:W-:-:S05]  /*1b770*/  IMAD.MOV.U32 R11, RZ, RZ, R18 ;  /* 0x000000ffff0b7224 */ /* 0x000fca00078e0012 */
[----:B------:R1:W-:Y:S02]  /*1b780*/  LDGSTS.E [R8+0x50008], desc[UR16][R10.64], P2 ;  /* 0x500080000a087fae */ /* 0x0003e40009121850 */
[----:B-1----:R-:W-:Y:S01]  /*1b790*/  MOV R10, R21 ;  /* 0x00000015000a7202 */ /* 0x002fe20000000f00 */
        /* <DEDUP_REMOVED lines=13> */
[----:B-1----:R-:W-:Y:S01]  /*1b870*/  IMAD.MOV.U32 R10, RZ, RZ, R209 ;  /* 0x000000ffff0a7224 */ /* 0x002fe200078e00d1 */
[----:B------:R-:W-:-:S05]  /*1b880*/  MOV R11, R208 ;  /* 0x000000d0000b7202 */ /* 0x000fca0000000f00 */
        /* <DEDUP_REMOVED lines=11> */
[----:B------:R1:W-:Y:S01]  /*1b940*/  LDGSTS.E [R8+0x54008], desc[UR16][R10.64], P2 ;  /* 0x540080000a087fae */ /* 0x0003e20009121850 */
[----:B------:R-:W-:Y:S01]  /*1b950*/  ISETP.GT.AND P2, PT, R5, 0x5, PT ;  /* 0x000000050500780c */ /* 0x000fe20003f44270 */
[----:B-1----:R-:W-:Y:S02]  /*1b960*/  IMAD.MOV.U32 R10, RZ, RZ, R213 ;  /* 0x000000ffff0a7224 */ /* 0x002fe400078e00d5 */
[----:B------:R-:W-:-:S05]  /*1b970*/  IMAD.MOV.U32 R11, RZ, RZ, R212 ;  /* 0x000000ffff0b7224 */ /* 0x000fca00078e00d4 */
[----:B------:R1:W-:Y:S01]  /*1b980*/  LDGSTS.E [R8+0x5400c], desc[UR16][R10.64], P1 ;  /* 0x5400c0000a087fae */ /* 0x0003e20008921850 */
[----:B------:R-:W-:-:S04]  /*1b990*/  ISETP.GT.AND P1, PT, R5, 0x4, PT ;  /* 0x000000040500780c */ /* 0x000fc80003f24270 */
[----:B------:R-:W-:-:S04]  /*1b9a0*/  SEL R9, RZ, 0x4, !P1 ;  /* 0x00000004ff097807 */ /* 0x000fc80004800000 */
[----:B------:R-:W-:Y:S02]  /*1b9b0*/  SEL R9, R9, RZ, !P0 ;  /* 0x000000ff09097207 */ /* 0x000fe40004000000 */
[----:B-1----:R-:W-:Y:S02]  /*1b9c0*/  SEL R8, RZ, 0x4, !P2 ;  /* 0x00000004ff087807 */ /* 0x002fe40005000000 */
[----:B------:R-:W-:Y:S02]  /*1b9d0*/  ISETP.NE.U32.AND P1, PT, R9, RZ, PT ;  /* 0x000000ff0900720c */ /* 0x000fe40003f25070 */
[----:B------:R-:W-:-:S04]  /*1b9e0*/  SEL R8, R8, RZ, !P0 ;  /* 0x000000ff08087207 */ /* 0x000fc80004000000 */
[----:B------:R-:W-:Y:S02]  /*1b9f0*/  ISETP.NE.U32.AND P2, PT, R8, RZ, PT ;  /* 0x000000ff0800720c */ /* 0x000fe40003f45070 */
[----:B------:R-:W-:Y:S01]  /*1ba00*/  LOP3.LUT R8, R7, 0x10, RZ, 0x3c, !PT ;  /* 0x0000001007087812 */ /* 0x000fe200078e3cff */
[----:B------:R-:W-:Y:S02]  /*1ba10*/  IMAD.MOV.U32 R10, RZ, RZ, R23 ;  /* 0x000000ffff0a7224 */ /* 0x000fe400078e0017 */
[----:B------:R-:W-:Y:S02]  /*1ba20*/  IMAD.MOV.U32 R11, RZ, RZ, R22 ;  /* 0x000000ffff0b7224 */ /* 0x000fe400078e0016 */
[----:B------:R-:W-:-:S05]  /*1ba30*/  VIADD R8, R8, UR4 ;  /* 0x0000000408087c36 */ /* 0x000fca0008000000 */
[----:B------:R1:W-:Y:S01]  /*1ba40*/  LDGSTS.E [R8+0x50000], desc[UR16][R10.64], P1 ;  /* 0x500000000a087fae */ /* 0x0003e20008921850 */
[----:B------:R-:W-:-:S04]  /*1ba50*/  ISETP.GT.AND P1, PT, R5, 0x6, PT ;  /* 0x000000060500780c */ /* 0x000fc80003f24270 */
[----:B------:R-:W-:Y:S02]  /*1ba60*/  SEL R9, RZ, 0x4, !P1 ;  /* 0x00000004ff097807 */ /* 0x000fe40004800000 */
[----:B------:R-:W-:Y:S02]  /*1ba70*/  ISETP.GT.AND P1, PT, R5, 0x7, PT ;  /* 0x000000070500780c */ /* 0x000fe40003f24270 */
[----:B------:R-:W-:Y:S01]  /*1ba80*/  SEL R9, R9, RZ, !P0 ;  /* 0x000000ff09097207 */ /* 0x000fe20004000000 */
[----:B-1----:R-:W-:Y:S02]  /*1ba90*/  IMAD.MOV.U32 R10, RZ, RZ, R153 ;  /* 0x000000ffff0a7224 */ /* 0x002fe400078e0099 */
[----:B------:R-:W-:-:S05]  /*1baa0*/  IMAD.MOV.U32 R11, RZ, RZ, R152 ;  /* 0x000000ffff0b7224 */ /* 0x000fca00078e0098 */
[----:B------:R1:W-:Y:S01]  /*1bab0*/  LDGSTS.E [R8+0x50004], desc[UR16][R10.64], P2 ;  /* 0x500040000a087fae */ /* 0x0003e20009121850 */
[----:B------:R-:W-:Y:S02]  /*1bac0*/  ISETP.NE.U32.AND P2, PT, R9, RZ, PT ;  /* 0x000000ff0900720c */ /* 0x000fe40003f45070 */
[----:B------:R-:W-:-:S04]  /*1bad0*/  SEL R9, RZ, 0x4, !P1 ;  /* 0x00000004ff097807 */ /* 0x000fc80004800000 */
[----:B------:R-:W-:-:S04]  /*1bae0*/  SEL R9, R9, RZ, !P0 ;  /* 0x000000ff09097207 */ /* 0x000fc80004000000 */
[----:B------:R-:W-:Y:S01]  /*1baf0*/  ISETP.NE.U32.AND P1, PT, R9, RZ, PT ;  /* 0x000000ff0900720c */ /* 0x000fe20003f25070 */
[----:B-1----:R-:W-:Y:S02]  /*1bb00*/  IMAD.MOV.U32 R10, RZ, RZ, R155 ;  /* 0x000000ffff0a7224 */ /* 0x002fe400078e009b */
[----:B------:R-:W-:-:S05]  /*1bb10*/  IMAD.MOV.U32 R11, RZ, RZ, R154 ;  /* 0x000000ffff0b7224 */ /* 0x000fca00078e009a */
[----:B------:R1:W-:Y:S02]  /*1bb20*/  LDGSTS.E [R8+0x50008], desc[UR16][R10.64], P2 ;  /* 0x500080000a087fae */ /* 0x0003e40009121850 */
[----:B-1----:R-:W-:Y:S02]  /*1bb30*/  IMAD.MOV.U32 R10, RZ, RZ, R157 ;  /* 0x000000ffff0a7224 */ /* 0x002fe400078e009d */
        /* <DEDUP_REMOVED lines=11> */
[----:B------:R-:W-:Y:S01]  /*1bbf0*/  IMAD.MOV.U32 R11, RZ, RZ, R214 ;  /* 0x000000ffff0b7224 */ /* 0x000fe200078e00d6 */
[----:B------:R-:W-:-:S04]  /*1bc00*/  IADD3.X R216, R216, R3, RZ, P4, !PT ;  /* 0x00000003d8d87210 */ /* 0x000fc800027fe4ff */
[----:B------:R1:W-:Y:S02]  /*1bc10*/  LDGSTS.E [R8+0x54000], desc[UR16][R10.64], P2 ;  /* 0x540000000a087fae */ /* 0x0003e40009121850 */
[----:B-1----:R-:W-:Y:S02]  /*1bc20*/  IMAD.MOV.U32 R10, RZ, RZ, R217 ;  /* 0x000000ffff0a7224 */ /* 0x002fe400078e00d9 */
[----:B------:R-:W-:-:S05]  /*1bc30*/  IMAD.MOV.U32 R11, RZ, RZ, R216 ;  /* 0x000000ffff0b7224 */ /* 0x000fca00078e00d8 */
[----:B------:R1:W-:Y:S01]  /*1bc40*/  LDGSTS.E [R8+0x54004], desc[UR16][R10.64], P1 ;  /* 0x540040000a087fae */ /* 0x0003e20008921850 */
[----:B------:R-:W-:-:S04]  /*1bc50*/  ISETP.GT.AND P1, PT, R5, 0x26, PT ;  /* 0x000000260500780c */ /* 0x000fc80003f24270 */
[----:B------:R-:W-:Y:S02]  /*1bc60*/  SEL R9, RZ, 0x4, !P1 ;  /* 0x00000004ff097807 */ /* 0x000fe40004800000 */
[----:B------:R-:W-:Y:S02]  /*1bc70*/  ISETP.GT.AND P1, PT, R5, 0x27, PT ;  /* 0x000000270500780c */ /* 0x000fe40003f24270 */
[----:B------:R-:W-:Y:S02]  /*1bc80*/  SEL R9, R9, RZ, !P0 ;  /* 0x000000ff09097207 */ /* 0x000fe40004000000 */
[----:B------:R-:W-:Y:S02]  /*1bc90*/  IADD3 R219, P3, R219, R4, RZ ;  /* 0x00000004dbdb7210 */ /* 0x000fe40007f7e0ff */
[----:B------:R-:W-:Y:S02]  /*1bca0*/  ISETP.NE.U32.AND P2, PT, R9, RZ, PT ;  /* 0x000000ff0900720c */ /* 0x000fe40003f45070 */
[----:B------:R-:W-:Y:S01]  /*1bcb0*/  SEL R9, RZ, 0x4, !P1 ;  /* 0x00000004ff097807 */ /* 0x000fe20004800000 */
[----:B------:R-:W-:-:S03]  /*1bcc0*/  IMAD.X R218, R218, 0x1, R3, P3 ;  /* 0x00000001dada7824 */ /* 0x000fc600018e0603 */
[----:B------:R-:W-:Y:S02]  /*1bcd0*/  SEL R9, R9, RZ, !P0 ;  /* 0x000000ff09097207 */ /* 0x000fe40004000000 */
[----:B------:R-:W-:Y:S02]  /*1bce0*/  IADD3 R221, P4, R221, R4, RZ ;  /* 0x00000004dddd7210 */ /* 0x000fe40007f9e0ff */
[----:B------:R-:W-:Y:S01]  /*1bcf0*/  ISETP.NE.U32.AND P1, PT, R9, RZ, PT ;  /* 0x000000ff0900720c */ /* 0x000fe20003f25070 */
[----:B-1----:R-:W-:Y:S01]  /*1bd00*/  IMAD.MOV.U32 R11, RZ, RZ, R218 ;  /* 0x000000ffff0b7224 */ /* 0x002fe200078e00da */
[----:B------:R-:W-:Y:S01]  /*1bd10*/  MOV R10, R219 ;  /* 0x000000db000a7202 */ /* 0x000fe20000000f00 */
[----:B------:R-:W-:-:S04]  /*1bd20*/  IMAD.X R220, R220, 0x1, R3, P4 ;  /* 0x00000001dcdc7824 */ /* 0x000fc800020e0603 */
        /* <DEDUP_REMOVED lines=9> */
[----:B------:R-:W-:Y:S02]  /*1bdc0*/  IADD3 R159, P3, R159, R4, RZ ;  /* 0x000000049f9f7210 */ /* 0x000fe40007f7e0ff */
[----:B------:R-:W-:Y:S02]  /*1bdd0*/  SEL R8, R8, RZ, !P0 ;  /* 0x000000ff08087207 */ /* 0x000fe40004000000 */
[----:B------:R-:W-:Y:S02]  /*1bde0*/  ISETP.NE.U32.AND P1, PT, R9, RZ, PT ;  /* 0x000000ff0900720c */ /* 0x000fe40003f25070 */
[----:B------:R-:W-:Y:S01]  /*1bdf0*/  ISETP.NE.U32.AND P2, PT, R8, RZ, PT ;  /* 0x000000ff0800720c */ /* 0x000fe20003f45070 */
[----:B------:R-:W-:Y:S01]  /*1be00*/  IMAD.X R158, R158, 0x1, R3, P3 ;  /* 0x000000019e9e7824 */ /* 0x000fe200018e0603 */
[----:B------:R-:W-:-:S02]  /*1be10*/  LOP3.LUT R8, R7, 0x20, RZ, 0x3c, !PT ;  /* 0x0000002007087812 */ /* 0x000fc400078e3cff */
[----:B------:R-:W-:Y:S01]  /*1be20*/  MOV R10, R159 ;  /* 0x0000009f000a7202 */ /* 0x000fe20000000f00 */
[----:B------:R-:W-:Y:S02]  /*1be30*/  IMAD.MOV.U32 R11, RZ, RZ, R158 ;  /* 0x000000ffff0b7224 */ /* 0x000fe400078e009e */
[----:B------:R-:W-:Y:S01]  /*1be40*/  VIADD R8, R8, UR4 ;  /* 0x0000000408087c36 */ /* 0x000fe20008000000 */
[----:B------:R-:W-:-:S04]  /*1be50*/  IADD3 R161, P4, R161, R4, RZ ;  /* 0x00000004a1a17210 */ /* 0x000fc80007f9e0ff */
[----:B------:R1:W-:Y:S01]  /*1be60*/  LDGSTS.E [R8+0x50000], desc[UR16][R10.64], P1 ;  /* 0x500000000a087fae */ /* 0x0003e20008921850 */
[----:B------:R-:W-:Y:S01]  /*1be70*/  ISETP.GT.AND P1, PT, R5, 0xa, PT ;  /* 0x0000000a0500780c */ /* 0x000fe20003f24270 */
[----:B------:R-:W-:-:S03]  /*1be80*/  IMAD.X R160, R160, 0x1, R3, P4 ;  /* 0x00000001a0a07824 */ /* 0x000fc600020e0603 */
[----:B------:R-:W-:Y:S02]  /*1be90*/  SEL R9, RZ, 0x4, !P1 ;  /* 0x00000004ff097807 */ /* 0x000fe40004800000 */
[----:B------:R-:W-:Y:S02]  /*1bea0*/  ISETP.GT.AND P1, PT, R5, 0xb, PT ;  /* 0x0000000b0500780c */ /* 0x000fe40003f24270 */
[----:B------:R-:W-:Y:S01]  /*1beb0*/  SEL R9, R9, RZ, !P0 ;  /* 0x000000ff09097207 */ /* 0x000fe20004000000 */
[----:B-1----:R-:W-:Y:S02]  /*1bec0*/  IMAD.MOV.U32 R10, RZ, RZ, R161 ;  /* 0x000000ffff0a7224 */ /* 0x002fe400078e00a1 */
[----:B------:R-:W-:Y:S01]  /*1bed0*/  IMAD.MOV.U32 R11, RZ, RZ, R160 ;  /* 0x000000ffff0b7224 */ /* 0x000fe200078e00a0 */
[----:B------:R-:W-:-:S04]  /*1bee0*/  IADD3 R163, P3, R163, R4, RZ ;  /* 0x00000004a3a37210 */ /* 0x000fc80007f7e0ff */
[----:B------:R1:W-:Y:S01]  /*1bef0*/  LDGSTS.E [R8+0x50004], desc[UR16][R10.64], P2 ;  /* 0x500040000a087fae */ /* 0x0003e20009121850 */
        /* <DEDUP_REMOVED lines=24> */
[----:B-1----:R-:W-:Y:S02]  /*1c080*/  IMAD.MOV.U32 R10, RZ, RZ, R223 ;  /* 0x000000ffff0a7224 */ /* 0x002fe400078e00df */
[----:B------:R-:W-:Y:S02]  /*1c090*/  IMAD.MOV.U32 R11, RZ, RZ, R222 ;  /* 0x000000ffff0b7224 */ /* 0x000fe400078e00de */
[----:B------:R-:W-:-:S03]  /*1c0a0*/  IMAD.X R224, R224, 0x1, R3, P4 ;  /* 0x00000001e0e07824 */ /* 0x000fc600020e0603 */
[----:B------:R1:W-:Y:S02]  /*1c0b0*/  LDGSTS.E [R8+0x54000], desc[UR16][R10.64], P2 ;  /* 0x540000000a087fae */ /* 0x0003e40009121850 */
[----:B-1----:R-:W-:Y:S01]  /*1c0c0*/  MOV R10, R225 ;  /* 0x000000e1000a7202 */ /* 0x002fe20000000f00 */
[----:B------:R-:W-:-:S05]  /*1c0d0*/  IMAD.MOV.U32 R11, RZ, RZ, R224 ;  /* 0x000000ffff0b7224 */ /* 0x000fca00078e00e0 */
[----:B------:R1:W-:Y:S01]  /*1c0e0*/  LDGSTS.E [R8+0x54004], desc[UR16][R10.64], P1 ;  /* 0x540040000a087fae */ /* 0x0003e20008921850 */
[----:B------:R-:W-:-:S04]  /*1c0f0*/  ISETP.GT.AND P1, PT, R5, 0x2a, PT ;  /* 0x0000002a0500780c */ /* 0x000fc80003f24270 */
[----:B------:R-:W-:Y:S02]  /*1c100*/  SEL R9, RZ, 0x4, !P1 ;  /* 0x00000004ff097807 */ /* 0x000fe40004800000 */
[----:B------:R-:W-:Y:S02]  /*1c110*/  ISETP.GT.AND P1, PT, R5, 0x2b, PT ;  /* 0x0000002b0500780c */ /* 0x000fe40003f24270 */
[----:B------:R-:W-:Y:S02]  /*1c120*/  SEL R9, R9, RZ, !P0 ;  /* 0x000000ff09097207 */ /* 0x000fe40004000000 */
[-C--:B------:R-:W-:Y:S02]  /*1c130*/  IADD3 R227, P3, R227, R4.reuse, RZ ;  /* 0x00000004e3e37210 */ /* 0x080fe40007f7e0ff */
[----:B------:R-:W-:Y:S02]  /*1c140*/  ISETP.NE.U32.AND P2, PT, R9, RZ, PT ;  /* 0x000000ff0900720c */ /* 0x000fe40003f45070 */
[----:B------:R-:W-:Y:S01]  /*1c150*/  SEL R9, RZ, 0x4, !P1 ;  /* 0x00000004ff097807 */ /* 0x000fe20004800000 */
[----:B------:R-:W-:Y:S01]  /*1c160*/  IMAD.X R226, R226, 0x1, R3, P3 ;  /* 0x00000001e2e27824 */ /* 0x000fe200018e0603 */
[----:B------:R-:W-:-:S02]  /*1c170*/  IADD3 R229, P4, R229, R4, RZ ;  /* 0x00000004e5e57210 */ /* 0x000fc40007f9e0ff */
[----:B------:R-:W-:Y:S01]  /*1c180*/  SEL R9, R9, RZ, !P0 ;  /* 0x000000ff09097207 */ /* 0x000fe20004000000 */
[----:B-1----:R-:W-:-:S03]  /*1c190*/  IMAD.MOV.U32 R10, RZ, RZ, R227 ;  /* 0x000000ffff0a7224 */ /* 0x002fc600078e00e3 */
[----:B------:R-:W-:Y:S01]  /*1c1a0*/  ISETP.NE.U32.AND P1, PT, R9, RZ, PT ;  /* 0x000000ff0900720c */ /* 0x000fe20003f25070 */
[----:B------:R-:W-:Y:S02]  /*1c1b0*/  IMAD.MOV.U32 R11, RZ, RZ, R226 ;  /* 0x000000ffff0b7224 */ /* 0x000fe400078e00e2 */
[----:B------:R-:W-:-:S03]  /*1c1c0*/  IMAD.X R228, R228, 0x1, R3, P4 ;  /* 0x00000001e4e47824 */ /* 0x000fc600020e0603 */
[----:B------:R1:W-:Y:S01]  /*1c1d0*/  LDGSTS.E [R8+0x54008], desc[UR16][R10.64], P2 ;  /* 0x540080000a087fae */ /* 0x0003e20009121850 */
[----:B------:R-:W-:Y:S01]  /*1c1e0*/  ISETP.GT.AND P2, PT, R5, 0xd, PT ;  /* 0x0000000d0500780c */ /* 0x000fe20003f44270 */
[----:B-1----:R-:W-:Y:S01]  /*1c1f0*/  IMAD.MOV.U32 R10, RZ, RZ, R229 ;  /* 0x000000ffff0a7224 */ /* 0x002fe200078e00e5 */
[----:B------:R-:W-:-:S05]  /*1c200*/  MOV R11, R228 ;  /* 0x000000e4000b7202 */ /* 0x000fca0000000f00 */
        /* <DEDUP_REMOVED lines=10> */
[----:B------:R-:W-:Y:S01]  /*1c2b0*/  LOP3.LUT R8, R7, 0x30, RZ, 0x3c, !PT ;  /* 0x0000003007087812 */ /* 0x000fe200078e3cff */
[----:B------:R-:W-:-:S02]  /*1c2c0*/  IMAD.MOV.U32 R10, RZ, RZ, R167 ;  /* 0x000000ffff0a7224 */ /* 0x000fc400078e00a7 */
        /* <DEDUP_REMOVED lines=9> */
[----:B-1----:R-:W-:Y:S01]  /*1c360*/  IMAD.MOV.U32 R10, RZ, RZ, R169 ;  /* 0x000000ffff0a7224 */ /* 0x002fe200078e00a9 */
[----:B------:R-:W-:Y:S02]  /*1c370*/  MOV R11, R168 ;  /* 0x000000a8000b7202 */ /* 0x000fe40000000f00 */
[----:B------:R-:W-:-:S03]  /*1c380*/  IADD3 R171, P3, R171, R4, RZ ;  /* 0x00000004abab7210 */ /* 0x000fc60007f7e0ff */
[----:B------:R1:W-:Y:S01]  /*1c390*/  LDGSTS.E [R8+0x50004], desc[UR16][R10.64], P2 ;  /* 0x500040000a087fae */ /* 0x0003e20009121850 */
        /* <DEDUP_REMOVED lines=19> */
[----:B------:R-:W-:-:S02]  /*1c4d0*/  SEL R9, RZ, 0x4, !P1 ;  /* 0x00000004ff097807 */ /* 0x000fc40004800000 */
[----:B------:R-:W-:Y:S02]  /*1c4e0*/  IADD3.X R230, R230, R3, RZ, P3, !PT ;  /* 0x00000003e6e67210 */ /* 0x000fe40001ffe4ff */
        /* <DEDUP_REMOVED lines=22> */
[----:B------:R-:W-:Y:S01]  /*1c650*/  IADD3.X R236, R236, R3, RZ, P4, !PT ;  /* 0x00000003ecec7210 */ /* 0x000fe200027fe4ff */
        /* <DEDUP_REMOVED lines=21> */
[C---:B------:R-:W-:Y:S02]  /*1c7b0*/  ISETP.GT.AND P1, PT, R5.reuse, 0x12, PT ;  /* 0x000000120500780c */ /* 0x040fe40003f24270 */
[----:B------:R-:W-:Y:S02]  /*1c7c0*/  IADD3.X R176, R176, R3, RZ, P4, !PT ;  /* 0x00000003b0b07210 */ /* 0x000fe400027fe4ff */
[----:B------:R-:W-:Y:S02]  /*1c7d0*/  SEL R9, RZ, 0x4, !P1 ;  /* 0x00000004ff097807 */ /* 0x000fe40004800000 */
[----:B------:R-:W-:Y:S02]  /*1c7e0*/  ISETP.GT.AND P1, PT, R5, 0x13, PT ;  /* 0x000000130500780c */ /* 0x000fe40003f24270 */
[----:B------:R-:W-:Y:S01]  /*1c7f0*/  SEL R9, R9, RZ, !P0 ;  /* 0x000000ff09097207 */ /* 0x000fe20004000000 */
[----:B-1----:R-:W-:-:S02]  /*1c800*/  IMAD.MOV.U32 R10, RZ, RZ, R177 ;  /* 0x000000ffff0a7224 */ /* 0x002fc400078e00b1 */
        /* <DEDUP_REMOVED lines=48> */
[----:B------:R1:W-:Y:S01]  /*1cb10*/  LDGSTS.E [R8+0x54008], desc[UR16][R10.64], P2 ;  /* 0x540080000a087fae */ /* 0x0003e20009121850 */
[----:B------:R-:W-:Y:S02]  /*1cb20*/  ISETP.GT.AND P2, PT, R5, 0x15, PT ;  /* 0x000000150500780c */ /* 0x000fe40003f44270 */
[----:B-1----:R-:W-:Y:S01]  /*1cb30*/  MOV R10, R245 ;  /* 0x000000f5000a7202 */ /* 0x002fe20000000f00 */
        /* <DEDUP_REMOVED lines=21> */
[----:B------:R-:W-:Y:S02]  /*1cc90*/  SEL R9, R9, RZ, !P0 ;  /* 0x000000ff09097207 */ /* 0x000fe40004000000 */
[----:B-1----:R-:W-:Y:S01]  /*1cca0*/  MOV R10, R185 ;  /* 0x000000b9000a7202 */ /* 0x002fe20000000f00 */
[----:B------:R-:W-:Y:S01]  /*1ccb0*/  IMAD.MOV.U32 R11, RZ, RZ, R184 ;  /* 0x000000ffff0b7224 */ /* 0x000fe200078e00b8 */
[----:B------:R-:W-:-:S04]  /*1ccc0*/  IADD3 R187, P3, R187, R4, RZ ;  /* 0x00000004bbbb7210 */ /* 0x000fc80007f7e0ff */
[----:B------:R1:W-:Y:S01]  /*1ccd0*/  LDGSTS.E [R8+0x50004], desc[UR16][R10.64], P2 ;  /* 0x500040000a087fae */ /* 0x0003e20009121850 */
[----:B------:R-:W-:Y:S02]  /*1cce0*/  ISETP.NE.U32.AND P2, PT, R9, RZ, PT ;  /* 0x000000ff0900720c */ /* 0x000fe40003f45070 */
[----:B------:R-:W-:Y:S01]  /*1ccf0*/  SEL R9, RZ, 0x4, !P1 ;  /* 0x00000004ff097807 */ /* 0x000fe20004800000 */
[----:B------:R-:W-:Y:S01]  /*1cd00*/  IMAD.X R186, R186, 0x1, R3, P3 ;  /* 0x00000001baba7824 */ /* 0x000fe200018e0603 */
[----:B------:R-:W-:Y:S02]  /*1cd10*/  IADD3 R189, P4, R189, R4, RZ ;  /* 0x00000004bdbd7210 */ /* 0x000fe40007f9e0ff */
[----:B------:R-:W-:-:S04]  /*1cd20*/  SEL R9, R9, RZ, !P0 ;  /* 0x000000ff09097207 */ /* 0x000fc80004000000 */
[----:B------:R-:W-:Y:S01]  /*1cd30*/  ISETP.NE.U32.AND P1, PT, R9, RZ, PT ;  /* 0x000000ff0900720c */ /* 0x000fe20003f25070 */
[----:B-1----:R-:W-:Y:S02]  /*1cd40*/  IMAD.MOV.U32 R10, RZ, RZ, R187 ;  /* 0x000000ffff0a7224 */ /* 0x002fe400078e00bb */
[----:B------:R-:W-:Y:S02]  /*1cd50*/  IMAD.MOV.U32 R11, RZ, RZ, R186 ;  /* 0x000000ffff0b7224 */ /* 0x000fe400078e00ba */
[----:B------:R-:W-:-:S03]  /*1cd60*/  IMAD.X R188, R188, 0x1, R3, P4 ;  /* 0x00000001bcbc7824 */ /* 0x000fc600020e0603 */
[----:B------:R1:W-:Y:S02]  /*1cd70*/  LDGSTS.E [R8+0x50008], desc[UR16][R10.64], P2 ;  /* 0x500080000a087fae */ /* 0x0003e40009121850 */
[----:B-1----:R-:W-:Y:S01]  /*1cd80*/  IMAD.MOV.U32 R10, RZ, RZ, R189 ;  /* 0x000000ffff0a7224 */ /* 0x002fe200078e00bd */
[----:B------:R-:W-:-:S05]  /*1cd90*/  MOV R11, R188 ;  /* 0x000000bc000b7202 */ /* 0x000fca0000000f00 */
        /* <DEDUP_REMOVED lines=28> */
[----:B--2---:R-:W-:Y:S02]  /*1cf60*/  IADD3 R6, P4, R6, R4, RZ ;  /* 0x0000000406067210 */ /* 0x004fe40007f9e0ff */
[----:B------:R-:W-:Y:S01]  /*1cf70*/  ISETP.NE.U32.AND P1, PT, R9, RZ, PT ;  /* 0x000000ff0900720c */ /* 0x000fe20003f25070 */
[----:B-1----:R-:W-:Y:S02]  /*1cf80*/  IMAD.MOV.U32 R10, RZ, RZ, R251 ;  /* 0x000000ffff0a7224 */ /* 0x002fe400078e00fb */
[----:B------:R-:W-:Y:S02]  /*1cf90*/  IMAD.MOV.U32 R11, RZ, RZ, R250 ;  /* 0x000000ffff0b7224 */ /* 0x000fe400078e00fa */
[----:B------:R-:W-:-:S03]  /*1cfa0*/  IMAD.X R252, R252, 0x1, R3, P4 ;  /* 0x00000001fcfc7824 */ /* 0x000fc600020e0603 */
        /* <DEDUP_REMOVED lines=11> */
[----:B------:R-:W-:Y:S01]  /*1d060*/  ISETP.NE.U32.AND P1, PT, R9, RZ, PT ;  /* 0x000000ff0900720c */ /* 0x000fe20003f25070 */
[----:B------:R-:W-:Y:S01]  /*1d070*/  IMAD.X R190, R190, 0x1, R3, P3 ;  /* 0x00000001bebe7824 */ /* 0x000fe200018e0603 */
[----:B------:R-:W-:-:S02]  /*1d080*/  ISETP.NE.U32.AND P2, PT, R8, RZ, PT ;  /* 0x000000ff0800720c */ /* 0x000fc40003f45070 */
[----:B------:R-:W-:Y:S01]  /*1d090*/  LOP3.LUT R8, R7, 0x60, RZ, 0x3c, !PT ;  /* 0x0000006007087812 */ /* 0x000fe200078e3cff */
[----:B------:R-:W-:Y:S02]  /*1d0a0*/  IMAD.MOV.U32 R10, RZ, RZ, R191 ;  /* 0x000000ffff0a7224 */ /* 0x000fe400078e00bf */
[----:B------:R-:W-:Y:S01]  /*1d0b0*/  IMAD.MOV.U32 R11, RZ, RZ, R190 ;  /* 0x000000ffff0b7224 */ /* 0x000fe200078e00be */
[----:B------:R-:W-:Y:S02]  /*1d0c0*/  IADD3 R8, R8, UR4, RZ ;  /* 0x0000000408087c10 */ /* 0x000fe4000fffe0ff */
[----:B------:R-:W-:-:S03]  /*1d0d0*/  IADD3 R193, P4, R193, R4, RZ ;  /* 0x00000004c1c17210 */ /* 0x000fc60007f9e0ff */
        /* <DEDUP_REMOVED lines=16> */
[----:B------:R-:W-:Y:S01]  /*1d1e0*/  STL [R1+0x7f0], R13 ;  /* 0x0007f00d01007387 */ /* 0x000fe20000100800 */
[----:B-1----:R-:W-:Y:S01]  /*1d1f0*/  IMAD.MOV.U32 R10, RZ, RZ, R195 ;  /* 0x000000ffff0a7224 */ /* 0x002fe200078e00c3 */
[----:B------:R-:W-:Y:S01]  /*1d200*/  IADD3.X R196, R196, R3, RZ, P4, !PT ;  /* 0x00000003c4c47210 */ /* 0x000fe200027fe4ff */
[----:B------:R-:W-:Y:S01]  /*1d210*/  IMAD.MOV.U32 R11, RZ, RZ, R194 ;  /* 0x000000ffff0b7224 */ /* 0x000fe200078e00c2 */
[----:B------:R-:W-:Y:S04]  /*1d220*/  STL [R1+0x800], R148 ;  /* 0x0008009401007387 */ /* 0x000fe80000100800 */
[----:B------:R-:W-:Y:S04]  /*1d230*/  STL [R1+0x7fc], R149 ;  /* 0x0007fc9501007387 */ /* 0x000fe80000100800 */
[----:B------:R-:W-:Y:S04]  /*1d240*/  STL [R1+0x7f8], R150 ;  /* 0x0007f89601007387 */ /* 0x000fe80000100800 */
[----:B------:R1:W-:Y:S04]  /*1d250*/  STL [R1+0x7f4], R151 ;  /* 0x0007f49701007387 */ /* 0x0003e80000100800 */
[----:B------:R2:W-:Y:S04]  /*1d260*/  STL [R1+0x200], R6 ;  /* 0x0002000601007387 */ /* 0x0005e80000100800 */
[----:B------:R3:W-:Y:S04]  /*1d270*/  LDGSTS.E [R8+0x50008], desc[UR16][R10.64], P2 ;  /* 0x500080000a087fae */ /* 0x0007e80009121850 */
[----:B-1----:R-:W4:Y:S04]  /*1d280*/  LDL.LU R151, [R1+0x20c] ;  /* 0x00020c0001977983 */ /* 0x002f280000300800 */
[----:B------:R-:W4:Y:S01]  /*1d290*/  LDL.LU R150, [R1+0x210] ;  /* 0x0002100001967983 */ /* 0x000f220000300800 */
[----:B---3--:R-:W-:-:S03]  /*1d2a0*/  IMAD.MOV.U32 R10, RZ, RZ, R197 ;  /* 0x000000ffff0a7224 */ /* 0x008fc600078e00c5 */
[----:B------:R-:W3:Y:S01]  /*1d2b0*/  LDL.LU R149, [R1+0x214] ;  /* 0x0002140001957983 */ /* 0x000ee20000300800 */
[----:B------:R-:W-:-:S03]  /*1d2c0*/  IMAD.MOV.U32 R11, RZ, RZ, R196 ;  /* 0x000000ffff0b7224 */ /* 0x000fc600078e00c4 */
[----:B------:R-:W3:Y:S04]  /*1d2d0*/  LDL.LU R148, [R1+0x218] ;  /* 0x0002180001947983 */ /* 0x000ee80000300800 */
[----:B------:R-:W3:Y:S04]  /*1d2e0*/  LDL.LU R13, [R1+0x21c] ;  /* 0x00021c00010d7983 */ /* 0x000ee80000300800 */
[----:B--2---:R-:W2:Y:S04]  /*1d2f0*/  LDL.LU R6, [R1+0x220] ;  /* 0x0002200001067983 */ /* 0x004ea80000300800 */
[----:B------:R1:W-:Y:S04]  /*1d300*/  LDGSTS.E [R8+0x5000c], desc[UR16][R10.64], P1 ;  /* 0x5000c0000a087fae */ /* 0x0003e80008921850 */
[----:B------:R-:W3:Y:S04]  /*1d310*/  LDL.LU R10, [R1+0x204] ;  /* 0x00020400010a7983 */ /* 0x000ee80000300800 */
[----:B------:R-:W1:Y:S01]  /*1d320*/  LDL.LU R11, [R1+0x208] ;  /* 0x00020800010b7983 */ /* 0x000e620000300800 */
[----:B------:R-:W-:-:S04]  /*1d330*/  ISETP.GT.AND P1, PT, R5, 0x38, PT ;  /* 0x000000380500780c */ /* 0x000fc80003f24270 */
[----:B------:R-:W-:Y:S02]  /*1d340*/  SEL R9, RZ, 0x4, !P1 ;  /* 0x00000004ff097807 */ /* 0x000fe40004800000 */
[----:B------:R-:W-:Y:S02]  /*1d350*/  ISETP.GT.AND P1, PT, R5, 0x39, PT ;  /* 0x000000390500780c */ /* 0x000fe40003f24270 */
[----:B------:R-:W-:-:S04]  /*1d360*/  SEL R9, R9, RZ, !P0 ;  /* 0x000000ff09097207 */ /* 0x000fc80004000000 */
[----:B------:R-:W-:Y:S02]  /*1d370*/  ISETP.NE.U32.AND P2, PT, R9, RZ, PT ;  /* 0x000000ff0900720c */ /* 0x000fe40003f45070 */
[----:B------:R-:W-:-:S04]  /*1d380*/  SEL R9, RZ, 0x4, !P1 ;  /* 0x00000004ff097807 */ /* 0x000fc80004800000 */
[----:B------:R-:W-:-:S04]  /*1d390*/  SEL R9, R9, RZ, !P0 ;  /* 0x000000ff09097207 */ /* 0x000fc80004000000 */
[----:B------:R-:W-:Y:S02]  /*1d3a0*/  ISETP.NE.U32.AND P1, PT, R9, RZ, PT ;  /* 0x000000ff0900720c */ /* 0x000fe40003f25070 */
[----:B----4-:R-:W-:-:S05]  /*1d3b0*/  IADD3 R150, P4, R150, R4, RZ ;  /* 0x0000000496967210 */ /* 0x010fca0007f9e0ff */
[----:B------:R-:W-:Y:S01]  /*1d3c0*/  IMAD.X R151, R151, 0x1, R3, P4 ;  /* 0x0000000197977824 */ /* 0x000fe200020e0603 */
[----:B-1----:R-:W-:-:S05]  /*1d3d0*/  IADD3 R11, P3, R11, R4, RZ ;  /* 0x000000040b0b7210 */ /* 0x002fca0007f7e0ff */
[----:B---3--:R-:W-:Y:S01]  /*1d3e0*/  IMAD.X R10, R10, 0x1, R3, P3 ;  /* 0x000000010a0a7824 */ /* 0x008fe200018e0603 */
[----:B------:R1:W-:Y:S04]  /*1d3f0*/  STL [R1+0x208], R11 ;  /* 0x0002080b01007387 */ /* 0x0003e80000100800 */
[----:B------:R3:W-:Y:S01]  /*1d400*/  STL [R1+0x204], R10 ;  /* 0x0002040a01007387 */ /* 0x0007e20000100800 */
[----:B-1----:R-:W-:-:S04]  /*1d410*/  LOP3.LUT R11, R11, R10, RZ, 0x3c, !PT ;  /* 0x0000000a0b0b7212 */ /* 0x002fc800078e3cff */
[----:B---3--:R-:W-:-:S04]  /*1d420*/  LOP3.LUT R10, R11, R10, RZ, 0x3c, !PT ;  /* 0x0000000a0b0a7212 */ /* 0x008fc800078e3cff */
[----:B------:R-:W-:-:S05]  /*1d430*/  LOP3.LUT R11, R11, R10, RZ, 0x3c, !PT ;  /* 0x0000000a0b0b7212 */ /* 0x000fca00078e3cff */
[----:B------:R1:W-:Y:S02]  /*1d440*/  LDGSTS.E [R8+0x54000], desc[UR16][R10.64], P2 ;  /* 0x540000000a087fae */ /* 0x0003e40009121850 */
[----:B-1----:R-:W-:Y:S01]  /*1d450*/  MOV R10, R150 ;  /* 0x00000096000a7202 */ /* 0x002fe20000000f00 */
[----:B------:R-:W-:-:S05]  /*1d460*/  IMAD.MOV.U32 R11, RZ, RZ, R151 ;  /* 0x000000ffff0b7224 */ /* 0x000fca00078e0097 */
[----:B------:R1:W-:Y:S01]  /*1d470*/  LDGSTS.E [R8+0x54004], desc[UR16][R10.64], P1 ;  /* 0x540040000a087fae */ /* 0x0003e20008921850 */
[----:B------:R-:W-:-:S04]  /*1d480*/  ISETP.GT.AND P1, PT, R5, 0x3a, PT ;  /* 0x0000003a0500780c */ /* 0x000fc80003f24270 */
[----:B------:R-:W-:-:S04]  /*1d490*/  SEL R9, RZ, 0x4, !P1 ;  /* 0x00000004ff097807 */ /* 0x000fc80004800000 */
[----:B------:R-:W-:Y:S02]  /*1d4a0*/  SEL R9, R9, RZ, !P0 ;  /* 0x000000ff09097207 */ /* 0x000fe40004000000 */
[-C--:B------:R-:W-:Y:S02]  /*1d4b0*/  IADD3 R148, P3, R148, R4.reuse, RZ ;  /* 0x0000000494947210 */ /* 0x080fe40007f7e0ff */
[----:B------:R-:W-:Y:S02]  /*1d4c0*/  ISETP.NE.U32.AND P2, PT, R9, RZ, PT ;  /* 0x000000ff0900720c */ /* 0x000fe40003f45070 */
[----:B--2---:R-:W-:Y:S01]  /*1d4d0*/  IADD3 R6, P4, R6, R4, RZ ;  /* 0x0000000406067210 */ /* 0x004fe20007f9e0ff */
[--C-:B------:R-:W-:Y:S01]  /*1d4e0*/  IMAD.X R149, R149, 0x1, R3.reuse, P3 ;  /* 0x0000000195957824 */ /* 0x100fe200018e0603 */
[----:B------:R-:W-:Y:S01]  /*1d4f0*/  STL [R1+0x210], R150 ;  /* 0x0002109601007387 */ /* 0x000fe20000100800 */
[----:B-1----:R-:W-:Y:S02]  /*1d500*/  IMAD.MOV.U32 R10, RZ, RZ, R148 ;  /* 0x000000ffff0a7224 */ /* 0x002fe400078e0094 */
[----:B------:R-:W-:Y:S01]  /*1d510*/  IMAD.X R13, R13, 0x1, R3, P4 ;  /* 0x000000010d0d7824 */ /* 0x000fe200020e0603 */
[----:B------:R-:W-:Y:S01]  /*1d520*/  STL [R1+0x20c], R151 ;  /* 0x00020c9701007387 */ /* 0x000fe20000100800 */
[----:B------:R-:W-:-:S03]  /*1d530*/  IMAD.MOV.U32 R11, RZ, RZ, R149 ;  /* 0x000000ffff0b7224 */ /* 0x000fc600078e0095 */
[----:B------:R-:W-:Y:S04]  /*1d540*/  STL [R1+0x218], R148 ;  /* 0x0002189401007387 */ /* 0x000fe80000100800 */
[----:B------:R1:W-:Y:S04]  /*1d550*/  STL [R1+0x214], R149 ;  /* 0x0002149501007387 */ /* 0x0003e80000100800 */
[----:B------:R-:W-:Y:S04]  /*1d560*/  STL [R1+0x220], R6 ;  /* 0x0002200601007387 */ /* 0x000fe80000100800 */
[----:B------:R2:W-:Y:S04]  /*1d570*/  STL [R1+0x21c], R13 ;  /* 0x00021c0d01007387 */ /* 0x0005e80000100800 */
[----:B------:R3:W-:Y:S04]  /*1d580*/  LDGSTS.E [R8+0x54008], desc[UR16][R10.64], P2 ;  /* 0x540080000a087fae */ /* 0x0007e80009121850 */
[----:B-1----:R-:W4:Y:S04]  /*1d590*/  LDL.LU R149, [R1+0x224] ;  /* 0x0002240001957983 */ /* 0x002f280000300800 */
[----:B------:R-:W4:Y:S01]  /*1d5a0*/  LDL.LU R148, [R1+0x228] ;  /* 0x0002280001947983 */ /* 0x000f220000300800 */
[----:B---3--:R-:W-:Y:S01]  /*1d5b0*/  MOV R11, R13 ;  /* 0x0000000d000b7202 */ /* 0x008fe20000000f00 */
[----:B------:R-:W-:-:S02]  /*1d5c0*/  IMAD.MOV.U32 R10, RZ, RZ, R6 ;  /* 0x000000ffff0a7224 */ /* 0x000fc400078e0006 */
[----:B--2---:R-:W2:Y:S04]  /*1d5d0*/  LDL.LU R13, [R1+0x22c] ;  /* 0x00022c00010d7983 */ /* 0x004ea80000300800 */
[----:B------:R-:W3:Y:S01]  /*1d5e0*/  LDL.LU R6, [R1+0x230] ;  /* 0x0002300001067983 */ /* 0x000ee20000300800 */
[----:B------:R-:W-:-:S04]  /*1d5f0*/  ISETP.GT.AND P1, PT, R5, 0x3b, PT ;  /* 0x0000003b0500780c */ /* 0x000fc80003f24270 */
[----:B------:R-:W-:-:S04]  /*1d600*/  SEL R9, RZ, 0x4, !P1 ;  /* 0x00000004ff097807 */ /* 0x000fc80004800000 */
[----:B------:R-:W-:-:S04]  /*1d610*/  SEL R9, R9, RZ, !P0 ;  /* 0x000000ff09097207 */ /* 0x000fc80004000000 */
[----:B------:R-:W-:Y:S02]  /*1d620*/  ISETP.NE.U32.AND P1, PT, R9, RZ, PT ;  /* 0x000000ff0900720c */ /* 0x000fe40003f25070 */
[----:B------:R-:W-:-:S11]  /*1d630*/  ISETP.GT.AND P2, PT, R5, 0x1d, PT ;  /* 0x0000001d0500780c */ /* 0x000fd60003f44270 */
        /* <DEDUP_REMOVED lines=39> */
[----:B------:R-:W-:-:S04]  /*1d8b0*/  SEL R9, RZ, 0x4, !P1 ;  /* 0x00000004ff097807 */ /* 0x000fc80004800000 */
[----:B------:R-:W-:-:S04]  /*1d8c0*/  SEL R9, R9, RZ, !P0 ;  /* 0x000000ff09097207 */ /* 0x000fc80004000000 */
[----:B------:R-:W-:Y:S02]  /*1d8d0*/  ISETP.NE.U32.AND P2, PT, R9, RZ, PT ;  /* 0x000000ff0900720c */ /* 0x000fe40003f45070 */
[----:B----4-:R-:W-:-:S04]  /*1d8e0*/  IADD3 R148, P3, R148, R4, RZ ;  /* 0x0000000494947210 */ /* 0x010fc80007f7e0ff */
[----:B------:R-:W-:Y:S02]  /*1d8f0*/  IADD3.X R149, R149, R3, RZ, P3, !PT ;  /* 0x0000000395957210 */ /* 0x000fe40001ffe4ff */
[----:B---3--:R-:W-:Y:S01]  /*1d900*/  IADD3 R6, P4, R6, R4, RZ ;  /* 0x0000000406067210 */ /* 0x008fe20007f9e0ff */
[----:B------:R-:W-:Y:S04]  /*1d910*/  STL [R1+0x228], R148 ;  /* 0x0002289401007387 */ /* 0x000fe80000100800 */
[----:B--2---:R-:W-:Y:S01]  /*1d920*/  IMAD.X R13, R13, 0x1, R3, P4 ;  /* 0x000000010d0d7824 */ /* 0x004fe200020e0603 */
[----:B------:R-:W-:Y:S01]  /*1d930*/  STL [R1+0x224], R149 ;  /* 0x0002249501007387 */ /* 0x000fe20000100800 */
[----:B-1----:R-:W-:-:S03]  /*1d940*/  IMAD.MOV.U32 R10, RZ, RZ, R148 ;  /* 0x000000ffff0a7224 */ /* 0x002fc600078e0094 */
[----:B------:R1:W-:Y:S01]  /*1d950*/  STL [R1+0x230], R6 ;  /* 0x0002300601007387 */ /* 0x0003e20000100800 */
[----:B------:R-:W-:-:S03]  /*1d960*/  IMAD.MOV.U32 R11, RZ, RZ, R149 ;  /* 0x000000ffff0b7224 */ /* 0x000fc600078e0095 */
[----:B------:R2:W-:Y:S04]  /*1d970*/  STL [R1+0x22c], R13 ;  /* 0x00022c0d01007387 */ /* 0x0005e80000100800 */
[----:B------:R-:W3:Y:S04]  /*1d980*/  LDL.LU R151, [R1+0x234] ;  /* 0x0002340001977983 */ /* 0x000ee80000300800 */
[----:B------:R-:W4:Y:S04]  /*1d990*/  LDL.LU R150, [R1+0x238] ;  /* 0x0002380001967983 */ /* 0x000f280000300800 */
[----:B------:R1:W-:Y:S02]  /*1d9a0*/  LDGSTS.E [R8+0x54000], desc[UR16][R10.64], P2 ;  /* 0x540000000a087fae */ /* 0x0003e40009121850 */
[----:B-1----:R-:W-:-:S02]  /*1d9b0*/  IMAD.MOV.U32 R10, RZ, RZ, R6 ;  /* 0x000000ffff0a7224 */ /* 0x002fc400078e0006 */
[----:B------:R-:W3:Y:S04]  /*1d9c0*/  LDL.LU R6, [R1+0x240] ;  /* 0x0002400001067983 */ /* 0x000ee80000300800 */
[----:B------:R-:W3:Y:S01]  /*1d9d0*/  LDL.LU R148, [R1+0x23c] ;  /* 0x00023c0001947983 */ /* 0x000ee20000300800 */
[----:B------:R-:W-:Y:S02]  /*1d9e0*/  IMAD.MOV.U32 R11, RZ, RZ, R13 ;  /* 0x000000ffff0b7224 */ /* 0x000fe400078e000d */
[----:B--2---:R-:W1:Y:S01]  /*1d9f0*/  S2R R13, SR_TID.X ;  /* 0x00000000000d7919 */ /* 0x004e620000002100 */
[C---:B------:R-:W-:Y:S02]  /*1da00*/  ISETP.GT.AND P1, PT, R5.reuse, 0x3d, PT ;  /* 0x0000003d0500780c */ /* 0x040fe40003f24270 */
[----:B------:R-:W-:Y:S01]  /*1da10*/  ISETP.GT.AND P2, PT, R5, 0x3e, PT ;  /* 0x0000003e0500780c */ /* 0x000fe20003f44270 */
[----:B------:R-:W2:Y:S01]  /*1da20*/  LDL.LU R149, [R1+0x264] ;  /* 0x0002640001957983 */ /* 0x000ea20000300800 */
[----:B------:R-:W-:-:S04]  /*1da30*/  SEL R9, RZ, 0x4, !P1 ;  /* 0x00000004ff097807 */ /* 0x000fc80004800000 */
[----:B------:R-:W-:-:S04]  /*1da40*/  SEL R9, R9, RZ, !P0 ;  /* 0x000000ff09097207 */ /* 0x000fc80004000000 */
[----:B------:R-:W-:Y:S02]  /*1da50*/  ISETP.NE.U32.AND P1, PT, R9, RZ, PT ;  /* 0x000000ff0900720c */ /* 0x000fe40003f25070 */
[----:B------:R-:W-:-:S11]  /*1da60*/  ISETP.GT.AND P3, PT, R5, 0x3f, PT ;  /* 0x0000003f0500780c */ /* 0x000fd60003f64270 */
[----:B------:R3:W-:Y:S01]  /*1da70*/  LDGSTS.E [R8+0x54004], desc[UR16][R10.64], P1 ;  /* 0x540040000a087fae */ /* 0x0007e20008921850 */
[----:B-1----:R-:W-:-:S03]  /*1da80*/  LOP3.LUT R9, R13, 0x3f, RZ, 0xc0, !PT ;  /* 0x0000003f0d097812 */ /* 0x002fc600078ec0ff */
[----:B------:R-:W2:Y:S01]  /*1da90*/  LDL.LU R13, [R1+0x268] ;  /* 0x00026800010d7983 */ /* 0x000ea20000300800 */
[----:B------:R-:W-:Y:S02]  /*1daa0*/  ISETP.GE.AND P1, PT, R9, R5, PT ;  /* 0x000000050900720c */ /* 0x000fe40003f26270 */
[----:B------:R-:W-:Y:S01]  /*1dab0*/  SEL R5, RZ, 0x4, !P2 ;  /* 0x00000004ff057807 */ /* 0x000fe20005000000 */
[----:B------:R-:W2:Y:S03]  /*1dac0*/  LDL.LU R9, [R1+0x248] ;  /* 0x0002480001097983 */ /* 0x000ea60000300800 */
[----:B------:R-:W-:-:S04]  /*1dad0*/  SEL R5, R5, RZ, !P0 ;  /* 0x000000ff05057207 */ /* 0x000fc80004000000 */
[----:B------:R-:W-:Y:S02]  /*1dae0*/  ISETP.NE.U32.AND P2, PT, R5, RZ, PT ;  /* 0x000000ff0500720c */ /* 0x000fe40003f45070 */
[----:B------:R-:W-:-:S04]  /*1daf0*/  SEL R5, RZ, 0x4, !P3 ;  /* 0x00000004ff057807 */ /* 0x000fc80005800000 */
[----:B------:R-:W-:-:S04]  /*1db00*/  SEL R5, R5, RZ, !P0 ;  /* 0x000000ff05057207 */ /* 0x000fc80004000000 */
[----:B------:R-:W-:Y:S02]  /*1db10*/  ISETP.NE.U32.AND P3, PT, R5, RZ, PT ;  /* 0x000000ff0500720c */ /* 0x000fe40003f65070 */
[----:B----4-:R-:W-:-:S05]  /*1db20*/  IADD3 R150, P4, R150, R4, RZ ;  /* 0x0000000496967210 */ /* 0x010fca0007f9e0ff */
[----:B---3--:R-:W-:Y:S02]  /*1db30*/  IMAD.X R151, R151, 0x1, R3, P4 ;  /* 0x0000000197977824 */ /* 0x008fe400020e0603 */
[----:B------:R-:W-:Y:S02]  /*1db40*/  IMAD.MOV.U32 R10, RZ, RZ, R150 ;  /* 0x000000ffff0a7224 */ /* 0x000fe400078e0096 */
[----:B------:R-:W-:Y:S01]  /*1db50*/  IMAD.MOV.U32 R11, RZ, RZ, R151 ;  /* 0x000000ffff0b7224 */ /* 0x000fe200078e0097 */
[----:B------:R1:W-:Y:S01]  /*1db60*/  STL [R1+0x238], R150 ;  /* 0x0002389601007387 */ /* 0x0003e20000100800 */
[----:B------:R-:W-:-:S03]  /*1db70*/  IADD3 R6, P5, R6, R4, RZ ;  /* 0x0000000406067210 */ /* 0x000fc60007fbe0ff */
[----:B------:R3:W-:Y:S01]  /*1db80*/  LDGSTS.E [R8+0x54008], desc[UR16][R10.64], P2 ;  /* 0x540080000a087fae */ /* 0x0007e20009121850 */
[----:B------:R-:W-:-:S03]  /*1db90*/  IADD3.X R148, R148, R3, RZ, P5, !PT ;  /* 0x0000000394947210 */ /* 0x000fc60002ffe4ff */
[----:B------:R-:W-:Y:S04]  /*1dba0*/  STL [R1+0x234], R151 ;  /* 0x0002349701007387 */ /* 0x000fe80000100800 */
[----:B------:R4:W-:Y:S01]  /*1dbb0*/  STL [R1+0x240], R6 ;  /* 0x0002400601007387 */ /* 0x0009e20000100800 */
[----:B---3--:R-:W-:-:S03]  /*1dbc0*/  IMAD.MOV.U32 R10, RZ, RZ, R6 ;  /* 0x000000ffff0a7224 */ /* 0x008fc600078e0006 */
[----:B------:R3:W-:Y:S01]  /*1dbd0*/  STL [R1+0x23c], R148 ;  /* 0x00023c9401007387 */ /* 0x0007e20000100800 */
[----:B------:R-:W-:-:S03]  /*1dbe0*/  IMAD.MOV.U32 R11, RZ, RZ, R148 ;  /* 0x000000ffff0b7224 */ /* 0x000fc600078e0094 */
[----:B-1----:R-:W2:Y:S04]  /*1dbf0*/  LDL.LU R150, [R1+0x284] ;  /* 0x0002840001967983 */ /* 0x002ea80000300800 */
[----:B----4-:R-:W4:Y:S04]  /*1dc00*/  LDL.LU R6, [R1+0x288] ;  /* 0x0002880001067983 */ /* 0x010f280000300800 */
[----:B------:R-:W4:Y:S04]  /*1dc10*/  LDL.LU R151, [R1+0x2a4] ;  /* 0x0002a40001977983 */ /* 0x000f280000300800 */
[----:B---3--:R-:W3:Y:S04]  /*1dc20*/  LDL.LU R148, [R1+0x2a8] ;  /* 0x0002a80001947983 */ /* 0x008ee80000300800 */
[----:B------:R1:W-:Y:S01]  /*1dc30*/  LDGSTS.E [R8+0x5400c], desc[UR16][R10.64], P3 ;  /* 0x5400c0000a087fae */ /* 0x0003e20009921850 */
[----:B------:R-:W-:Y:S01]  /*1dc40*/  SEL R5, RZ, 0x4, P1 ;  /* 0x00000004ff057807 */ /* 0x000fe20000800000 */
[----:B------:R-:W-:-:S02]  /*1dc50*/  ULEA UR4, UR14, UR12, 0x10 ;  /* 0x0000000c0e047291 */ /* 0x000fc4000f8e803f */
[----:B------:R-:W0:Y:S04]  /*1dc60*/  LDGDEPBAR ;  /* 0x00000000000079af */ /* 0x000e280000000000 */
[----:B------:R-:W4:Y:S01]  /*1dc70*/  LDL.LU R11, [R1+0x244] ;  /* 0x00024400010b7983 */ /* 0x000f220000300800 */
[----:B------:R-:W-:Y:S02]  /*1dc80*/  SEL R5, R5, RZ, !P0 ;  /* 0x000000ff05057207 */ /* 0x000fe40004000000 */
[-C--:B--2---:R-:W-:Y:S02]  /*1dc90*/  IADD3 R9, P1, R9, R2.reuse, RZ ;  /* 0x0000000209097210 */ /* 0x084fe40007f3e0ff */
[----:B------:R-:W-:Y:S02]  /*1dca0*/  IADD3 R13, P2, R13, R2, RZ ;  /* 0x000000020d0d7210 */ /* 0x000fe40007f5e0ff */
[----:B------:R-:W-:Y:S01]  /*1dcb0*/  ISETP.NE.U32.AND P0, PT, R5, RZ, PT ;  /* 0x000000ff0500720c */ /* 0x000fe20003f05070 */
[----:B------:R2:W-:Y:S02]  /*1dcc0*/  STL [R1+0x248], R9 ;  /* 0x0002480901007387 */ /* 0x0005e40000100800 */
[----:B------:R-:W-:Y:S01]  /*1dcd0*/  IMAD.X R149, R149, 0x1, R0, P2 ;  /* 0x0000000195957824 */ /* 0x000fe200010e0600 */
[----:B------:R-:W-:Y:S01]  /*1dce0*/  IADD3 R5, R12, UR4, RZ ;  /* 0x000000040c057c10 */ /* 0x000fe2000fffe0ff */
[----:B-1----:R-:W-:-:S02]  /*1dcf0*/  IMAD.MOV.U32 R8, RZ, RZ, R9 ;  /* 0x000000ffff087224 */ /* 0x002fc400078e0009 */
[----:B----4-:R-:W-:-:S04]  /*1dd00*/  IMAD.X R11, R11, 0x1, R0, P1 ;  /* 0x000000010b0b7824 */ /* 0x010fc800008e0600 */
[----:B--2---:R-:W-:Y:S01]  /*1dd10*/  IMAD.MOV.U32 R9, RZ, RZ, R11 ;  /* 0x000000ffff097224 */ /* 0x004fe200078e000b */
[----:B------:R1:W-:Y:S04]  /*1dd20*/  STL [R1+0x244], R11 ;  /* 0x0002440b01007387 */ /* 0x0003e80000100800 */
[----:B------:R2:W-:Y:S04]  /*1dd30*/  STL [R1+0x268], R13 ;  /* 0x0002680d01007387 */ /* 0x0005e80000100800 */
[----:B------:R4:W-:Y:S04]  /*1dd40*/  STL [R1+0x264], R149 ;  /* 0x0002649501007387 */ /* 0x0009e80000100800 */
[----:B------:R-:W3:Y:S04]  /*1dd50*/  LDL.LU R10, [R1+0x2c8] ;  /* 0x0002c800010a7983 */ /* 0x000ee80000300800 */
[----:B------:R2:W-:Y:S04]  /*1dd60*/  LDGSTS.E [R5], desc[UR16][R8.64], P0 ;  /* 0x0000000008057fae */ /* 0x0005e80008121850 */
[----:B-1----:R-:W3:Y:S01]  /*1dd70*/  LDL.LU R11, [R1+0x2e8] ;  /* 0x0002e800010b7983 */ /* 0x002ee20000300800 */
[----:B--2---:R-:W-:-:S03]  /*1dd80*/  IMAD.MOV.U32 R8, RZ, RZ, R13 ;  /* 0x000000ffff087224 */ /* 0x004fc600078e000d */
[----:B------:R-:W2:Y:S01]  /*1dd90*/  LDL.LU R13, [R1+0x2c4] ;  /* 0x0002c400010d7983 */ /* 0x000ea20000300800 */
[----:B------:R-:W-:-:S03]  /*1dda0*/  IMAD.MOV.U32 R9, RZ, RZ, R149 ;  /* 0x000000ffff097224 */ /* 0x000fc600078e0095 */
[----:B----4-:R-:W4:Y:S01]  /*1ddb0*/  LDL.LU R149, [R1+0x2e4] ;  /* 0x0002e40001957983 */ /* 0x010f220000300800 */
[-C--:B------:R-:W-:Y:S02]  /*1ddc0*/  IADD3 R6, P1, R6, R2.reuse, RZ ;  /* 0x0000000206067210 */ /* 0x080fe40007f3e0ff */
[----:B---3--:R-:W-:Y:S01]  /*1ddd0*/  IADD3 R148, P2, R148, R2, RZ ;  /* 0x0000000294947210 */ /* 0x008fe20007f5e0ff */
[----:B------:R1:W-:Y:S02]  /*1dde0*/  LDGSTS.E [R5+0x400], desc[UR16][R8.64], P0 ;  /* 0x0040000008057fae */ /* 0x0003e40008121850 */
[--C-:B------:R-:W-:Y:S02]  /*1ddf0*/  IMAD.X R150, R150, 0x1, R0.reuse, P1 ;  /* 0x0000000196967824 */ /* 0x100fe400008e0600 */
[----:B------:R3:W-:Y:S01]  /*1de00*/  STL [R1+0x288], R6 ;  /* 0x0002880601007387 */ /* 0x0007e20000100800 */
[----:B------:R-:W-:-:S03]  /*1de10*/  IMAD.X R151, R151, 0x1, R0, P2 ;  /* 0x0000000197977824 */ /* 0x000fc600010e0600 */
[----:B------:R3:W-:Y:S01]  /*1de20*/  STL [R1+0x284], R150 ;  /* 0x0002849601007387 */ /* 0x0007e20000100800 */
[----:B-1----:R-:W-:Y:S01]  /*1de30*/  MOV R8, R6 ;  /* 0x0000000600087202 */ /* 0x002fe20000000f00 */
[----:B------:R-:W-:Y:S02]  /*1de40*/  IMAD.MOV.U32 R9, RZ, RZ, R150 ;  /* 0x000000ffff097224 */ /* 0x000fe400078e0096 */
[----:B------:R1:W-:Y:S04]  /*1de50*/  STL [R1+0x2a8], R148 ;  /* 0x0002a89401007387 */ /* 0x0003e80000100800 */
[----:B---3--:R-:W3:Y:S04]  /*1de60*/  LDL.LU R6, [R1+0x308] ;  /* 0x0003080001067983 */ /* 0x008ee80000300800 */
[----:B------:R1:W-:Y:S04]  /*1de70*/  STL [R1+0x2a4], R151 ;  /* 0x0002a49701007387 */ /* 0x0003e80000100800 */
[----:B------:R1:W-:Y:S04]  /*1de80*/  LDGSTS.E [R5+0x800], desc[UR16][R8.64], P0 ;  /* 0x0080000008057fae */ /* 0x0003e80008121850 */
[----:B------:R-:W3:Y:S01]  /*1de90*/  LDL.LU R150, [R1+0x328] ;  /* 0x0003280001967983 */ /* 0x000ee20000300800 */
[----:B-1----:R-:W-:-:S03]  /*1dea0*/  IMAD.MOV.U32 R8, RZ, RZ, R148 ;  /* 0x000000ffff087224 */ /* 0x002fc600078e0094 */
[----:B------:R-:W3:Y:S01]  /*1deb0*/  LDL.LU R148, [R1+0x304] ;  /* 0x0003040001947983 */ /* 0x000ee20000300800 */
[----:B------:R-:W-:-:S03]  /*1dec0*/  IMAD.MOV.U32 R9, RZ, RZ, R151 ;  /* 0x000000ffff097224 */ /* 0x000fc600078e0097 */
[----:B------:R-:W3:Y:S04]  /*1ded0*/  LDL.LU R151, [R1+0x324] ;  /* 0x0003240001977983 */ /* 0x000ee80000300800 */
[----:B------:R1:W-:Y:S01]  /*1dee0*/  LDGSTS.E [R5+0xc00], desc[UR16][R8.64], P0 ;  /* 0x00c0000008057fae */ /* 0x0003e20008121850 */
[-C--:B------:R-:W-:Y:S02]  /*1def0*/  IADD3 R10, P1, R10, R2.reuse, RZ ;  /* 0x000000020a0a7210 */ /* 0x080fe40007f3e0ff */
[----:B------:R-:W-:-:S03]  /*1df00*/  IADD3 R11, P2, R11, R2, RZ ;  /* 0x000000020b0b7210 */ /* 0x000fc60007f5e0ff */
[----:B------:R4:W-:Y:S01]  /*1df10*/  STL [R1+0x2c8], R10 ;  /* 0x0002c80a01007387 */ /* 0x0009e20000100800 */
[----:B-1----:R-:W-:Y:S02]  /*1df20*/  IMAD.MOV.U32 R8, RZ, RZ, R10 ;  /* 0x000000ffff087224 */ /* 0x002fe400078e000a */
[--C-:B--2---:R-:W-:Y:S02]  /*1df30*/  IMAD.X R13, R13, 0x1, R0.reuse, P1 ;  /* 0x000000010d0d7824 */ /* 0x104fe400008e0600 */
[----:B----4-:R-:W-:-:S03]  /*1df40*/  IMAD.X R149, R149, 0x1, R0, P2 ;  /* 0x0000000195957824 */ /* 0x010fc600010e0600 */
[----:B------:R1:W-:Y:S01]  /*1df50*/  STL [R1+0x2c4], R13 ;  /* 0x0002c40d01007387 */ /* 0x0003e20000100800 */
[----:B------:R-:W-:-:S03]  /*1df60*/  MOV R9, R13 ;  /* 0x0000000d00097202 */ /* 0x000fc60000000f00 */
[----:B------:R2:W-:Y:S04]  /*1df70*/  STL [R1+0x2e8], R11 ;  /* 0x0002e80b01007387 */ /* 0x0005e80000100800 */
[----:B------:R-:W4:Y:S04]  /*1df80*/  LDL.LU R10, [R1+0x348] ;  /* 0x00034800010a7983 */ /* 0x000f280000300800 */
[----:B------:R2:W-:Y:S04]  /*1df90*/  STL [R1+0x2e4], R149 ;  /* 0x0002e49501007387 */ /* 0x0005e80000100800 */
[----:B------:R2:W-:Y:S04]  /*1dfa0*/  LDGSTS.E [R5+0x1000], desc[UR16][R8.64], P0 ;  /* 0x0100000008057fae */ /* 0x0005e80008121850 */
[----:B-1----:R-:W4:Y:S01]  /*1dfb0*/  LDL.LU R13, [R1+0x368] ;  /* 0x00036800010d7983 */ /* 0x002f220000300800 */
[----:B--2---:R-:W-:-:S03]  /*1dfc0*/  IMAD.MOV.U32 R8, RZ, RZ, R11 ;  /* 0x000000ffff087224 */ /* 0x004fc600078e000b */
[----:B------:R-:W2:Y:S01]  /*1dfd0*/  LDL.LU R11, [R1+0x344] ;  /* 0x00034400010b7983 */ /* 0x000ea20000300800 */
[----:B------:R-:W-:-:S03]  /*1dfe0*/  IMAD.MOV.U32 R9, RZ, RZ, R149 ;  /* 0x000000ffff097224 */ /* 0x000fc600078e0095 */
[----:B------:R-:W2:Y:S01]  /*1dff0*/  LDL.LU R149, [R1+0x364] ;  /* 0x0003640001957983 */ /* 0x000ea20000300800 */
[-C--:B---3--:R-:W-:Y:S02]  /*1e000*/  IADD3 R6, P1, R6, R2.reuse, RZ ;  /* 0x0000000206067210 */ /* 0x088fe40007f3e0ff */
[----:B------:R-:W-:Y:S01]  /*1e010*/  IADD3 R150, P2, R150, R2, RZ ;  /* 0x0000000296967210 */ /* 0x000fe20007f5e0ff */
[----:B------:R1:W-:Y:S02]  /*1e020*/  LDGSTS.E [R5+0x1400], desc[UR16][R8.64], P0 ;  /* 0x0140000008057fae */ /* 0x0003e40008121850 */
[--C-:B------:R-:W-:Y:S02]  /*1e030*/  IMAD.X R148, R148, 0x1, R0.reuse, P1 ;  /* 0x0000000194947824 */ /* 0x100fe400008e0600 */
[----:B------:R3:W-:Y:S01]  /*1e040*/  STL [R1+0x308], R6 ;  /* 0x0003080601007387 */ /* 0x0007e20000100800 */
[----:B------:R-:W-:-:S03]  /*1e050*/  IMAD.X R151, R151, 0x1, R0, P2 ;  /* 0x0000000197977824 */ /* 0x000fc600010e0600 */
[----:B------:R3:W-:Y:S01]  /*1e060*/  STL [R1+0x304], R148 ;  /* 0x0003049401007387 */ /* 0x0007e20000100800 */
[----:B-1----:R-:W-:Y:S02]  /*1e070*/  IMAD.MOV.U32 R8, RZ, RZ, R6 ;  /* 0x000000ffff087224 */ /* 0x002fe400078e0006 */
[----:B------:R-:W-:Y:S01]  /*1e080*/  IMAD.MOV.U32 R9, RZ, RZ, R148 ;  /* 0x000000ffff097224 */ /* 0x000fe200078e0094 */
[----:B------:R1:W-:Y:S04]  /*1e090*/  STL [R1+0x328], R150 ;  /* 0x0003289601007387 */ /* 0x0003e80000100800 */
[----:B---3--:R-:W3:Y:S04]  /*1e0a0*/  LDL.LU R6, [R1+0x388] ;  /* 0x0003880001067983 */ /* 0x008ee80000300800 */
[----:B------:R1:W-:Y:S04]  /*1e0b0*/  STL [R1+0x324], R151 ;  /* 0x0003249701007387 */ /* 0x0003e80000100800 */
[----:B------:R1:W-:Y:S04]  /*1e0c0*/  LDGSTS.E [R5+0x1800], desc[UR16][R8.64], P0 ;  /* 0x0180000008057fae */ /* 0x0003e80008121850 */
[----:B------:R-:W3:Y:S01]  /*1e0d0*/  LDL.LU R148, [R1+0x3a8] ;  /* 0x0003a80001947983 */ /* 0x000ee20000300800 */
[----:B-1----:R-:W-:-:S03]  /*1e0e0*/  MOV R8, R150 ;  /* 0x0000009600087202 */ /* 0x002fc60000000f00 */
[----:B------:R-:W3:Y:S01]  /*1e0f0*/  LDL.LU R150, [R1+0x384] ;  /* 0x0003840001967983 */ /* 0x000ee20000300800 */
[----:B------:R-:W-:-:S03]  /*1e100*/  IMAD.MOV.U32 R9, RZ, RZ, R151 ;  /* 0x000000ffff097224 */ /* 0x000fc600078e0097 */
[----:B------:R-:W3:Y:S04]  /*1e110*/  LDL.LU R151, [R1+0x3a4] ;  /* 0x0003a40001977983 */ /* 0x000ee80000300800 */
[----:B------:R1:W-:Y:S01]  /*1e120*/  LDGSTS.E [R5+0x1c00], desc[UR16][R8.64], P0 ;  /* 0x01c0000008057fae */ /* 0x0003e20008121850 */
[----:B----4-:R-:W-:-:S05]  /*1e130*/  IADD3 R10, P1, R10, R2, RZ ;  /* 0x000000020a0a7210 */ /* 0x010fca0007f3e0ff */
[----:B------:R4:W-:Y:S01]  /*1e140*/  STL [R1+0x348], R10 ;  /* 0x0003480a01007387 */ /* 0x0009e20000100800 */
[----:B-1----:R-:W-:Y:S01]  /*1e150*/  IMAD.MOV.U32 R8, RZ, RZ, R10 ;  /* 0x000000ffff087224 */ /* 0x002fe200078e000a */
[----:B------:R-:W-:Y:S01]  /*1e160*/  IADD3 R13, P2, R13, R2, RZ ;  /* 0x000000020d0d7210 */ /* 0x000fe20007f5e0ff */
[----:B--2---:R-:W-:-:S04]  /*1e170*/  IMAD.X R11, R11, 0x1, R0, P1 ;  /* 0x000000010b0b7824 */ /* 0x004fc800008e0600 */
[----:B------:R-:W-:Y:S01]  /*1e180*/  IMAD.X R149, R149, 0x1, R0, P2 ;  /* 0x0000000195957824 */ /* 0x000fe200010e0600 */
[----:B------:R1:W-:Y:S01]  /*1e190*/  STL [R1+0x344], R11 ;  /* 0x0003440b01007387 */ /* 0x0003e20000100800 */
[----:B------:R-:W-:-:S03]  /*1e1a0*/  IMAD.MOV.U32 R9, RZ, RZ, R11 ;  /* 0x000000ffff097224 */ /* 0x000fc600078e000b */
[----:B------:R2:W-:Y:S04]  /*1e1b0*/  STL [R1+0x368], R13 ;  /* 0x0003680d01007387 */ /* 0x0005e80000100800 */
[----:B----4-:R-:W4:Y:S04]  /*1e1c0*/  LDL.LU R10, [R1+0x3c8] ;  /* 0x0003c800010a7983 */ /* 0x010f280000300800 */
[----:B------:R2:W-:Y:S04]  /*1e1d0*/  STL [R1+0x364], R149 ;  /* 0x0003649501007387 */ /* 0x0005e80000100800 */
[----:B------:R2:W-:Y:S04]  /*1e1e0*/  LDGSTS.E [R5+0x2000], desc[UR16][R8.64], P0 ;  /* 0x0200000008057fae */ /* 0x0005e80008121850 */
[----:B-1----:R-:W4:Y:S01]  /*1e1f0*/  LDL.LU R11, [R1+0x3e8] ;  /* 0x0003e800010b7983 */ /* 0x002f220000300800 */
[----:B--2---:R-:W-:-:S03]  /*1e200*/  IMAD.MOV.U32 R8, RZ, RZ, R13 ;  /* 0x000000ffff087224 */ /* 0x004fc600078e000d */
[----:B------:R-:W2:Y:S01]  /*1e210*/  LDL.LU R13, [R1+0x3c4] ;  /* 0x0003c400010d7983 */ /* 0x000ea20000300800 */
[----:B------:R-:W-:-:S03]  /*1e220*/  MOV R9, R149 ;  /* 0x0000009500097202 */ /* 0x000fc60000000f00 */
        /* <DEDUP_REMOVED lines=20> */
[----:B----4-:R-:W-:-:S05]  /*1e370*/  IADD3 R10, P1, R10, R2, RZ ;  /* 0x000000020a0a7210 */ /* 0x010fca0007f3e0ff */
[----:B------:R4:W-:Y:S01]  /*1e380*/  STL [R1+0x3c8], R10 ;  /* 0x0003c80a01007387 */ /* 0x0009e20000100800 */
[----:B-1----:R-:W-:Y:S01]  /*1e390*/  IMAD.MOV.U32 R8, RZ, RZ, R10 ;  /* 0x000000ffff087224 */ /* 0x002fe200078e000a */
[----:B------:R-:W-:Y:S02]  /*1e3a0*/  IADD3 R11, P2, R11, R2, RZ ;  /* 0x000000020b0b7210 */ /* 0x000fe40007f5e0ff */
[----:B--2---:R-:W-:-:S03]  /*1e3b0*/  IADD3.X R13, R13, R0, RZ, P1, !PT ;  /* 0x000000000d0d7210 */ /* 0x004fc60000ffe4ff */
[----:B------:R-:W-:Y:S02]  /*1e3c0*/  IMAD.X R149, R149, 0x1, R0, P2 ;  /* 0x0000000195957824 */ /* 0x000fe400010e0600 */
        /* <DEDUP_REMOVED lines=14> */
[----:B------:R-:W-:Y:S02]  /*1e4b0*/  IMAD.X R148, R148, 0x1, R0, P1 ;  /* 0x0000000194947824 */ /* 0x000fe400008e0600 */
[----:B------:R3:W-:Y:S01]  /*1e4c0*/  STL [R1+0x408], R6 ;  /* 0x0004080601007387 */ /* 0x0007e20000100800 */
[----:B------:R-:W-:-:S03]  /*1e4d0*/  IADD3.X R151, R151, R0, RZ, P2, !PT ;  /* 0x0000000097977210 */ /* 0x000fc600017fe4ff */
        /* <DEDUP_REMOVED lines=13> */
[----:B----4-:R-:W-:-:S04]  /*1e5b0*/  IADD3 R10, P1, R10, R2, RZ ;  /* 0x000000020a0a7210 */ /* 0x010fc80007f3e0ff */
[----:B-1----:R-:W-:Y:S01]  /*1e5c0*/  MOV R8, R10 ;  /* 0x0000000a00087202 */ /* 0x002fe20000000f00 */
[----:B------:R1:W-:Y:S01]  /*1e5d0*/  STL [R1+0x448], R10 ;  /* 0x0004480a01007387 */ /* 0x0003e20000100800 */
[----:B------:R-:W-:Y:S01]  /*1e5e0*/  IADD3 R13, P2, R13, R2, RZ ;  /* 0x000000020d0d7210 */ /* 0x000fe20007f5e0ff */
[----:B--2---:R-:W-:-:S04]  /*1e5f0*/  IMAD.X R11, R11, 0x1, R0, P1 ;  /* 0x000000010b0b7824 */ /* 0x004fc800008e0600 */
[----:B------:R-:W-:Y:S01]  /*1e600*/  IMAD.X R149, R149, 0x1, R0, P2 ;  /* 0x0000000195957824 */ /* 0x000fe200010e0600 */
[----:B------:R2:W-:Y:S01]  /*1e610*/  STL [R1+0x444], R11 ;  /* 0x0004440b01007387 */ /* 0x0005e20000100800 */
[----:B------:R-:W-:-:S03]  /*1e620*/  IMAD.MOV.U32 R9, RZ, RZ, R11 ;  /* 0x000000ffff097224 */ /* 0x000fc600078e000b */
[----:B------:R4:W-:Y:S04]  /*1e630*/  STL [R1+0x468], R13 ;  /* 0x0004680d01007387 */ /* 0x0009e80000100800 */
[----:B-1----:R-:W3:Y:S04]  /*1e640*/  LDL.LU R10, [R1+0x4c8] ;  /* 0x0004c800010a7983 */ /* 0x002ee80000300800 */
[----:B------:R1:W-:Y:S04]  /*1e650*/  STL [R1+0x464], R149 ;  /* 0x0004649501007387 */ /* 0x0003e80000100800 */
[----:B------:R4:W-:Y:S04]  /*1e660*/  LDGSTS.E [R5+0x4000], desc[UR16][R8.64], P0 ;  /* 0x0400000008057fae */ /* 0x0009e80008121850 */
[----:B--2---:R-:W2:Y:S01]  /*1e670*/  LDL.LU R11, [R1+0x4e8] ;  /* 0x0004e800010b7983 */ /* 0x004ea20000300800 */
[----:B----4-:R-:W-:-:S03]  /*1e680*/  IMAD.MOV.U32 R8, RZ, RZ, R13 ;  /* 0x000000ffff087224 */ /* 0x010fc600078e000d */
[----:B------:R-:W4:Y:S01]  /*1e690*/  LDL.LU R13, [R1+0x4c4] ;  /* 0x0004c400010d7983 */ /* 0x000f220000300800 */
[----:B------:R-:W-:-:S03]  /*1e6a0*/  IMAD.MOV.U32 R9, RZ, RZ, R149 ;  /* 0x000000ffff097224 */ /* 0x000fc600078e0095 */
[----:B-1----:R-:W4:Y:S01]  /*1e6b0*/  LDL.LU R149, [R1+0x4e4] ;  /* 0x0004e40001957983 */ /* 0x002f220000300800 */
[-C--:B---3--:R-:W-:Y:S02]  /*1e6c0*/  IADD3 R6, P1, R6, R2.reuse, RZ ;  /* 0x0000000206067210 */ /* 0x088fe40007f3e0ff */
[----:B------:R-:W-:Y:S01]  /*1e6d0*/  IADD3 R148, P2, R148, R2, RZ ;  /* 0x0000000294947210 */ /* 0x000fe20007f5e0ff */
[----:B------:R1:W-:Y:S02]  /*1e6e0*/  LDGSTS.E [R5+0x4400], desc[UR16][R8.64], P0 ;  /* 0x0440000008057fae */ /* 0x0003e40008121850 */
[--C-:B------:R-:W-:Y:S02]  /*1e6f0*/  IMAD.X R150, R150, 0x1, R0.reuse, P1 ;  /* 0x0000000196967824 */ /* 0x100fe400008e0600 */
[----:B------:R3:W-:Y:S01]  /*1e700*/  STL [R1+0x488], R6 ;  /* 0x0004880601007387 */ /* 0x0007e20000100800 */
[----:B------:R-:W-:-:S03]  /*1e710*/  IMAD.X R151, R151, 0x1, R0, P2 ;  /* 0x0000000197977824 */ /* 0x000fc600010e0600 */
[----:B------:R3:W-:Y:S01]  /*1e720*/  STL [R1+0x484], R150 ;  /* 0x0004849601007387 */ /* 0x0007e20000100800 */
[----:B-1----:R-:W-:Y:S01]  /*1e730*/  IMAD.MOV.U32 R8, RZ, RZ, R6 ;  /* 0x000000ffff087224 */ /* 0x002fe200078e0006 */
[----:B------:R-:W-:Y:S02]  /*1e740*/  MOV R9, R150 ;  /* 0x0000009600097202 */ /* 0x000fe40000000f00 */
        /* <DEDUP_REMOVED lines=10> */
[----:B------:R-:W-:-:S05]  /*1e7f0*/  IADD3 R10, P1, R10, R2, RZ ;  /* 0x000000020a0a7210 */ /* 0x000fca0007f3e0ff */
[----:B------:R4:W-:Y:S01]  /*1e800*/  STL [R1+0x4c8], R10 ;  /* 0x0004c80a01007387 */ /* 0x0009e20000100800 */
[----:B-1----:R-:W-:Y:S01]  /*1e810*/  IMAD.MOV.U32 R8, RZ, RZ, R10 ;  /* 0x000000ffff087224 */ /* 0x002fe200078e000a */
[----:B--2---:R-:W-:Y:S01]  /*1e820*/  IADD3 R11, P2, R11, R2, RZ ;  /* 0x000000020b0b7210 */ /* 0x004fe20007f5e0ff */
[----:B----4-:R-:W-:-:S04]  /*1e830*/  IMAD.X R13, R13, 0x1, R0, P1 ;  /* 0x000000010d0d7824 */ /* 0x010fc800008e0600 */
[----:B------:R-:W-:Y:S01]  /*1e840*/  IMAD.X R149, R149, 0x1, R0, P2 ;  /* 0x0000000195957824 */ /* 0x000fe200010e0600 */
[----:B------:R1:W-:Y:S01]  /*1e850*/  STL [R1+0x4c4], R13 ;  /* 0x0004c40d01007387 */ /* 0x0003e20000100800 */
[----:B------:R-:W-:-:S03]  /*1e860*/  IMAD.MOV.U32 R9, RZ, RZ, R13 ;  /* 0x000000ffff097224 */ /* 0x000fc600078e000d */
[----:B------:R2:W-:Y:S04]  /*1e870*/  STL [R1+0x4e8], R11 ;  /* 0x0004e80b01007387 */ /* 0x0005e80000100800 */
[----:B------:R-:W4:Y:S04]  /*1e880*/  LDL.LU R10, [R1+0x548] ;  /* 0x00054800010a7983 */ /* 0x000f280000300800 */
[----:B------:R2:W-:Y:S04]  /*1e890*/  STL [R1+0x4e4], R149 ;  /* 0x0004e49501007387 */ /* 0x0005e80000100800 */
[----:B------:R2:W-:Y:S04]  /*1e8a0*/  LDGSTS.E [R5+0x5000], desc[UR16][R8.64], P0 ;  /* 0x0500000008057fae */ /* 0x0005e80008121850 */
[----:B-1----:R-:W4:Y:S01]  /*1e8b0*/  LDL.LU R13, [R1+0x568] ;  /* 0x00056800010d7983 */ /* 0x002f220000300800 */
[----:B--2---:R-:W-:-:S03]  /*1e8c0*/  MOV R8, R11 ;  /* 0x0000000b00087202 */ /* 0x004fc60000000f00 */
        /* <DEDUP_REMOVED lines=19> */
[----:B------:R-:W-:-:S03]  /*1ea00*/  MOV R9, R151 ;  /* 0x0000009700097202 */ /* 0x000fc60000000f00 */
        /* <DEDUP_REMOVED lines=21> */
[----:B------:R1:W-:Y:S01]  /*1eb60*/  LDGSTS.E [R5+0x6400], desc[UR16][R8.64], P0 ;  /* 0x0640000008057fae */ /* 0x0003e20008121850 */
[----:B------:R-:W-:-:S03]  /*1eb70*/  IADD3.X R150, R150, R0, RZ, P1, !PT ;  /* 0x0000000096967210 */ /* 0x000fc60000ffe4ff */
[----:B------:R-:W-:Y:S01]  /*1eb80*/  STL [R1+0x588], R6 ;  /* 0x0005880601007387 */ /* 0x000fe20000100800 */
[----:B------:R-:W-:-:S03]  /*1eb90*/  IMAD.X R151, R151, 0x1, R0, P2 ;  /* 0x0000000197977824 */ /* 0x000fc600010e0600 */
[----:B------:R3:W-:Y:S01]  /*1eba0*/  STL [R1+0x584], R150 ;  /* 0x0005849601007387 */ /* 0x0007e20000100800 */
[----:B-1----:R-:W-:Y:S02]  /*1ebb0*/  IMAD.MOV.U32 R8, RZ, RZ, R6 ;  /* 0x000000ffff087224 */ /* 0x002fe400078e0006 */
[----:B------:R-:W-:Y:S01]  /*1ebc0*/  IMAD.MOV.U32 R9, RZ, RZ, R150 ;  /* 0x000000ffff097224 */ /* 0x000fe200078e0096 */
[----:B------:R-:W-:Y:S04]  /*1ebd0*/  STL [R1+0x5a8], R148 ;  /* 0x0005a89401007387 */ /* 0x000fe80000100800 */
[----:B------:R1:W-:Y:S04]  /*1ebe0*/  LDGSTS.E [R5+0x6800], desc[UR16][R8.64], P0 ;  /* 0x0680000008057fae */ /* 0x0003e80008121850 */
[----:B---3--:R-:W3:Y:S04]  /*1ebf0*/  LDL.LU R150, [R1+0x608] ;  /* 0x0006080001967983 */ /* 0x008ee80000300800 */
[----:B------:R1:W-:Y:S04]  /*1ec00*/  STL [R1+0x5a4], R151 ;  /* 0x0005a49701007387 */ /* 0x0003e80000100800 */
[----:B------:R-:W3:Y:S01]  /*1ec10*/  LDL.LU R6, [R1+0x628] ;  /* 0x0006280001067983 */ /* 0x000ee20000300800 */
[----:B-1----:R-:W-:-:S02]  /*1ec20*/  IMAD.MOV.U32 R9, RZ, RZ, R151 ;  /* 0x000000ffff097224 */ /* 0x002fc400078e0097 */
[----:B------:R-:W-:Y:S01]  /*1ec30*/  IMAD.MOV.U32 R8, RZ, RZ, R148 ;  /* 0x000000ffff087224 */ /* 0x000fe200078e0094 */
[----:B------:R-:W3:Y:S04]  /*1ec40*/  LDL.LU R151, [R1+0x604] ;  /* 0x0006040001977983 */ /* 0x000ee80000300800 */
[----:B------:R-:W3:Y:S04]  /*1ec50*/  LDL.LU R148, [R1+0x624] ;  /* 0x0006240001947983 */ /* 0x000ee80000300800 */
[----:B------:R1:W-:Y:S01]  /*1ec60*/  LDGSTS.E [R5+0x6c00], desc[UR16][R8.64], P0 ;  /* 0x06c0000008057fae */ /* 0x0003e20008121850 */
[----:B----4-:R-:W-:-:S05]  /*1ec70*/  IADD3 R10, P1, R10, R2, RZ ;  /* 0x000000020a0a7210 */ /* 0x010fca0007f3e0ff */
[----:B------:R4:W-:Y:S01]  /*1ec80*/  STL [R1+0x5c8], R10 ;  /* 0x0005c80a01007387 */ /* 0x0009e20000100800 */
[----:B-1----:R-:W-:Y:S01]  /*1ec90*/  IMAD.MOV.U32 R8, RZ, RZ, R10 ;  /* 0x000000ffff087224 */ /* 0x002fe200078e000a */
[----:B------:R-:W-:Y:S01]  /*1eca0*/  IADD3 R11, P2, R11, R2, RZ ;  /* 0x000000020b0b7210 */ /* 0x000fe20007f5e0ff */
[----:B--2---:R-:W-:-:S03]  /*1ecb0*/  IMAD.X R13, R13, 0x1, R0, P1 ;  /* 0x000000010d0d7824 */ /* 0x004fc600008e0600 */
[----:B------:R-:W-:Y:S02]  /*1ecc0*/  IADD3.X R149, R149, R0, RZ, P2, !PT ;  /* 0x0000000095957210 */ /* 0x000fe400017fe4ff */
        /* <DEDUP_REMOVED lines=17> */
[----:B------:R-:W-:Y:S01]  /*1ede0*/  STL [R1+0x604], R151 ;  /* 0x0006049701007387 */ /* 0x000fe20000100800 */
[----:B-1----:R-:W-:Y:S01]  /*1edf0*/  MOV R8, R150 ;  /* 0x0000009600087202 */ /* 0x002fe20000000f00 */
[----:B------:R-:W-:Y:S02]  /*1ee00*/  IMAD.MOV.U32 R9, RZ, RZ, R151 ;  /* 0x000000ffff097224 */ /* 0x000fe400078e0097 */
[----:B------:R1:W-:Y:S04]  /*1ee10*/  STL [R1+0x628], R6 ;  /* 0x0006280601007387 */ /* 0x0003e80000100800 */
[----:B------:R1:W-:Y:S04]  /*1ee20*/  LDGSTS.E [R5+0x7800], desc[UR16][R8.64], P0 ;  /* 0x0780000008057fae */ /* 0x0003e80008121850 */
[----:B------:R1:W-:Y:S04]  /*1ee30*/  STL [R1+0x624], R148 ;  /* 0x0006249401007387 */ /* 0x0003e80000100800 */
[----:B---3--:R-:W3:Y:S01]  /*1ee40*/  LDL.LU R150, [R1+0x28c] ;  /* 0x00028c0001967983 */ /* 0x008ee20000300800 */
[----:B-1----:R-:W-:-:S03]  /*1ee50*/  IMAD.MOV.U32 R8, RZ, RZ, R6 ;  /* 0x000000ffff087224 */ /* 0x002fc600078e0006 */
[----:B------:R-:W3:Y:S01]  /*1ee60*/  LDL.LU R6, [R1+0x290] ;  /* 0x0002900001067983 */ /* 0x000ee20000300800 */
[----:B------:R-:W-:-:S03]  /*1ee70*/  IMAD.MOV.U32 R9, RZ, RZ, R148 ;  /* 0x000000ffff097224 */ /* 0x000fc600078e0094 */
[----:B------:R-:W3:Y:S04]  /*1ee80*/  LDL.LU R151, [R1+0x2ac] ;  /* 0x0002ac0001977983 */ /* 0x000ee80000300800 */
[----:B------:R-:W3:Y:S04]  /*1ee90*/  LDL.LU R148, [R1+0x2b0] ;  /* 0x0002b00001947983 */ /* 0x000ee80000300800 */
[----:B------:R1:W-:Y:S02]  /*1eea0*/  LDGSTS.E [R5+0x7c00], desc[UR16][R8.64], P0 ;  /* 0x07c0000008057fae */ /* 0x0003e40008121850 */
[----:B-1----:R-:W-:-:S05]  /*1eeb0*/  LOP3.LUT R5, R12, 0x20, RZ, 0x3c, !PT ;  /* 0x000000200c057812 */ /* 0x002fca00078e3cff */
[----:B------:R-:W-:Y:S01]  /*1eec0*/  VIADD R5, R5, UR4 ;  /* 0x0000000405057c36 */ /* 0x000fe20008000000 */
[----:B----4-:R-:W-:-:S04]  /*1eed0*/  IADD3 R10, P1, R10, R2, RZ ;  /* 0x000000020a0a7210 */ /* 0x010fc80007f3e0ff */
[----:B------:R-:W-:Y:S01]  /*1eee0*/  MOV R8, R10 ;  /* 0x0000000a00087202 */ /* 0x000fe20000000f00 */
[----:B------:R1:W-:Y:S01]  /*1eef0*/  STL [R1+0x250], R10 ;  /* 0x0002500a01007387 */ /* 0x0003e20000100800 */
[----:B------:R-:W-:-:S05]  /*1ef00*/  IADD3 R13, P2, R13, R2, RZ ;  /* 0x000000020d0d7210 */ /* 0x000fca0007f5e0ff */
[----:B------:R-:W-:Y:S01]  /*1ef10*/  STL [R1+0x270], R13 ;  /* 0x0002700d01007387 */ /* 0x000fe20000100800 */
[----:B--2---:R-:W-:-:S04]  /*1ef20*/  IMAD.X R11, R11, 0x1, R0, P1 ;  /* 0x000000010b0b7824 */ /* 0x004fc800008e0600 */
[----:B------:R-:W-:Y:S01]  /*1ef30*/  IMAD.MOV.U32 R9, RZ, RZ, R11 ;  /* 0x000000ffff097224 */ /* 0x000fe200078e000b */
[----:B------:R2:W-:Y:S01]  /*1ef40*/  STL [R1+0x24c], R11 ;  /* 0x00024c0b01007387 */ /* 0x0005e20000100800 */
[----:B------:R-:W-:-:S03]  /*1ef50*/  IMAD.X R149, R149, 0x1, R0, P2 ;  /* 0x0000000195957824 */ /* 0x000fc600010e0600 */
[----:B-1----:R-:W4:Y:S04]  /*1ef60*/  LDL.LU R10, [R1+0x2d0] ;  /* 0x0002d000010a7983 */ /* 0x002f280000300800 */
[----:B------:R1:W-:Y:S04]  /*1ef70*/  LDGSTS.E [R5+0x100], desc[UR16][R8.64], P0 ;  /* 0x0010000008057fae */ /* 0x0003e80008121850 */
[----:B--2---:R-:W2:Y:S04]  /*1ef80*/  LDL.LU R11, [R1+0x2f0] ;  /* 0x0002f000010b7983 */ /* 0x004ea80000300800 */
[----:B------:R1:W-:Y:S02]  /*1ef90*/  STL [R1+0x26c], R149 ;  /* 0x00026c9501007387 */ /* 0x0003e40000100800 */
[----:B-1----:R-:W-:-:S02]  /*1efa0*/  IMAD.MOV.U32 R8, RZ, RZ, R13 ;  /* 0x000000ffff087224 */ /* 0x002fc400078e000d */
[----:B------:R-:W2:Y:S01]  /*1efb0*/  LDL.LU R13, [R1+0x2cc] ;  /* 0x0002cc00010d7983 */ /* 0x000ea20000300800 */
[----:B------:R-:W-:-:S03]  /*1efc0*/  IMAD.MOV.U32 R9, RZ, RZ, R149 ;  /* 0x000000ffff097224 */ /* 0x000fc600078e0095 */
[----:B------:R-:W2:Y:S04]  /*1efd0*/  LDL.LU R149, [R1+0x2ec] ;  /* 0x0002ec0001957983 */ /* 0x000ea80000300800 */
[----:B------:R1:W-:Y:S01]  /*1efe0*/  LDGSTS.E [R5+0x500], desc[UR16][R8.64], P0 ;  /* 0x0050000008057fae */ /* 0x0003e20008121850 */
[----:B---3--:R-:W-:-:S05]  /*1eff0*/  IADD3 R6, P1, R6, R2, RZ ;  /* 0x0000000206067210 */ /* 0x008fca0007f3e0ff */
[----:B------:R-:W-:Y:S01]  /*1f000*/  IMAD.X R150, R150, 0x1, R0, P1 ;  /* 0x0000000196967824 */ /* 0x000fe200008e0600 */
[----:B------:R-:W-:Y:S01]  /*1f010*/  IADD3 R148, P2, R148, R2, RZ ;  /* 0x0000000294947210 */ /* 0x000fe20007f5e0ff */
[----:B------:R3:W-:Y:S01]  /*1f020*/  STL [R1+0x290], R6 ;  /* 0x0002900601007387 */ /* 0x0007e20000100800 */
[----:B-1----:R-:W-:Y:S02]  /*1f030*/  IMAD.MOV.U32 R8, RZ, RZ, R6 ;  /* 0x000000ffff087224 */ /* 0x002fe400078e0006 */
[----:B------:R-:W-:Y:S01]  /*1f040*/  MOV R9, R150 ;  /* 0x0000009600097202 */ /* 0x000fe20000000f00 */
[----:B------:R-:W-:Y:S01]  /*1f050*/  IMAD.X R151, R151, 0x1, R0, P2 ;  /* 0x0000000197977824 */ /* 0x000fe200010e0600 */
[----:B------:R1:W-:Y:S04]  /*1f060*/  STL [R1+0x28c], R150 ;  /* 0x00028c9601007387 */ /* 0x0003e80000100800 */
[----:B------:R1:W-:Y:S04]  /*1f070*/  STL [R1+0x2b0], R148 ;  /* 0x0002b09401007387 */ /* 0x0003e80000100800 */
[----:B---3--:R-:W3:Y:S04]  /*1f080*/  LDL.LU R6, [R1+0x310] ;  /* 0x0003100001067983 */ /* 0x008ee80000300800 */
[----:B------:R1:W-:Y:S04]  /*1f090*/  STL [R1+0x2ac], R151 ;  /* 0x0002ac9701007387 */ /* 0x0003e80000100800 */
[----:B------:R1:W-:Y:S04]  /*1f0a0*/  LDGSTS.E [R5+0x900], desc[UR16][R8.64], P0 ;  /* 0x0090000008057fae */ /* 0x0003e80008121850 */
[----:B-1----:R-:W3:Y:S01]  /*1f0b0*/  LDL.LU R150, [R1+0x330] ;  /* 0x0003300001967983 */ /* 0x002ee20000300800 */
[----:B------:R-:W-:-:S03]  /*1f0c0*/  IMAD.MOV.U32 R8, RZ, RZ, R148 ;  /* 0x000000ffff087224 */ /* 0x000fc600078e0094 */
[----:B------:R-:W3:Y:S01]  /*1f0d0*/  LDL.LU R148, [R1+0x30c] ;  /* 0x00030c0001947983 */ /* 0x000ee20000300800 */
[----:B------:R-:W-:-:S03]  /*1f0e0*/  IMAD.MOV.U32 R9, RZ, RZ, R151 ;  /* 0x000000ffff097224 */ /* 0x000fc600078e0097 */
[----:B------:R-:W3:Y:S04]  /*1f0f0*/  LDL.LU R151, [R1+0x32c] ;  /* 0x00032c0001977983 */ /* 0x000ee80000300800 */
[----:B------:R1:W-:Y:S01]  /*1f100*/  LDGSTS.E [R5+0xd00], desc[UR16][R8.64], P0 ;  /* 0x00d0000008057fae */ /* 0x0003e20008121850 */
[-C--:B----4-:R-:W-:Y:S02]  /*1f110*/  IADD3 R10, P1, R10, R2.reuse, RZ ;  /* 0x000000020a0a7210 */ /* 0x090fe40007f3e0ff */
[----:B--2---:R-:W-:-:S03]  /*1f120*/  IADD3 R11, P2, R11, R2, RZ ;  /* 0x000000020b0b7210 */ /* 0x004fc60007f5e0ff */
[----:B------:R2:W-:Y:S01]  /*1f130*/  STL [R1+0x2d0], R10 ;  /* 0x0002d00a01007387 */ /* 0x0005e20000100800 */
[----:B-1----:R-:W-:Y:S02]  /*1f140*/  IMAD.MOV.U32 R8, RZ, RZ, R10 ;  /* 0x000000ffff087224 */ /* 0x002fe400078e000a */
[--C-:B------:R-:W-:Y:S02]  /*1f150*/  IMAD.X R13, R13, 0x1, R0.reuse, P1 ;  /* 0x000000010d0d7824 */ /* 0x100fe400008e0600 */
[----:B------:R-:W-:-:S03]  /*1f160*/  IMAD.X R149, R149, 0x1, R0, P2 ;  /* 0x0000000195957824 */ /* 0x000fc600010e0600 */
[----:B------:R1:W-:Y:S01]  /*1f170*/  STL [R1+0x2cc], R13 ;  /* 0x0002cc0d01007387 */ /* 0x0003e20000100800 */
[----:B------:R-:W-:-:S03]  /*1f180*/  IMAD.MOV.U32 R9, RZ, RZ, R13 ;  /* 0x000000ffff097224 */ /* 0x000fc600078e000d */
[----:B------:R4:W-:Y:S04]  /*1f190*/  STL [R1+0x2f0], R11 ;  /* 0x0002f00b01007387 */ /* 0x0009e80000100800 */
[----:B--2---:R-:W2:Y:S04]  /*1f1a0*/  LDL.LU R10, [R1+0x350] ;  /* 0x00035000010a7983 */ /* 0x004ea80000300800 */
[----:B------:R4:W-:Y:S04]  /*1f1b0*/  STL [R1+0x2ec], R149 ;  /* 0x0002ec9501007387 */ /* 0x0009e80000100800 */
[----:B------:R4:W-:Y:S04]  /*1f1c0*/  LDGSTS.E [R5+0x1100], desc[UR16][R8.64], P0 ;  /* 0x0110000008057fae */ /* 0x0009e80008121850 */
[----:B-1----:R-:W2:Y:S01]  /*1f1d0*/  LDL.LU R13, [R1+0x370] ;  /* 0x00037000010d7983 */ /* 0x002ea20000300800 */
[----:B----4-:R-:W-:-:S03]  /*1f1e0*/  MOV R8, R11 ;  /* 0x0000000b00087202 */ /* 0x010fc60000000f00 */
[----:B------:R-:W4:Y:S01]  /*1f1f0*/  LDL.LU R11, [R1+0x34c] ;  /* 0x00034c00010b7983 */ /* 0x000f220000300800 */
[----:B------:R-:W-:-:S03]  /*1f200*/  IMAD.MOV.U32 R9, RZ, RZ, R149 ;  /* 0x000000ffff097224 */ /* 0x000fc600078e0095 */
[----:B------:R-:W4:Y:S01]  /*1f210*/  LDL.LU R149, [R1+0x36c] ;  /* 0x00036c0001957983 */ /* 0x000f220000300800 */
[----:B---3--:R-:W-:-:S03]  /*1f220*/  IADD3 R6, P1, R6, R2, RZ ;  /* 0x0000000206067210 */ /* 0x008fc60007f3e0ff */
[----:B------:R1:W-:Y:S01]  /*1f230*/  LDGSTS.E [R5+0x1500], desc[UR16][R8.64], P0 ;  /* 0x0150000008057fae */ /* 0x0003e20008121850 */
[----:B------:R-:W-:-:S03]  /*1f240*/  IADD3 R150, P2, R150, R2, RZ ;  /* 0x0000000296967210 */ /* 0x000fc60007f5e0ff */
[----:B------:R3:W-:Y:S01]  /*1f250*/  STL [R1+0x310], R6 ;  /* 0x0003100601007387 */ /* 0x0007e20000100800 */
[----:B------:R-:W-:Y:S02]  /*1f260*/  IMAD.X R148, R148, 0x1, R0, P1 ;  /* 0x0000000194947824 */ /* 0x000fe400008e0600 */
[----:B-1----:R-:W-:Y:S02]  /*1f270*/  IMAD.MOV.U32 R8, RZ, RZ, R6 ;  /* 0x000000ffff087224 */ /* 0x002fe400078e0006 */
[----:B------:R-:W-:Y:S01]  /*1f280*/  IMAD.X R151, R151, 0x1, R0, P2 ;  /* 0x0000000197977824 */ /* 0x000fe200010e0600 */
[----:B------:R1:W-:Y:S01]  /*1f290*/  STL [R1+0x30c], R148 ;  /* 0x00030c9401007387 */ /* 0x0003e20000100800 */
[----:B------:R-:W-:-:S03]  /*1f2a0*/  IMAD.MOV.U32 R9, RZ, RZ, R148 ;  /* 0x000000ffff097224 */ /* 0x000fc600078e0094 */
[----:B------:R1:W-:Y:S04]  /*1f2b0*/  STL [R1+0x330], R150 ;  /* 0x0003309601007387 */ /* 0x0003e80000100800 */
[----:B---3--:R-:W3:Y:S04]  /*1f2c0*/  LDL.LU R6, [R1+0x390] ;  /* 0x0003900001067983 */ /* 0x008ee80000300800 */
[----:B------:R1:W-:Y:S04]  /*1f2d0*/  STL [R1+0x32c], R151 ;  /* 0x00032c9701007387 */ /* 0x0003e80000100800 */
[----:B------:R1:W-:Y:S04]  /*1f2e0*/  LDGSTS.E [R5+0x1900], desc[UR16][R8.64], P0 ;  /* 0x0190000008057fae */ /* 0x0003e80008121850 */
[----:B-1----:R-:W3:Y:S01]  /*1f2f0*/  LDL.LU R148, [R1+0x3b0] ;  /* 0x0003b00001947983 */ /* 0x002ee20000300800 */
[----:B------:R-:W-:-:S03]  /*1f300*/  IMAD.MOV.U32 R8, RZ, RZ, R150 ;  /* 0x000000ffff087224 */ /* 0x000fc600078e0096 */
[----:B------:R-:W3:Y:S01]  /*1f310*/  LDL.LU R150, [R1+0x38c] ;  /* 0x00038c0001967983 */ /* 0x000ee20000300800 */
[----:B------:R-:W-:-:S03]  /*1f320*/  MOV R9, R151 ;  /* 0x0000009700097202 */ /* 0x000fc60000000f00 */
[----:B------:R-:W3:Y:S04]  /*1f330*/  LDL.LU R151, [R1+0x3ac] ;  /* 0x0003ac0001977983 */ /* 0x000ee80000300800 */
[----:B------:R1:W-:Y:S01]  /*1f340*/  LDGSTS.E [R5+0x1d00], desc[UR16][R8.64], P0 ;  /* 0x01d0000008057fae */ /* 0x0003e20008121850 */
[----:B--2---:R-:W-:-:S05]  /*1f350*/  IADD3 R10, P1, R10, R2, RZ ;  /* 0x000000020a0a7210 */ /* 0x004fca0007f3e0ff */
[----:B------:R2:W-:Y:S01]  /*1f360*/  STL [R1+0x350], R10 ;  /* 0x0003500a01007387 */ /* 0x0005e20000100800 */
[----:B-1----:R-:W-:Y:S01]  /*1f370*/  IMAD.MOV.U32 R8, RZ, RZ, R10 ;  /* 0x000000ffff087224 */ /* 0x002fe200078e000a */
[----:B------:R-:W-:Y:S01]  /*1f380*/  IADD3 R13, P2, R13, R2, RZ ;  /* 0x000000020d0d7210 */ /* 0x000fe20007f5e0ff */
[----:B----4-:R-:W-:-:S04]  /*1f390*/  IMAD.X R11, R11, 0x1, R0, P1 ;  /* 0x000000010b0b7824 */ /* 0x010fc800008e0600 */
[----:B------:R-:W-:Y:S01]  /*1f3a0*/  IMAD.X R149, R149, 0x1, R0, P2 ;  /* 0x0000000195957824 */ /* 0x000fe200010e0600 */
[----:B------:R1:W-:Y:S01]  /*1f3b0*/  STL [R1+0x34c], R11 ;  /* 0x00034c0b01007387 */ /* 0x0003e20000100800 */
[----:B------:R-:W-:-:S03]  /*1f3c0*/  IMAD.MOV.U32 R9, RZ, RZ, R11 ;  /* 0x000000ffff097224 */ /* 0x000fc600078e000b */
[----:B------:R4:W-:Y:S04]  /*1f3d0*/  STL [R1+0x370], R13 ;  /* 0x0003700d01007387 */ /* 0x0009e80000100800 */
[----:B--2---:R-:W2:Y:S04]  /*1f3e0*/  LDL.LU R10, [R1+0x3d0] ;  /* 0x0003d000010a7983 */ /* 0x004ea80000300800 */
[----:B------:R4:W-:Y:S04]  /*1f3f0*/  STL [R1+0x36c], R149 ;  /* 0x00036c9501007387 */ /* 0x0009e80000100800 */
[----:B------:R4:W-:Y:S04]  /*1f400*/  LDGSTS.E [R5+0x2100], desc[UR16][R8.64], P0 ;  /* 0x0210000008057fae */ /* 0x0009e80008121850 */
[----:B-1----:R-:W2:Y:S01]  /*1f410*/  LDL.LU R11, [R1+0x3f0] ;  /* 0x0003f000010b7983 */ /* 0x002ea20000300800 */
[----:B----4-:R-:W-:-:S03]  /*1f420*/  IMAD.MOV.U32 R8, RZ, RZ, R13 ;  /* 0x000000ffff087224 */ /* 0x010fc600078e000d */
[----:B------:R-:W4:Y:S01]  /*1f430*/  LDL.LU R13, [R1+0x3cc] ;  /* 0x0003cc00010d7983 */ /* 0x000f220000300800 */
[----:B------:R-:W-:-:S03]  /*1f440*/  IMAD.MOV.U32 R9, RZ, RZ, R149 ;  /* 0x000000ffff097224 */ /* 0x000fc600078e0095 */
[----:B------:R-:W4:Y:S01]  /*1f450*/  LDL.LU R149, [R1+0x3ec] ;  /* 0x0003ec0001957983 */ /* 0x000f220000300800 */
[----:B---3--:R-:W-:-:S03]  /*1f460*/  IADD3 R6, P1, R6, R2, RZ ;  /* 0x0000000206067210 */ /* 0x008fc60007f3e0ff */
[----:B------:R1:W-:Y:S01]  /*1f470*/  LDGSTS.E [R5+0x2500], desc[UR16][R8.64], P0 ;  /* 0x0250000008057fae */ /* 0x0003e20008121850 */
[----:B------:R-:W-:-:S03]  /*1f480*/  IADD3 R148, P2, R148, R2, RZ ;  /* 0x0000000294947210 */ /* 0x000fc60007f5e0ff */
[----:B------:R3:W-:Y:S01]  /*1f490*/  STL [R1+0x390], R6 ;  /* 0x0003900601007387 */ /* 0x0007e20000100800 */
[----:B------:R-:W-:Y:S01]  /*1f4a0*/  IADD3.X R150, R150, R0, RZ, P1, !PT ;  /* 0x0000000096967210 */ /* 0x000fe20000ffe4ff */
[----:B-1----:R-:W-:Y:S02]  /*1f4b0*/  IMAD.MOV.U32 R8, RZ, RZ, R6 ;  /* 0x000000ffff087224 */ /* 0x002fe400078e0006 */
[----:B------:R-:W-:Y:S02]  /*1f4c0*/  IMAD.X R151, R151, 0x1, R0, P2 ;  /* 0x0000000197977824 */ /* 0x000fe400010e0600 */
        /* <DEDUP_REMOVED lines=12> */
[----:B--2---:R-:W-:-:S05]  /*1f590*/  IADD3 R10, P1, R10, R2, RZ ;  /* 0x000000020a0a7210 */ /* 0x004fca0007f3e0ff */
[----:B------:R2:W-:Y:S01]  /*1f5a0*/  STL [R1+0x3d0], R10 ;  /* 0x0003d00a01007387 */ /* 0x0005e20000100800 */
[----:B-1----:R-:W-:Y:S01]  /*1f5b0*/  IMAD.MOV.U32 R8, RZ, RZ, R10 ;  /* 0x000000ffff087224 */ /* 0x002fe200078e000a */
[----:B------:R-:W-:Y:S01]  /*1f5c0*/  IADD3 R11, P2, R11, R2, RZ ;  /* 0x000000020b0b7210 */ /* 0x000fe20007f5e0ff */
[----:B----4-:R-:W-:-:S03]  /*1f5d0*/  IMAD.X R13, R13, 0x1, R0, P1 ;  /* 0x000000010d0d7824 */ /* 0x010fc600008e0600 */
[----:B------:R-:W-:Y:S02]  /*1f5e0*/  IADD3.X R149, R149, R0, RZ, P2, !PT ;  /* 0x0000000095957210 */ /* 0x000fe400017fe4ff */
        /* <DEDUP_REMOVED lines=15> */
[--C-:B------:R-:W-:Y:S01]  /*1f6e0*/  IMAD.X R148, R148, 0x1, R0.reuse, P1 ;  /* 0x0000000194947824 */ /* 0x100fe200008e0600 */
[----:B-1----:R-:W-:Y:S01]  /*1f6f0*/  MOV R8, R6 ;  /* 0x0000000600087202 */ /* 0x002fe20000000f00 */
[----:B------:R-:W-:-:S03]  /*1f700*/  IMAD.X R151, R151, 0x1, R0, P2 ;  /* 0x0000000197977824 */ /* 0x000fc600010e0600 */
        /* <DEDUP_REMOVED lines=19> */
[----:B------:R-:W-:-:S03]  /*1f840*/  MOV R9, R11 ;  /* 0x0000000b00097202 */ /* 0x000fc60000000f00 */
        /* <DEDUP_REMOVED lines=23> */
[----:B------:R-:W-:-:S03]  /*1f9c0*/  MOV R8, R148 ;  /* 0x0000009400087202 */ /* 0x000fc60000000f00 */
        /* <DEDUP_REMOVED lines=19> */
[----:B------:R-:W-:-:S03]  /*1fb00*/  MOV R9, R149 ;  /* 0x0000009500097202 */ /* 0x000fc60000000f00 */
        /* <DEDUP_REMOVED lines=23> */
[----:B------:R-:W-:Y:S02]  /*1fc80*/  IADD3 R13, P2, R13, R2, RZ ;  /* 0x000000020d0d7210 */ /* 0x000fe40007f5e0ff */
[----:B----4-:R-:W-:-:S03]  /*1fc90*/  IADD3.X R11, R11, R0, RZ, P1, !PT ;  /* 0x000000000b0b7210 */ /* 0x010fc60000ffe4ff */
[----:B------:R-:W-:Y:S02]  /*1fca0*/  IMAD.X R149, R149, 0x1, R0, P2 ;  /* 0x0000000195957824 */ /* 0x000fe400010e0600 */
        /* <DEDUP_REMOVED lines=14> */
[----:B------:R-:W-:Y:S01]  /*1fd90*/  STL [R1+0x590], R6 ;  /* 0x0005900601007387 */ /* 0x000fe20000100800 */
[----:B------:R-:W-:Y:S02]  /*1fda0*/  IMAD.X R150, R150, 0x1, R0, P1 ;  /* 0x0000000196967824 */ /* 0x000fe400008e0600 */
[----:B-1----:R-:W-:Y:S01]  /*1fdb0*/  IMAD.MOV.U32 R8, RZ, RZ, R6 ;  /* 0x000000ffff087224 */ /* 0x002fe200078e0006 */
[----:B------:R-:W-:Y:S02]  /*1fdc0*/  IADD3.X R151, R151, R0, RZ, P2, !PT ;  /* 0x0000000097977210 */ /* 0x000fe400017fe4ff */
[----:B------:R1:W-:Y:S01]  /*1fdd0*/  STL [R1+0x58c], R150 ;  /* 0x00058c9601007387 */ /* 0x0003e20000100800 */
[----:B------:R-:W-:-:S03]  /*1fde0*/  IMAD.MOV.U32 R9, RZ, RZ, R150 ;  /* 0x000000ffff097224 */ /* 0x000fc600078e0096 */
[----:B------:R-:W-:Y:S04]  /*1fdf0*/  STL [R1+0x5b0], R148 ;  /* 0x0005b09401007387 */ /* 0x000fe80000100800 */
[----:B------:R3:W-:Y:S04]  /*1fe00*/  LDGSTS.E [R5+0x6900], desc[UR16][R8.64], P0 ;  /* 0x0690000008057fae */ /* 0x0007e80008121850 */
[----:B-1----:R-:W4:Y:S04]  /*1fe10*/  LDL.LU R150, [R1+0x610] ;  /* 0x0006100001967983 */ /* 0x002f280000300800 */
[----:B------:R1:W-:Y:S04]  /*1fe20*/  STL [R1+0x5ac], R151 ;  /* 0x0005ac9701007387 */ /* 0x0003e80000100800 */
[----:B------:R-:W4:Y:S01]  /*1fe30*/  LDL.LU R6, [R1+0x630] ;  /* 0x0006300001067983 */ /* 0x000f220000300800 */
[----:B---3--:R-:W-:-:S03]  /*1fe40*/  IMAD.MOV.U32 R9, RZ, RZ, R151 ;  /* 0x000000ffff097224 */ /* 0x008fc600078e0097 */
[----:B-1----:R-:W3:Y:S01]  /*1fe50*/  LDL.LU R151, [R1+0x60c] ;  /* 0x00060c0001977983 */ /* 0x002ee20000300800 */
[----:B------:R-:W-:-:S03]  /*1fe60*/  IMAD.MOV.U32 R8, RZ, RZ, R148 ;  /* 0x000000ffff087224 */ /* 0x000fc600078e0094 */
[----:B------:R-:W3:Y:S04]  /*1fe70*/  LDL.LU R148, [R1+0x62c] ;  /* 0x00062c0001947983 */ /* 0x000ee80000300800 */
[----:B------:R1:W-:Y:S01]  /*1fe80*/  LDGSTS.E [R5+0x6d00], desc[UR16][R8.64], P0 ;  /* 0x06d0000008057fae */ /* 0x0003e20008121850 */
[----:B--2---:R-:W-:-:S04]  /*1fe90*/  IADD3 R10, P1, R10, R2, RZ ;  /* 0x000000020a0a7210 */ /* 0x004fc80007f3e0ff */
[----:B-1----:R-:W-:Y:S01]  /*1fea0*/  MOV R8, R10 ;  /* 0x0000000a00087202 */ /* 0x002fe20000000f00 */
[----:B------:R1:W-:Y:S01]  /*1feb0*/  STL [R1+0x5d0], R10 ;  /* 0x0005d00a01007387 */ /* 0x0003e20000100800 */
[----:B------:R-:W-:Y:S01]  /*1fec0*/  IADD3 R11, P2, R11, R2, RZ ;  /* 0x000000020b0b7210 */ /* 0x000fe20007f5e0ff */
[----:B----4-:R-:W-:-:S04]  /*1fed0*/  IMAD.X R13, R13, 0x1, R0, P1 ;  /* 0x000000010d0d7824 */ /* 0x010fc800008e0600 */
        /* <DEDUP_REMOVED lines=8> */
[----:B-1----:R-:W-:-:S03]  /*1ff60*/  IMAD.MOV.U32 R8, RZ, RZ, R11 ;  /* 0x000000ffff087224 */ /* 0x002fc600078e000b */
[----:B----4-:R-:W4:Y:S01]  /*1ff70*/  LDL.LU R11, [R1+0x254] ;  /* 0x00025400010b7983 */ /* 0x010f220000300800 */
[----:B------:R-:W-:-:S03]  /*1ff80*/  IMAD.MOV.U32 R9, RZ, RZ, R149 ;  /* 0x000000ffff097224 */ /* 0x000fc600078e0095 */
[----:B------:R-:W4:Y:S01]  /*1ff90*/  LDL.LU R149, [R1+0x274] ;  /* 0x0002740001957983 */ /* 0x000f220000300800 */
[----:B------:R-:W-:-:S03]  /*1ffa0*/  IADD3 R150, P1, R150, R2, RZ ;  /* 0x0000000296967210 */ /* 0x000fc60007f3e0ff */
[----:B------:R1:W-:Y:S01]  /*1ffb0*/  LDGSTS.E [R5+0x7500], desc[UR16][R8.64], P0 ;  /* 0x0750000008057fae */ /* 0x0003e20008121850 */
[----:B------:R-:W-:Y:S01]  /*1ffc0*/  IADD3 R6, P2, R6, R2, RZ ;  /* 0x0000000206067210 */ /* 0x000fe20007f5e0ff */
[----:B---3--:R-:W-:Y:S02]  /*1ffd0*/  IMAD.X R151, R151, 0x1, R0, P1 ;  /* 0x0000000197977824 */ /* 0x008fe400008e0600 */
[----:B-1----:R-:W-:Y:S02]  /*1ffe0*/  IMAD.MOV.U32 R8, RZ, RZ, R150 ;  /* 0x000000ffff087224 */ /* 0x002fe400078e0096 */
[----:B------:R-:W-:Y:S01]  /*1fff0*/  IMAD.X R148, R148, 0x1, R0, P2 ;  /* 0x0000000194947824 */ /* 0x000fe200010e0600 */
[----:B------:R-:W-:Y:S01]  /*20000*/  MOV R9, R151 ;  /* 0x0000009700097202 */ /* 0x000fe20000000f00 */
[----:B------:R1:W-:Y:S04]  /*20010*/  STL [R1+0x610], R150 ;  /* 0x0006109601007387 */ /* 0x0003e80000100800 */
[----:B------:R-:W-:Y:S04]  /*20020*/  STL [R1+0x60c], R151 ;  /* 0x00060c9701007387 */ /* 0x000fe80000100800 */
[----:B------:R3:W-:Y:S04]  /*20030*/  STL [R1+0x630], R6 ;  /* 0x0006300601007387 */ /* 0x0007e80000100800 */
[----:B------:R3:W-:Y:S04]  /*20040*/  LDGSTS.E [R5+0x7900], desc[UR16][R8.64], P0 ;  /* 0x0790000008057fae */ /* 0x0007e80008121850 */
[----:B------:R3:W-:Y:S04]  /*20050*/  STL [R1+0x62c], R148 ;  /* 0x00062c9401007387 */ /* 0x0007e80000100800 */
[----:B-1----:R-:W4:Y:S01]  /*20060*/  LDL.LU R150, [R1+0x294] ;  /* 0x0002940001967983 */ /* 0x002f220000300800 */
[----:B---3--:R-:W-:-:S03]  /*20070*/  IMAD.MOV.U32 R8, RZ, RZ, R6 ;  /* 0x000000ffff087224 */ /* 0x008fc600078e0006 */
[----:B------:R-:W3:Y:S01]  /*20080*/  LDL.LU R6, [R1+0x298] ;  /* 0x0002980001067983 */ /* 0x000ee20000300800 */
[----:B------:R-:W-:-:S03]  /*20090*/  IMAD.MOV.U32 R9, RZ, RZ, R148 ;  /* 0x000000ffff097224 */ /* 0x000fc600078e0094 */
[----:B------:R-:W3:Y:S04]  /*200a0*/  LDL.LU R151, [R1+0x2b4] ;  /* 0x0002b40001977983 */ /* 0x000ee80000300800 */
[----:B------:R-:W3:Y:S04]  /*200b0*/  LDL.LU R148, [R1+0x2b8] ;  /* 0x0002b80001947983 */ /* 0x000ee80000300800 */
[----:B------:R1:W-:Y:S02]  /*200c0*/  LDGSTS.E [R5+0x7d00], desc[UR16][R8.64], P0 ;  /* 0x07d0000008057fae */ /* 0x0003e40008121850 */
[----:B-1----:R-:W-:-:S05]  /*200d0*/  LOP3.LUT R5, R12, 0x40, RZ, 0x3c, !PT ;  /* 0x000000400c057812 */ /* 0x002fca00078e3cff */
[----:B------:R-:W-:Y:S01]  /*200e0*/  VIADD R5, R5, UR4 ;  /* 0x0000000405057c36 */ /* 0x000fe20008000000 */
[----:B------:R-:W-:-:S05]  /*200f0*/  IADD3 R10, P1, R10, R2, RZ ;  /* 0x000000020a0a7210 */ /* 0x000fca0007f3e0ff */
[----:B------:R1:W-:Y:S01]  /*20100*/  STL [R1+0x258], R10 ;  /* 0x0002580a01007387 */ /* 0x0003e20000100800 */
[----:B------:R-:W-:Y:S01]  /*20110*/  IMAD.MOV.U32 R8, RZ, RZ, R10 ;  /* 0x000000ffff087224 */ /* 0x000fe200078e000a */
[----:B--2---:R-:W-:-:S05]  /*20120*/  IADD3 R13, P2, R13, R2, RZ ;  /* 0x000000020d0d7210 */ /* 0x004fca0007f5e0ff */
[----:B------:R-:W-:Y:S01]  /*20130*/  STL [R1+0x278], R13 ;  /* 0x0002780d01007387 */ /* 0x000fe20000100800 */
[--C-:B----4-:R-:W-:Y:S02]  /*20140*/  IMAD.X R11, R11, 0x1, R0.reuse, P1 ;  /* 0x000000010b0b7824 */ /* 0x110fe400008e0600 */
[----:B------:R-:W-:-:S03]  /*20150*/  IMAD.X R149, R149, 0x1, R0, P2 ;  /* 0x0000000195957824 */ /* 0x000fc600010e0600 */
[----:B------:R-:W-:Y:S01]  /*20160*/  MOV R9, R11 ;  /* 0x0000000b00097202 */ /* 0x000fe20000000f00 */
[----:B------:R2:W-:Y:S04]  /*20170*/  STL [R1+0x254], R11 ;  /* 0x0002540b01007387 */ /* 0x0005e80000100800 */
        /* <DEDUP_REMOVED lines=14> */
[----:B------:R-:W-:Y:S01]  /*20260*/  IMAD.MOV.U32 R9, RZ, RZ, R150 ;  /* 0x000000ffff097224 */ /* 0x000fe200078e0096 */
[----:B------:R1:W-:Y:S01]  /*20270*/  STL [R1+0x294], R150 ;  /* 0x0002949601007387 */ /* 0x0003e20000100800 */
[----:B------:R-:W-:-:S03]  /*20280*/  IMAD.X R151, R151, 0x1, R0, P2 ;  /* 0x0000000197977824 */ /* 0x000fc600010e0600 */
        /* <DEDUP_REMOVED lines=28> */
[----:B------:R1:W-:Y:S04]  /*20450*/  LDGSTS.E [R5+0x1600], desc[UR16][R8.64], P0 ;  /* 0x0160000008057fae */ /* 0x0003e80008121850 */
[----:B------:R3:W-:Y:S01]  /*20460*/  STL [R1+0x318], R6 ;  /* 0x0003180601007387 */ /* 0x0007e20000100800 */
[----:B------:R-:W-:Y:S01]  /*20470*/  IADD3 R150, P2, R150, R2, RZ ;  /* 0x0000000296967210 */ /* 0x000fe20007f5e0ff */
[----:B-1----:R-:W-:Y:S02]  /*20480*/  IMAD.MOV.U32 R8, RZ, RZ, R6 ;  /* 0x000000ffff087224 */ /* 0x002fe400078e0006 */
[--C-:B------:R-:W-:Y:S02]  /*20490*/  IMAD.X R148, R148, 0x1, R0.reuse, P1 ;  /* 0x0000000194947824 */ /* 0x100fe400008e0600 */
        /* <DEDUP_REMOVED lines=31> */
[----:B------:R1:W-:Y:S04]  /*20690*/  LDGSTS.E [R5+0x2600], desc[UR16][R8.64], P0 ;  /* 0x0260000008057fae */ /* 0x0003e80008121850 */
[----:B------:R3:W-:Y:S01]  /*206a0*/  STL [R1+0x398], R6 ;  /* 0x0003980601007387 */ /* 0x0007e20000100800 */
[----:B------:R-:W-:Y:S01]  /*206b0*/  IADD3 R148, P2, R148, R2, RZ ;  /* 0x0000000294947210 */ /* 0x000fe20007f5e0ff */
[----:B-1----:R-:W-:Y:S02]  /*206c0*/  IMAD.MOV.U32 R8, RZ, RZ, R6 ;  /* 0x000000ffff087224 */ /* 0x002fe400078e0006 */
[----:B------:R-:W-:Y:S01]  /*206d0*/  IMAD.X R150, R150, 0x1, R0, P1 ;  /* 0x0000000196967824 */ /* 0x000fe200008e0600 */
[----:B------:R-:W-:-:S04]  /*206e0*/  IADD3.X R151, R151, R0, RZ, P2, !PT ;  /* 0x0000000097977210 */ /* 0x000fc800017fe4ff */
        /* <DEDUP_REMOVED lines=37> */
[----:B------:R-:W-:-:S03]  /*20940*/  MOV R9, R148 ;  /* 0x0000009400097202 */ /* 0x000fc60000000f00 */
        /* <DEDUP_REMOVED lines=63> */
[----:B---3--:R-:W-:-:S03]  /*20d40*/  IADD3 R6, P1, R6, R2, RZ ;  /* 0x0000000206067210 */ /* 0x008fc60007f3e0ff */
[----:B------:R1:W-:Y:S04]  /*20d50*/  LDGSTS.E [R5+0x5600], desc[UR16][R8.64], P0 ;  /* 0x0560000008057fae */ /* 0x0003e80008121850 */
[----:B------:R3:W-:Y:S01]  /*20d60*/  STL [R1+0x518], R6 ;  /* 0x0005180601007387 */ /* 0x0007e20000100800 */
[----:B------:R-:W-:Y:S01]  /*20d70*/  IADD3 R150, P2, R150, R2, RZ ;  /* 0x0000000296967210 */ /* 0x000fe20007f5e0ff */
[----:B-1----:R-:W-:Y:S01]  /*20d80*/  IMAD.MOV.U32 R8, RZ, RZ, R6 ;  /* 0x000000ffff087224 */ /* 0x002fe200078e0006 */
[----:B------:R-:W-:-:S03]  /*20d90*/  IADD3.X R148, R148, R0, RZ, P1, !PT ;  /* 0x0000000094947210 */ /* 0x000fc60000ffe4ff */
        /* <DEDUP_REMOVED lines=32> */
[----:B------:R-:W-:Y:S01]  /*20fa0*/  STL [R1+0x598], R6 ;  /* 0x0005980601007387 */ /* 0x000fe20000100800 */
[----:B------:R-:W-:Y:S02]  /*20fb0*/  IADD3 R148, P2, R148, R2, RZ ;  /* 0x0000000294947210 */ /* 0x000fe40007f5e0ff */
[----:B-1----:R-:W-:Y:S01]  /*20fc0*/  MOV R8, R6 ;  /* 0x0000000600087202 */ /* 0x002fe20000000f00 */
[--C-:B------:R-:W-:Y:S02]  /*20fd0*/  IMAD.X R150, R150, 0x1, R0.reuse, P1 ;  /* 0x0000000196967824 */ /* 0x100fe400008e0600 */
[----:B------:R-:W-:-:S03]  /*20fe0*/  IMAD.X R151, R151, 0x1, R0, P2 ;  /* 0x0000000197977824 */ /* 0x000fc600010e0600 */
[----:B------:R1:W-:Y:S01]  /*20ff0*/  STL [R1+0x594], R150 ;  /* 0x0005949601007387 */ /* 0x0003e20000100800 */
[----:B------:R-:W-:-:S03]  /*21000*/  IMAD.MOV.U32 R9, RZ, RZ, R150 ;  /* 0x000000ffff097224 */ /* 0x000fc600078e0096 */
[----:B------:R-:W-:Y:S04]  /*21010*/  STL [R1+0x5b8], R148 ;  /* 0x0005b89401007387 */ /* 0x000fe80000100800 */
[----:B------:R3:W-:Y:S04]  /*21020*/  LDGSTS.E [R5+0x6a00], desc[UR16][R8.64], P0 ;  /* 0x06a0000008057fae */ /* 0x0007e80008121850 */
[----:B-1----:R-:W2:Y:S04]  /*21030*/  LDL.LU R150, [R1+0x618] ;  /* 0x0006180001967983 */ /* 0x002ea80000300800 */
[----:B------:R1:W-:Y:S04]  /*21040*/  STL [R1+0x5b4], R151 ;  /* 0x0005b49701007387 */ /* 0x0003e80000100800 */
[----:B------:R-:W2:Y:S01]  /*21050*/  LDL.LU R6, [R1+0x638] ;  /* 0x0006380001067983 */ /* 0x000ea20000300800 */
[----:B---3--:R-:W-:-:S03]  /*21060*/  IMAD.MOV.U32 R9, RZ, RZ, R151 ;  /* 0x000000ffff097224 */ /* 0x008fc600078e0097 */
[----:B-1----:R-:W3:Y:S01]  /*21070*/  LDL.LU R151, [R1+0x614] ;  /* 0x0006140001977983 */ /* 0x002ee20000300800 */
        /* <DEDUP_REMOVED lines=10> */
[----:B------:R-:W-:-:S03]  /*21120*/  MOV R9, R13 ;  /* 0x0000000d00097202 */ /* 0x000fc60000000f00 */
        /* <DEDUP_REMOVED lines=8> */
[----:B------:R-:W2:Y:S04]  /*211b0*/  LDL.LU R149, [R1+0x27c] ;  /* 0x00027c0001957983 */ /* 0x000ea80000300800 */
[----:B------:R1:W-:Y:S01]  /*211c0*/  LDGSTS.E [R5+0x7600], desc[UR16][R8.64], P0 ;  /* 0x0760000008057fae */ /* 0x0003e20008121850 */
[-C--:B------:R-:W-:Y:S02]  /*211d0*/  IADD3 R150, P1, R150, R2.reuse, RZ ;  /* 0x0000000296967210 */ /* 0x080fe40007f3e0ff */
[----:B------:R-:W-:-:S03]  /*211e0*/  IADD3 R6, P2, R6, R2, RZ ;  /* 0x0000000206067210 */ /* 0x000fc60007f5e0ff */
[----:B-1----:R-:W-:Y:S02]  /*211f0*/  IMAD.MOV.U32 R8, RZ, RZ, R150 ;  /* 0x000000ffff087224 */ /* 0x002fe400078e0096 */
[--C-:B---3--:R-:W-:Y:S01]  /*21200*/  IMAD.X R151, R151, 0x1, R0.reuse, P1 ;  /* 0x0000000197977824 */ /* 0x108fe200008e0600 */
[----:B------:R-:W-:Y:S03]  /*21210*/  STL [R1+0x618], R150 ;  /* 0x0006189601007387 */ /* 0x000fe60000100800 */
[----:B------:R-:W-:Y:S02]  /*21220*/  IMAD.MOV.U32 R9, RZ, RZ, R151 ;  /* 0x000000ffff097224 */ /* 0x000fe400078e0097 */
[----:B------:R-:W-:Y:S01]  /*21230*/  IMAD.X R148, R148, 0x1, R0, P2 ;  /* 0x0000000194947824 */ /* 0x000fe200010e0600 */
[----:B------:R-:W-:Y:S04]  /*21240*/  STL [R1+0x614], R151 ;  /* 0x0006149701007387 */ /* 0x000fe80000100800 */
[----:B------:R-:W-:Y:S04]  /*21250*/  STL [R1+0x638], R6 ;  /* 0x0006380601007387 */ /* 0x000fe80000100800 */
[----:B------:R1:W-:Y:S04]  /*21260*/  LDGSTS.E [R5+0x7a00], desc[UR16][R8.64], P0 ;  /* 0x07a0000008057fae */ /* 0x0003e80008121850 */
[----:B------:R3:W-:Y:S01]  /*21270*/  STL [R1+0x634], R148 ;  /* 0x0006349401007387 */ /* 0x0007e20000100800 */
[----:B-1----:R-:W-:Y:S01]  /*21280*/  MOV R8, R6 ;  /* 0x0000000600087202 */ /* 0x002fe20000000f00 */
[----:B------:R-:W-:-:S02]  /*21290*/  IMAD.MOV.U32 R9, RZ, RZ, R148 ;  /* 0x000000ffff097224 */ /* 0x000fc400078e0094 */
[----:B---3--:R-:W3:Y:S04]  /*212a0*/  LDL.LU R148, [R1+0x29c] ;  /* 0x00029c0001947983 */ /* 0x008ee80000300800 */
[----:B------:R-:W3:Y:S04]  /*212b0*/  LDL.LU R6, [R1+0x2a0] ;  /* 0x0002a00001067983 */ /* 0x000ee80000300800 */
[----:B------:R-:W3:Y:S04]  /*212c0*/  LDL.LU R151, [R1+0x2bc] ;  /* 0x0002bc0001977983 */ /* 0x000ee80000300800 */
[----:B------:R1:W-:Y:S04]  /*212d0*/  LDGSTS.E [R5+0x7e00], desc[UR16][R8.64], P0 ;  /* 0x07e0000008057fae */ /* 0x0003e80008121850 */
[----:B------:R-:W3:Y:S01]  /*212e0*/  LDL.LU R150, [R1+0x2c0] ;  /* 0x0002c00001967983 */ /* 0x000ee20000300800 */
[----:B-1----:R-:W-:-:S05]  /*212f0*/  LOP3.LUT R5, R12, 0x60, RZ, 0x3c, !PT ;  /* 0x000000600c057812 */ /* 0x002fca00078e3cff */
[----:B------:R-:W-:Y:S01]  /*21300*/  VIADD R5, R5, UR4 ;  /* 0x0000000405057c36 */ /* 0x000fe20008000000 */
[----:B----4-:R-:W-:-:S05]  /*21310*/  IADD3 R10, P1, R10, R2, RZ ;  /* 0x000000020a0a7210 */ /* 0x010fca0007f3e0ff */
[----:B------:R1:W-:Y:S01]  /*21320*/  STL [R1+0x260], R10 ;  /* 0x0002600a01007387 */ /* 0x0003e20000100800 */
[----:B------:R-:W-:Y:S01]  /*21330*/  IMAD.MOV.U32 R8, RZ, RZ, R10 ;  /* 0x000000ffff087224 */ /* 0x000fe200078e000a */
        /* <DEDUP_REMOVED lines=10> */
[----:B-1----:R-:W-:-:S02]  /*213e0*/  MOV R8, R13 ;  /* 0x0000000d00087202 */ /* 0x002fc40000000f00 */
[----:B------:R-:W2:Y:S01]  /*213f0*/  LDL.LU R13, [R1+0x2dc] ;  /* 0x0002dc00010d7983 */ /* 0x000ea20000300800 */
[----:B------:R-:W-:-:S03]  /*21400*/  IMAD.MOV.U32 R9, RZ, RZ, R149 ;  /* 0x000000ffff097224 */ /* 0x000fc600078e0095 */
[----:B------:R-:W2:Y:S04]  /*21410*/  LDL.LU R149, [R1+0x2fc] ;  /* 0x0002fc0001957983 */ /* 0x000ea80000300800 */
[----:B------:R1:W-:Y:S01]  /*21420*/  LDGSTS.E [R5+0x700], desc[UR16][R8.64], P0 ;  /* 0x0070000008057fae */ /* 0x0003e20008121850 */
[----:B---3--:R-:W-:-:S05]  /*21430*/  IADD3 R6, P1, R6, R2, RZ ;  /* 0x0000000206067210 */ /* 0x008fca0007f3e0ff */
[----:B------:R-:W-:Y:S01]  /*21440*/  IMAD.X R148, R148, 0x1, R0, P1 ;  /* 0x0000000194947824 */ /* 0x000fe200008e0600 */
[----:B------:R3:W-:Y:S01]  /*21450*/  STL [R1+0x2a0], R6 ;  /* 0x0002a00601007387 */ /* 0x0007e20000100800 */
[----:B-1----:R-:W-:Y:S01]  /*21460*/  IMAD.MOV.U32 R8, RZ, RZ, R6 ;  /* 0x000000ffff087224 */ /* 0x002fe200078e0006 */
[----:B------:R-:W-:Y:S01]  /*21470*/  IADD3 R150, P2, R150, R2, RZ ;  /* 0x0000000296967210 */ /* 0x000fe20007f5e0ff */
[----:B------:R-:W-:Y:S01]  /*21480*/  IMAD.MOV.U32 R9, RZ, RZ, R148 ;  /* 0x000000ffff097224 */ /* 0x000fe200078e0094 */
[----:B------:R1:W-:Y:S03]  /*21490*/  STL [R1+0x29c], R148 ;  /* 0x00029c9401007387 */ /* 0x0003e60000100800 */
[----:B------:R-:W-:Y:S01]  /*214a0*/  IMAD.X R151, R151, 0x1, R0, P2 ;  /* 0x0000000197977824 */ /* 0x000fe200010e0600 */
[----:B------:R1:W-:Y:S04]  /*214b0*/  STL [R1+0x2c0], R150 ;  /* 0x0002c09601007387 */ /* 0x0003e80000100800 */
[----:B---3--:R-:W3:Y:S04]  /*214c0*/  LDL.LU R6, [R1+0x320] ;  /* 0x0003200001067983 */ /* 0x008ee80000300800 */
[----:B------:R1:W-:Y:S04]  /*214d0*/  STL [R1+0x2bc], R151 ;  /* 0x0002bc9701007387 */ /* 0x0003e80000100800 */
[----:B------:R1:W-:Y:S04]  /*214e0*/  LDGSTS.E [R5+0xb00], desc[UR16][R8.64], P0 ;  /* 0x00b0000008057fae */ /* 0x0003e80008121850 */
[----:B-1----:R-:W3:Y:S01]  /*214f0*/  LDL.LU R148, [R1+0x340] ;  /* 0x0003400001947983 */ /* 0x002ee20000300800 */
[----:B------:R-:W-:Y:S01]  /*21500*/  IMAD.MOV.U32 R8, RZ, RZ, R150 ;  /* 0x000000ffff087224 */ /* 0x000fe200078e0096 */
[----:B------:R-:W-:-:S02]  /*21510*/  MOV R9, R151 ;  /* 0x0000009700097202 */ /* 0x000fc40000000f00 */
[----:B------:R-:W3:Y:S04]  /*21520*/  LDL.LU R150, [R1+0x31c] ;  /* 0x00031c0001967983 */ /* 0x000ee80000300800 */
        /* <DEDUP_REMOVED lines=18> */
[----:B------:R-:W4:Y:S04]  /*21650*/  LDL.LU R149, [R1+0x37c] ;  /* 0x00037c0001957983 */ /* 0x000f280000300800 */
[----:B------:R1:W-:Y:S01]  /*21660*/  LDGSTS.E [R5+0x1700], desc[UR16][R8.64], P0 ;  /* 0x0170000008057fae */ /* 0x0003e20008121850 */
[----:B---3--:R-:W-:-:S05]  /*21670*/  IADD3 R6, P1, R6, R2, RZ ;  /* 0x0000000206067210 */ /* 0x008fca0007f3e0ff */
[----:B------:R3:W-:Y:S01]  /*21680*/  STL [R1+0x320], R6 ;  /* 0x0003200601007387 */ /* 0x0007e20000100800 */
[----:B-1----:R-:W-:Y:S01]  /*21690*/  IMAD.MOV.U32 R8, RZ, RZ, R6 ;  /* 0x000000ffff087224 */ /* 0x002fe200078e0006 */
[----:B------:R-:W-:Y:S02]  /*216a0*/  IADD3 R148, P2, R148, R2, RZ ;  /* 0x0000000294947210 */ /* 0x000fe40007f5e0ff */
        /* <DEDUP_REMOVED lines=9> */
[----:B------:R-:W-:-:S02]  /*21740*/  IMAD.MOV.U32 R8, RZ, RZ, R148 ;  /* 0x000000ffff087224 */ /* 0x000fc400078e0094 */
[----:B------:R-:W-:Y:S01]  /*21750*/  IMAD.MOV.U32 R9, RZ, RZ, R151 ;  /* 0x000000ffff097224 */ /* 0x000fe200078e0097 */
[----:B------:R-:W3:Y:S04]  /*21760*/  LDL.LU R148, [R1+0x39c] ;  /* 0x00039c0001947983 */ /* 0x000ee80000300800 */
        /* <DEDUP_REMOVED lines=20> */
[----:B---3--:R-:W-:-:S04]  /*218b0*/  IADD3 R6, P1, R6, R2, RZ ;  /* 0x0000000206067210 */ /* 0x008fc80007f3e0ff */
[----:B-1----:R-:W-:Y:S01]  /*218c0*/  MOV R8, R6 ;  /* 0x0000000600087202 */ /* 0x002fe20000000f00 */
[----:B------:R1:W-:Y:S01]  /*218d0*/  STL [R1+0x3a0], R6 ;  /* 0x0003a00601007387 */ /* 0x0003e20000100800 */
[----:B------:R-:W-:Y:S01]  /*218e0*/  IADD3 R150, P2, R150, R2, RZ ;  /* 0x0000000296967210 */ /* 0x000fe20007f5e0ff */
[----:B------:R-:W-:-:S04]  /*218f0*/  IMAD.X R148, R148, 0x1, R0, P1 ;  /* 0x0000000194947824 */ /* 0x000fc800008e0600 */
[----:B------:R-:W-:Y:S01]  /*21900*/  IMAD.X R151, R151, 0x1, R0, P2 ;  /* 0x0000000197977824 */ /* 0x000fe200010e0600 */
[----:B------:R3:W-:Y:S01]  /*21910*/  STL [R1+0x39c], R148 ;  /* 0x00039c9401007387 */ /* 0x0007e20000100800 */
[----:B------:R-:W-:-:S03]  /*21920*/  IMAD.MOV.U32 R9, RZ, RZ, R148 ;  /* 0x000000ffff097224 */ /* 0x000fc600078e0094 */
[----:B------:R3:W-:Y:S04]  /*21930*/  STL [R1+0x3c0], R150 ;  /* 0x0003c09601007387 */ /* 0x0007e80000100800 */
[----:B-1----:R-:W4:Y:S04]  /*21940*/  LDL.LU R6, [R1+0x420] ;  /* 0x0004200001067983 */ /* 0x002f280000300800 */
[----:B------:R1:W-:Y:S04]  /*21950*/  STL [R1+0x3bc], R151 ;  /* 0x0003bc9701007387 */ /* 0x0003e80000100800 */
[----:B------:R1:W-:Y:S04]  /*21960*/  LDGSTS.E [R5+0x2b00], desc[UR16][R8.64], P0 ;  /* 0x02b0000008057fae */ /* 0x0003e80008121850 */
[----:B---3--:R-:W3:Y:S01]  /*21970*/  LDL.LU R148, [R1+0x440] ;  /* 0x0004400001947983 */ /* 0x008ee20000300800 */
[----:B-1----:R-:W-:-:S02]  /*21980*/  IMAD.MOV.U32 R8, RZ, RZ, R150 ;  /* 0x000000ffff087224 */ /* 0x002fc400078e0096 */
        /* <DEDUP_REMOVED lines=22> */
[----:B------:R-:W-:-:S05]  /*21af0*/  IADD3 R6, P1, R6, R2, RZ ;  /* 0x0000000206067210 */ /* 0x000fca0007f3e0ff */
[----:B------:R3:W-:Y:S01]  /*21b00*/  STL [R1+0x420], R6 ;  /* 0x0004200601007387 */ /* 0x0007e20000100800 */
[----:B-1----:R-:W-:Y:S01]  /*21b10*/  IMAD.MOV.U32 R8, RZ, RZ, R6 ;  /* 0x000000ffff087224 */ /* 0x002fe200078e0006 */
[----:B---3--:R-:W-:Y:S01]  /*21b20*/  IADD3 R148, P2, R148, R2, RZ ;  /* 0x0000000294947210 */ /* 0x008fe20007f5e0ff */
[----:B------:R-:W-:-:S04]  /*21b30*/  IMAD.X R150, R150, 0x1, R0, P1 ;  /* 0x0000000196967824 */ /* 0x000fc800008e0600 */
[----:B------:R-:W-:Y:S01]  /*21b40*/  IMAD.MOV.U32 R9, RZ, RZ, R150 ;  /* 0x000000ffff097224 */ /* 0x000fe200078e0096 */
[----:B------:R1:W-:Y:S01]  /*21b50*/  STL [R1+0x41c], R150 ;  /* 0x00041c9601007387 */ /* 0x0003e20000100800 */
[----:B------:R-:W-:-:S03]  /*21b60*/  IMAD.X R151, R151, 0x1, R0, P2 ;  /* 0x0000000197977824 */ /* 0x000fc600010e0600 */
[----:B------:R-:W-:Y:S04]  /*21b70*/  STL [R1+0x440], R148 ;  /* 0x0004409401007387 */ /* 0x000fe80000100800 */
[----:B------:R-:W3:Y:S04]  /*21b80*/  LDL.LU R6, [R1+0x4a0] ;  /* 0x0004a00001067983 */ /* 0x000ee80000300800 */
[----:B------:R1:W-:Y:S04]  /*21b90*/  LDGSTS.E [R5+0x3b00], desc[UR16][R8.64], P0 ;  /* 0x03b0000008057fae */ /* 0x0003e80008121850 */
[----:B------:R1:W-:Y:S04]  /*21ba0*/  STL [R1+0x43c], R151 ;  /* 0x00043c9701007387 */ /* 0x0003e80000100800 */
[----:B-1----:R-:W3:Y:S01]  /*21bb0*/  LDL.LU R150, [R1+0x4c0] ;  /* 0x0004c00001967983 */ /* 0x002ee20000300800 */
[----:B------:R-:W-:Y:S01]  /*21bc0*/  MOV R8, R148 ;  /* 0x0000009400087202 */ /* 0x000fe20000000f00 */
[----:B------:R-:W-:-:S02]  /*21bd0*/  IMAD.MOV.U32 R9, RZ, RZ, R151 ;  /* 0x000000ffff097224 */ /* 0x000fc400078e0097 */
        /* <DEDUP_REMOVED lines=19> */
[----:B------:R-:W4:Y:S04]  /*21d10*/  LDL.LU R149, [R1+0x4fc] ;  /* 0x0004fc0001957983 */ /* 0x000f280000300800 */
[----:B------:R1:W-:Y:S01]  /*21d20*/  LDGSTS.E [R5+0x4700], desc[UR16][R8.64], P0 ;  /* 0x0470000008057fae */ /* 0x0003e20008121850 */
[----:B---3--:R-:W-:-:S05]  /*21d30*/  IADD3 R6, P1, R6, R2, RZ ;  /* 0x0000000206067210 */ /* 0x008fca0007f3e0ff */
[----:B-1----:R-:W-:Y:S01]  /*21d40*/  IMAD.MOV.U32 R8, RZ, RZ, R6 ;  /* 0x000000ffff087224 */ /* 0x002fe200078e0006 */
[----:B------:R-:W-:Y:S01]  /*21d50*/  IADD3 R150, P2, R150, R2, RZ ;  /* 0x0000000296967210 */ /* 0x000fe20007f5e0ff */
[----:B------:R-:W-:-:S04]  /*21d60*/  IMAD.X R151, R151, 0x1, R0, P1 ;  /* 0x0000000197977824 */ /* 0x000fc800008e0600 */
[----:B------:R-:W-:Y:S02]  /*21d70*/  IMAD.MOV.U32 R9, RZ, RZ, R151 ;  /* 0x000000ffff097224 */ /* 0x000fe400078e0097 */
[----:B------:R-:W-:-:S03]  /*21d80*/  IMAD.X R148, R148, 0x1, R0, P2 ;  /* 0x0000000194947824 */ /* 0x000fc600010e0600 */
[----:B------:R1:W-:Y:S04]  /*21d90*/  LDGSTS.E [R5+0x4b00], desc[UR16][R8.64], P0 ;  /* 0x04b0000008057fae */ /* 0x0003e80008121850 */
[----:B------:R-:W-:Y:S04]  /*21da0*/  STL [R1+0x4a0], R6 ;  /* 0x0004a00601007387 */ /* 0x000fe80000100800 */
[----:B------:R3:W-:Y:S01]  /*21db0*/  STL [R1+0x49c], R151 ;  /* 0x00049c9701007387 */ /* 0x0007e20000100800 */
[----:B-1----:R-:W-:Y:S02]  /*21dc0*/  IMAD.MOV.U32 R8, RZ, RZ, R150 ;  /* 0x000000ffff087224 */ /* 0x002fe400078e0096 */
[----:B------:R-:W-:Y:S01]  /*21dd0*/  IMAD.MOV.U32 R9, RZ, RZ, R148 ;  /* 0x000000ffff097224 */ /* 0x000fe200078e0094 */
[----:B------:R-:W-:Y:S04]  /*21de0*/  STL [R1+0x4c0], R150 ;  /* 0x0004c09601007387 */ /* 0x000fe80000100800 */
[----:B---3--:R-:W3:Y:S04]  /*21df0*/  LDL.LU R151, [R1+0x520] ;  /* 0x0005200001977983 */ /* 0x008ee80000300800 */
[----:B------:R1:W-:Y:S04]  /*21e00*/  LDGSTS.E [R5+0x4f00], desc[UR16][R8.64], P0 ;  /* 0x04f0000008057fae */ /* 0x0003e80008121850 */
[----:B------:R1:W-:Y:S04]  /*21e10*/  STL [R1+0x4bc], R148 ;  /* 0x0004bc9401007387 */ /* 0x0003e80000100800 */
[----:B------:R-:W3:Y:S04]  /*21e20*/  LDL.LU R6, [R1+0x540] ;  /* 0x0005400001067983 */ /* 0x000ee80000300800 */
[----:B-1----:R-:W5:Y:S04]  /*21e30*/  LDL.LU R148, [R1+0x800] ;  /* 0x0008000001947983 */ /* 0x002f680000300800 */
[----:B------:R-:W3:Y:S01]  /*21e40*/  LDL.LU R150, [R1+0x53c] ;  /* 0x00053c0001967983 */ /* 0x000ee20000300800 */
[----:B--2---:R-:W-:-:S05]  /*21e50*/  IADD3 R10, P1, R10, R2, RZ ;  /* 0x000000020a0a7210 */ /* 0x004fca0007f3e0ff */
[----:B------:R-:W-:Y:S01]  /*21e60*/  IMAD.MOV.U32 R8, RZ, RZ, R10 ;  /* 0x000000ffff087224 */ /* 0x000fe200078e000a */
[----:B------:R-:W-:Y:S01]  /*21e70*/  IADD3 R11, P2, R11, R2, RZ ;  /* 0x000000020b0b7210 */ /* 0x000fe20007f5e0ff */
[----:B------:R-:W-:Y:S01]  /*21e80*/  STL [R1+0x4e0], R10 ;  /* 0x0004e00a01007387 */ /* 0x000fe20000100800 */
[----:B----4-:R-:W-:-:S05]  /*21e90*/  IADD3.X R13, R13, R0, RZ, P1, !PT ;  /* 0x000000000d0d7210 */ /* 0x010fca0000ffe4ff */
[----:B------:R-:W-:Y:S02]  /*21ea0*/  IMAD.MOV.U32 R9, RZ, RZ, R13 ;  /* 0x000000ffff097224 */ /* 0x000fe400078e000d */
[----:B------:R-:W-:Y:S01]  /*21eb0*/  IMAD.X R149, R149, 0x1, R0, P2 ;  /* 0x0000000195957824 */ /* 0x000fe200010e0600 */
[----:B------:R1:W-:Y:S04]  /*21ec0*/  STL [R1+0x4dc], R13 ;  /* 0x0004dc0d01007387 */ /* 0x0003e80000100800 */
[----:B------:R2:W-:Y:S04]  /*21ed0*/  LDGSTS.E [R5+0x5300], desc[UR16][R8.64], P0 ;  /* 0x0530000008057fae */ /* 0x0005e80008121850 */
[----:B------:R-:W-:Y:S04]  /*21ee0*/  STL [R1+0x500], R11 ;  /* 0x0005000b01007387 */ /* 0x000fe80000100800 */
[----:B-1----:R-:W4:Y:S01]  /*21ef0*/  LDL.LU R13, [R1+0x560] ;  /* 0x00056000010d7983 */ /* 0x002f220000300800 */
[----:B--2---:R-:W-:-:S02]  /*21f00*/  IMAD.MOV.U32 R8, RZ, RZ, R11 ;  /* 0x000000ffff087224 */ /* 0x004fc400078e000b */
[----:B------:R-:W-:Y:S01]  /*21f10*/  IMAD.MOV.U32 R9, RZ, RZ, R149 ;  /* 0x000000ffff097224 */ /* 0x000fe200078e0095 */
[----:B------:R1:W-:Y:S04]  /*21f20*/  STL [R1+0x4fc], R149 ;  /* 0x0004fc9501007387 */ /* 0x0003e80000100800 */
[----:B------:R-:W2:Y:S04]  /*21f30*/  LDL.LU R10, [R1+0x580] ;  /* 0x00058000010a7983 */ /* 0x000ea80000300800 */
[----:B------:R3:W-:Y:S04]  /*21f40*/  LDGSTS.E [R5+0x5700], desc[UR16][R8.64], P0 ;  /* 0x0570000008057fae */ /* 0x0007e80008121850 */
[----:B-1----:R-:W5:Y:S04]  /*21f50*/  LDL.LU R149, [R1+0x7fc] ;  /* 0x0007fc0001957983 */ /* 0x002f680000300800 */
[----:B------:R-:W2:Y:S04]  /*21f60*/  LDL.LU R11, [R1+0x57c] ;  /* 0x00057c00010b7983 */ /* 0x000ea80000300800 */
[----:B------:R-:W4:Y:S01]  /*21f70*/  LDL.LU R9, [R1+0x51c] ;  /* 0x00051c0001097983 */ /* 0x000f220000300800 */
[----:B---3--:R-:W-:-:S05]  /*21f80*/  IADD3 R151, P1, R151, R2, RZ ;  /* 0x0000000297977210 */ /* 0x008fca0007f3e0ff */
[----:B------:R-:W-:Y:S01]  /*21f90*/  IMAD.MOV.U32 R8, RZ, RZ, R151 ;  /* 0x000000ffff087224 */ /* 0x000fe200078e0097 */
[----:B------:R-:W-:Y:S01]  /*21fa0*/  IADD3 R6, P2, R6, R2, RZ ;  /* 0x0000000206067210 */ /* 0x000fe20007f5e0ff */
[----:B------:R1:W-:Y:S03]  /*21fb0*/  STL [R1+0x520], R151 ;  /* 0x0005209701007387 */ /* 0x0003e60000100800 */
[----:B------:R-:W-:Y:S01]  /*21fc0*/  IADD3.X R150, R150, R0, RZ, P2, !PT ;  /* 0x0000000096967210 */ /* 0x000fe200017fe4ff */
[----:B----4-:R-:W-:-:S05]  /*21fd0*/  IMAD.X R9, R9, 0x1, R0, P1 ;  /* 0x0000000109097824 */ /* 0x010fca00008e0600 */
[----:B------:R3:W-:Y:S04]  /*21fe0*/  STL [R1+0x51c], R9 ;  /* 0x00051c0901007387 */ /* 0x0007e80000100800 */
[----:B------:R4:W-:Y:S04]  /*21ff0*/  LDGSTS.E [R5+0x5b00], desc[UR16][R8.64], P0 ;  /* 0x05b0000008057fae */ /* 0x0009e80008121850 */
[----:B------:R-:W-:Y:S04]  /*22000*/  STL [R1+0x540], R6 ;  /* 0x0005400601007387 */ /* 0x000fe80000100800 */
[----:B-1----:R-:W2:Y:S01]  /*22010*/  LDL.LU R151, [R1+0x5c0] ;  /* 0x0005c00001977983 */ /* 0x002ea20000300800 */
[----:B----4-:R-:W-:-:S02]  /*22020*/  IMAD.MOV.U32 R8, RZ, RZ, R6 ;  /* 0x000000ffff087224 */ /* 0x010fc400078e0006 */
[----:B---3--:R-:W-:Y:S01]  /*22030*/  IMAD.MOV.U32 R9, RZ, RZ, R150 ;  /* 0x000000ffff097224 */ /* 0x008fe200078e0096 */
[----:B------:R1:W-:Y:S04]  /*22040*/  STL [R1+0x53c], R150 ;  /* 0x00053c9601007387 */ /* 0x0003e80000100800 */
[----:B------:R3:W-:Y:S04]  /*22050*/  LDGSTS.E [R5+0x5f00], desc[UR16][R8.64], P0 ;  /* 0x05f0000008057fae */ /* 0x0007e80008121850 */
[----:B-1----:R-:W4:Y:S04]  /*22060*/  LDL.LU R150, [R1+0x5bc] ;  /* 0x0005bc0001967983 */ /* 0x002f280000300800 */
[----:B------:R-:W4:Y:S04]  /*22070*/  LDL.LU R6, [R1+0x600] ;  /* 0x0006000001067983 */ /* 0x000f280000300800 */
[----:B------:R-:W4:Y:S01]  /*22080*/  LDL.LU R9, [R1+0x55c] ;  /* 0x00055c0001097983 */ /* 0x000f220000300800 */
[----:B------:R-:W-:-:S02]  /*22090*/  IADD3 R13, P1, R13, R2, RZ ;  /* 0x000000020d0d7210 */ /* 0x000fc40007f3e0ff */
[----:B--2---:R-:W-:-:S03]  /*220a0*/  IADD3 R10, P2, R10, R2, RZ ;  /* 0x000000020a0a7210 */ /* 0x004fc60007f5e0ff */
[----:B---3--:R-:W-:Y:S02]  /*220b0*/  IMAD.MOV.U32 R8, RZ, RZ, R13 ;  /* 0x000000ffff087224 */ /* 0x008fe400078e000d */
[--C-:B------:R-:W-:Y:S01]  /*220c0*/  IMAD.X R11, R11, 0x1, R0.reuse, P2 ;  /* 0x000000010b0b7824 */ /* 0x100fe200010e0600 */
[----:B------:R1:W-:Y:S01]  /*220d0*/  STL [R1+0x560], R13 ;  /* 0x0005600d01007387 */ /* 0x0003e20000100800 */
[----:B----4-:R-:W-:-:S05]  /*220e0*/  IMAD.X R9, R9, 0x1, R0, P1 ;  /* 0x0000000109097824 */ /* 0x010fca00008e0600 */
[----:B------:R2:W-:Y:S04]  /*220f0*/  STL [R1+0x55c], R9 ;  /* 0x00055c0901007387 */ /* 0x0005e80000100800 */
[----:B------:R3:W-:Y:S04]  /*22100*/  LDGSTS.E [R5+0x6300], desc[UR16][R8.64], P0 ;  /* 0x0630000008057fae */ /* 0x0007e80008121850 */
[----:B------:R-:W-:Y:S04]  /*22110*/  STL [R1+0x580], R10 ;  /* 0x0005800a01007387 */ /* 0x000fe80000100800 */
[----:B-1----:R-:W4:Y:S01]  /*22120*/  LDL.LU R13, [R1+0x5fc] ;  /* 0x0005fc00010d7983 */ /* 0x002f220000300800 */
[----:B---3--:R-:W-:Y:S01]  /*22130*/  MOV R8, R10 ;  /* 0x0000000a00087202 */ /* 0x008fe20000000f00 */
[----:B--2---:R-:W-:-:S02]  /*22140*/  IMAD.MOV.U32 R9, RZ, RZ, R11 ;  /* 0x000000ffff097224 */ /* 0x004fc400078e000b */
[----:B------:R1:W-:Y:S04]  /*22150*/  STL [R1+0x57c], R11 ;  /* 0x00057c0b01007387 */ /* 0x0003e80000100800 */
[----:B------:R2:W-:Y:S04]  /*22160*/  LDGSTS.E [R5+0x6700], desc[UR16][R8.64], P0 ;  /* 0x0670000008057fae */ /* 0x0005e80008121850 */
[----:B-1----:R-:W3:Y:S04]  /*22170*/  LDL.LU R11, [R1+0x63c] ;  /* 0x00063c00010b7983 */ /* 0x002ee80000300800 */
[----:B------:R-:W3:Y:S04]  /*22180*/  LDL.LU R10, [R1+0x640] ;  /* 0x00064000010a7983 */ /* 0x000ee80000300800 */
[----:B------:R-:W4:Y:S04]  /*22190*/  LDL.LU R8, [R1+0x59c] ;  /* 0x00059c0001087983 */ /* 0x000f280000300800 */
[----:B------:R-:W2:Y:S01]  /*221a0*/  LDL.LU R9, [R1+0x5a0] ;  /* 0x0005a00001097983 */ /* 0x000ea20000300800 */
[----:B------:R-:W-:-:S05]  /*221b0*/  IADD3 R151, P2, R151, R2, RZ ;  /* 0x0000000297977210 */ /* 0x000fca0007f5e0ff */
[----:B------:R-:W-:Y:S01]  /*221c0*/  IMAD.X R150, R150, 0x1, R0, P2 ;  /* 0x0000000196967824 */ /* 0x000fe200010e0600 */
[----:B--2---:R-:W-:-:S05]  /*221d0*/  IADD3 R9, P1, R9, R2, RZ ;  /* 0x0000000209097210 */ /* 0x004fca0007f3e0ff */
[----:B----4-:R-:W-:Y:S01]  /*221e0*/  IMAD.X R8, R8, 0x1, R0, P1 ;  /* 0x0000000108087824 */ /* 0x010fe200008e0600 */
[----:B------:R1:W-:Y:S04]  /*221f0*/  STL [R1+0x5a0], R9 ;  /* 0x0005a00901007387 */ /* 0x0003e80000100800 */
[----:B------:R2:W-:Y:S01]  /*22200*/  STL [R1+0x59c], R8 ;  /* 0x00059c0801007387 */ /* 0x0005e20000100800 */
[----:B-1----:R-:W-:-:S04]  /*22210*/  LOP3.LUT R9, R9, R8, RZ, 0x3c, !PT ;  /* 0x0000000809097212 */ /* 0x002fc800078e3cff */
[----:B--2---:R-:W-:-:S04]  /*22220*/  LOP3.LUT R8, R9, R8, RZ, 0x3c, !PT ;  /* 0x0000000809087212 */ /* 0x004fc800078e3cff */
[----:B------:R-:W-:Y:S01]  /*22230*/  LOP3.LUT R9, R9, R8, RZ, 0x3c, !PT ;  /* 0x0000000809097212 */ /* 0x000fe200078e3cff */
[----:B------:R-:W-:Y:S04]  /*22240*/  STL [R1+0x5c0], R151 ;  /* 0x0005c09701007387 */ /* 0x000fe80000100800 */
[----:B------:R1:W-:Y:S04]  /*22250*/  LDGSTS.E [R5+0x6b00], desc[UR16][R8.64], P0 ;  /* 0x06b0000008057fae */ /* 0x0003e80008121850 */
[----:B------:R2:W-:Y:S01]  /*22260*/  STL [R1+0x5bc], R150 ;  /* 0x0005bc9601007387 */ /* 0x0005e20000100800 */
[----:B-1----:R-:W-:-:S02]  /*22270*/  IMAD.MOV.U32 R8, RZ, RZ, R151 ;  /* 0x000000ffff087224 */ /* 0x002fc400078e0097 */
[----:B------:R-:W-:Y:S02]  /*22280*/  IMAD.MOV.U32 R9, RZ, RZ, R150 ;  /* 0x000000ffff097224 */ /* 0x000fe400078e0096 */
[----:B--2---:R-:W5:Y:S04]  /*22290*/  LDL.LU R150, [R1+0x7f8] ;  /* 0x0007f80001967983 */ /* 0x004f680000300800 */
[----:B------:R-:W5:Y:S04]  /*222a0*/  LDL.LU R151, [R1+0x7f4] ;  /* 0x0007f40001977983 */ /* 0x000f680000300800 */
[----:B------:R1:W-:Y:S04]  /*222b0*/  LDGSTS.E [R5+0x6f00], desc[UR16][R8.64], P0 ;  /* 0x06f0000008057fae */ /* 0x0003e80008121850 */
[----:B------:R-:W2:Y:S04]  /*222c0*/  LDL.LU R8, [R1+0x5dc] ;  /* 0x0005dc0001087983 */ /* 0x000ea80000300800 */
[----:B------:R-:W1:Y:S01]  /*222d0*/  LDL.LU R9, [R1+0x5e0] ;  /* 0x0005e00001097983 */ /* 0x000e620000300800 */
[----:B------:R-:W-:-:S04]  /*222e0*/  IADD3 R6, P2, R6, R2, RZ ;  /* 0x0000000206067210 */ /* 0x000fc80007f5e0ff */
[----:B------:R-:W-:Y:S02]  /*222f0*/  IADD3.X R13, R13, R0, RZ, P2, !PT ;  /* 0x000000000d0d7210 */ /* 0x000fe400017fe4ff */
[----:B-1----:R-:W-:-:S05]  /*22300*/  IADD3 R9, P1, R9, R2, RZ ;  /* 0x0000000209097210 */ /* 0x002fca0007f3e0ff */
[----:B--2---:R-:W-:Y:S01]  /*22310*/  IMAD.X R8, R8, 0x1, R0, P1 ;  /* 0x0000000108087824 */ /* 0x004fe200008e0600 */
        /* <DEDUP_REMOVED lines=10> */
[----:B--2---:R-:W2:Y:S04]  /*223c0*/  LDL.LU R13, [R1+0x7f0] ;  /* 0x0007f000010d7983 */ /* 0x004ea80000300800 */
[----:B------:R-:W4:Y:S04]  /*223d0*/  LDL.LU R6, [R1+0x7ec] ;  /* 0x0007ec0001067983 */ /* 0x000f280000300800 */
[----:B------:R1:W-:Y:S04]  /*223e0*/  LDGSTS.E [R5+0x7700], desc[UR16][R8.64], P0 ;  /* 0x0770000008057fae */ /* 0x0003e80008121850 */
[----:B------:R-:W2:Y:S04]  /*223f0*/  LDL.LU R8, [R1+0x61c] ;  /* 0x00061c0001087983 */ /* 0x000ea80000300800 */
[----:B------:R-:W1:Y:S01]  /*22400*/  LDL.LU R9, [R1+0x620] ;  /* 0x0006200001097983 */ /* 0x000e620000300800 */
[----:B---3--:R-:W-:-:S05]  /*22410*/  IADD3 R10, P2, R10, R2, RZ ;  /* 0x000000020a0a7210 */ /* 0x008fca0007f5e0ff */
[----:B------:R-:W-:Y:S01]  /*22420*/  IMAD.X R11, R11, 0x1, R0, P2 ;  /* 0x000000010b0b7824 */ /* 0x000fe200010e0600 */
[----:B-1----:R-:W-:-:S05]  /*22430*/  IADD3 R9, P1, R9, R2, RZ ;  /* 0x0000000209097210 */ /* 0x002fca0007f3e0ff */
[----:B--2---:R-:W-:Y:S01]  /*22440*/  IMAD.X R8, R8, 0x1, R0, P1 ;  /* 0x0000000108087824 */ /* 0x004fe200008e0600 */
[----:B------:R1:W-:Y:S04]  /*22450*/  STL [R1+0x620], R9 ;  /* 0x0006200901007387 */ /* 0x0003e80000100800 */
[----:B------:R2:W-:Y:S01]  /*22460*/  STL [R1+0x61c], R8 ;  /* 0x00061c0801007387 */ /* 0x0005e20000100800 */
[----:B-1----:R-:W-:-:S04]  /*22470*/  LOP3.LUT R9, R9, R8, RZ, 0x3c, !PT ;  /* 0x0000000809097212 */ /* 0x002fc800078e3cff */
[----:B--2---:R-:W-:-:S04]  /*22480*/  LOP3.LUT R8, R9, R8, RZ, 0x3c, !PT ;  /* 0x0000000809087212 */ /* 0x004fc800078e3cff */
[----:B------:R-:W-:Y:S02]  /*22490*/  LOP3.LUT R9, R9, R8, RZ, 0x3c, !PT ;  /* 0x0000000809097212 */ /* 0x000fe400078e3cff */
[----:B------:R-:W-:-:S03]  /*224a0*/  IADD3 R13, R13, 0x1, RZ ;  /* 0x000000010d0d7810 */ /* 0x000fc60007ffe0ff */
[----:B------:R1:W-:Y:S04]  /*224b0*/  LDGSTS.E [R5+0x7b00], desc[UR16][R8.64], P0 ;  /* 0x07b0000008057fae */ /* 0x0003e80008121850 */
[----:B------:R2:W-:Y:S01]  /*224c0*/  STL [R1+0x640], R10 ;  /* 0x0006400a01007387 */ /* 0x0005e20000100800 */
[----:B-1----:R-:W-:Y:S02]  /*224d0*/  IMAD.MOV.U32 R8, RZ, RZ, R10 ;  /* 0x000000ffff087224 */ /* 0x002fe400078e000a */
[----:B------:R-:W-:Y:S01]  /*224e0*/  IMAD.MOV.U32 R9, RZ, RZ, R11 ;  /* 0x000000ffff097224 */ /* 0x000fe200078e000b */
[----:B------:R2:W-:Y:S04]  /*224f0*/  STL [R1+0x63c], R11 ;  /* 0x00063c0b01007387 */ /* 0x0005e80000100800 */
[----:B------:R2:W-:Y:S01]  /*22500*/  LDGSTS.E [R5+0x7f00], desc[UR16][R8.64], P0 ;  /* 0x07f0000008057fae */ /* 0x0005e20008121850 */
[----:B----4-:R-:W-:-:S03]  /*22510*/  ISETP.NE.U32.AND P0, PT, R13, R6, PT ;  /* 0x000000060d00720c */ /* 0x010fc60003f05070 */
[----:B------:R2:W5:Y:S04]  /*22520*/  LDL.LU R6, [R1+0x7e8] ;  /* 0x0007e80001067983 */ /* 0x0005680000300800 */
[----:B------:R-:W0:Y:S06]  /*22530*/  LDGDEPBAR ;  /* 0x00000000000079af */ /* 0x000e2c0000000000 */
[----:B--2---:R-:W-:Y:S05]  /*22540*/  @P0 BRA `(.L_x_1) ;  /* 0xffffff7400d80947 */ /* 0x004fea000383ffff */
.L_x_0:
[----:B------:R-:W2:Y:S01]  /*22550*/  LDL.LU R9, [R1+0x750] ;  /* 0x0007500001097983 */ /* 0x000ea20000300800 */
[----:B------:R-:W-:-:S04]  /*22560*/  DEPBAR.LE SB0, 0x0 ;  /* 0x000080000000791a */ /* 0x000fc80000000000 */
[----:B------:R-:W3:Y:S01]  /*22570*/  LDL.LU R8, [R1+0x754] ;  /* 0x0007540001087983 */ /* 0x000ee20000300800 */
[----:B------:R-:W1:Y:S01]  /*22580*/  S2R R10, SR_TID.X ;  /* 0x00000000000a7919 */ /* 0x000e620000002100 */
[----:B------:R-:W4:Y:S01]  /*22590*/  S2R R252, SR_TID.X ;  /* 0x0000000000fc7919 */ /* 0x000f220000002100 */
[----:B------:R-:W-:Y:S01]  /*225a0*/  IMAD.MOV.U32 R14, RZ, RZ, R24 ;  /* 0x000000ffff0e7224 */ /* 0x000fe200078e0018 */
[----:B------:R-:W-:Y:S01]  /*225b0*/  ULDC UR4, c[0x0][0x22c] ;  /* 0x00008b0000047ab9 */ /* 0x000fe20000000800 */
[----:B------:R-:W-:Y:S01]  /*225c0*/  IMAD.MOV.U32 R15, RZ, RZ, R26 ;  /* 0x000000ffff0f7224 */ /* 0x000fe200078e001a */
[----:B------:R-:W2:Y:S01]  /*225d0*/  LDL.LU R5, [R1+0x7e4] ;  /* 0x0007e40001057983 */ /* 0x000ea20000300800 */
[----:B------:R-:W-:Y:S01]  /*225e0*/  IMAD.MOV.U32 R11, RZ, RZ, R27 ;  /* 0x000000ffff0b7224 */ /* 0x000fe200078e001b */
[----:B------:R-:W-:Y:S01]  /*225f0*/  MOV R23, R43 ;  /* 0x0000002b00177202 */ /* 0x000fe20000000f00 */
[----:B------:R-:W-:Y:S01]  /*22600*/  IMAD.MOV.U32 R22, RZ, RZ, R41 ;  /* 0x000000ffff167224 */ /* 0x000fe200078e0029 */
[----:B------:R-:W3:Y:S01]  /*22610*/  LDL.LU R12, [R1] ;  /* 0x00000000010c7983 */ /* 0x000ee20000300800 */
[----:B------:R-:W-:Y:S01]  /*22620*/  IMAD.MOV.U32 R154, RZ, RZ, R61 ;  /* 0x000000ffff9a7224 */ /* 0x000fe200078e003d */
[----:B------:R-:W-:Y:S01]  /*22630*/  ULDC UR5, c[0x0][0x22c] ;  /* 0x00008b0000057ab9 */ /* 0x000fe20000000800 */
[----:B------:R-:W-:Y:S01]  /*22640*/  IMAD.MOV.U32 R155, RZ, RZ, R63 ;  /* 0x000000ffff9b7224 */ /* 0x000fe200078e003f */
[----:B------:R-:W3:Y:S01]  /*22650*/  LDL.LU R13, [R1+0x8] ;  /* 0x00000800010d7983 */ /* 0x000ee20000300800 */
[----:B------:R-:W-:-:S02]  /*22660*/  IMAD.MOV.U32 R158, RZ, RZ, R65 ;  /* 0x000000ffff9e7224 */ /* 0x000fc400078e0041 */
[----:B------:R-:W-:Y:S01]  /*22670*/  IMAD.MOV.U32 R159, RZ, RZ, R67 ;  /* 0x000000ffff9f7224 */ /* 0x000fe200078e0043 */
[----:B------:R-:W-:Y:S01]  /*22680*/  MOV R163, R71 ;  /* 0x0000004700a37202 */ /* 0x000fe20000000f00 */
[----:B------:R-:W-:Y:S02]  /*22690*/  IMAD.MOV.U32 R162, RZ, RZ, R69 ;  /* 0x000000ffffa27224 */ /* 0x000fe400078e0045 */
[----:B------:R-:W-:Y:S02]  /*226a0*/  IMAD.MOV.U32 R166, RZ, RZ, R73 ;  /* 0x000000ffffa67224 */ /* 0x000fe400078e0049 */
[----:B------:R-:W-:Y:S01]  /*226b0*/  IMAD.MOV.U32 R167, RZ, RZ, R75 ;  /* 0x000000ffffa77224 */ /* 0x000fe200078e004b */
[----:B------:R-:W-:Y:S01]  /*226c0*/  MOV R170, R77 ;  /* 0x0000004d00aa7202 */ /* 0x000fe20000000f00 */
[----:B------:R-:W-:Y:S02]  /*226d0*/  IMAD.MOV.U32 R171, RZ, RZ, R79 ;  /* 0x000000ffffab7224 */ /* 0x000fe400078e004f */
        /* <DEDUP_REMOVED lines=9> */
[C---:B-1----:R-:W-:Y:S02]  /*22770*/  IMAD.SHL.U32 R2, R10.reuse, 0x10, RZ ;  /* 0x000000100a027824 */ /* 0x042fe400078e00ff */
[----:B------:R-:W-:Y:S02]  /*22780*/  IMAD.MOV.U32 R190, RZ, RZ, R97 ;  /* 0x000000ffffbe7224 */ /* 0x000fe400078e0061 */
[----:B------:R-:W-:Y:S02]  /*22790*/  IMAD.MOV.U32 R194, RZ, RZ, R101 ;  /* 0x000000ffffc27224 */ /* 0x000fe400078e0065 */
[----:B------:R-:W-:Y:S01]  /*227a0*/  IMAD.MOV.U32 R195, RZ, RZ, R103 ;  /* 0x000000ffffc37224 */ /* 0x000fe200078e0067 */
[----:B------:R-:W-:Y:S01]  /*227b0*/  MOV R198, R105 ;  /* 0x0000006900c67202 */ /* 0x000fe20000000f00 */
[----:B------:R-:W-:Y:S01]  /*227c0*/  IMAD.SHL.U32 R0, R10, 0x40, RZ ;  /* 0x000000400a007824 */ /* 0x000fe200078e00ff */
[----:B------:R-:W-:Y:S01]  /*227d0*/  LOP3.LUT R2, R2, 0xf0, RZ, 0xc0, !PT ;  /* 0x000000f002027812 */ /* 0x000fe200078ec0ff */
[----:B------:R-:W-:-:S02]  /*227e0*/  IMAD.SHL.U32 R3, R10, 0x8, RZ ;  /* 0x000000080a037824 */ /* 0x000fc400078e00ff */
[----:B------:R-:W-:Y:S01]  /*227f0*/  IMAD.MOV.U32 R199, RZ, RZ, R107 ;  /* 0x000000ffffc77224 */ /* 0x000fe200078e006b */
[----:B------:R-:W-:Y:S01]  /*22800*/  LOP3.LUT R0, R0, 0x400, RZ, 0xc0, !PT ;  /* 0x0000040000007812 */ /* 0x000fe200078ec0ff */
[----:B------:R-:W-:Y:S02]  /*22810*/  IMAD.MOV.U32 R202, RZ, RZ, R109 ;  /* 0x000000ffffca7224 */ /* 0x000fe400078e006d */
[----:B------:R-:W-:Y:S01]  /*22820*/  IMAD.MOV.U32 R203, RZ, RZ, R111 ;  /* 0x000000ffffcb7224 */ /* 0x000fe200078e006f */
[----:B------:R-:W-:Y:S01]  /*22830*/  IADD3 R0, R0, UR12, R2 ;  /* 0x0000000c00007c10 */ /* 0x000fe2000fffe002 */
[----:B------:R-:W-:Y:S01]  /*22840*/  IMAD.MOV.U32 R206, RZ, RZ, R113 ;  /* 0x000000ffffce7224 */ /* 0x000fe200078e0071 */
[----:B------:R-:W-:Y:S01]  /*22850*/  LOP3.LUT R2, R3, 0x300, RZ, 0xc0, !PT ;  /* 0x0000030003027812 */ /* 0x000fe200078ec0ff */
[----:B------:R-:W-:Y:S02]  /*22860*/  IMAD.MOV.U32 R207, RZ, RZ, R115 ;  /* 0x000000ffffcf7224 */ /* 0x000fe400078e0073 */
[----:B------:R-:W-:-:S02]  /*22870*/  IMAD.MOV.U32 R210, RZ, RZ, R117 ;  /* 0x000000ffffd27224 */ /* 0x000fc400078e0075 */
[----:B------:R-:W-:Y:S02]  /*22880*/  IMAD.MOV.U32 R211, RZ, RZ, R119 ;  /* 0x000000ffffd37224 */ /* 0x000fe400078e0077 */
[----:B------:R-:W-:Y:S02]  /*22890*/  IMAD.MOV.U32 R214, RZ, RZ, R121 ;  /* 0x000000ffffd67224 */ /* 0x000fe400078e0079 */
[----:B------:R-:W-:Y:S01]  /*228a0*/  IMAD.MOV.U32 R215, RZ, RZ, R123 ;  /* 0x000000ffffd77224 */ /* 0x000fe200078e007b */
[----:B------:R-:W-:Y:S01]  /*228b0*/  MOV R219, R127 ;  /* 0x0000007f00db7202 */ /* 0x000fe20000000f00 */
[----:B------:R-:W-:Y:S01]  /*228c0*/  IMAD.IADD R0, R2, 0x1, R0 ;  /* 0x0000000102007824 */ /* 0x000fe200078e0200 */
[----:B------:R-:W-:Y:S01]  /*228d0*/  BAR.SYNC.DEFER_BLOCKING 0x0 ;  /* 0x0000000000007b1d */ /* 0x000fe20000010000 */
[----:B----4-:R-:W-:-:S04]  /*228e0*/  LOP3.LUT R252, R252, 0x7f, RZ, 0xc0, !PT ;  /* 0x0000007ffcfc7812 */ /* 0x010fc800078ec0ff */
[----:B------:R-:W-:Y:S01]  /*228f0*/  LEA R252, R252, UR12, 0x4 ;  /* 0x0000000cfcfc7c11 */ /* 0x000fe2000f8e20ff */
[----:B------:R-:W-:Y:S02]  /*22900*/  IMAD.MOV.U32 R218, RZ, RZ, R125 ;  /* 0x000000ffffda7224 */ /* 0x000fe400078e007d */
[----:B------:R-:W-:Y:S02]  /*22910*/  IMAD.MOV.U32 R222, RZ, RZ, R129 ;  /* 0x000000ffffde7224 */ /* 0x000fe400078e0081 */
[----:B------:R-:W-:Y:S01]  /*22920*/  IMAD.MOV.U32 R223, RZ, RZ, R131 ;  /* 0x000000ffffdf7224 */ /* 0x000fe200078e0083 */
[----:B------:R-:W-:Y:S01]  /*22930*/  MOV R226, R133 ;  /* 0x0000008500e27202 */ /* 0x000fe20000000f00 */
[----:B------:R-:W-:Y:S01]  /*22940*/  IMAD.MOV.U32 R227, RZ, RZ, R135 ;  /* 0x000000ffffe37224 */ /* 0x000fe200078e0087 */
[----:B------:R-:W-:Y:S01]  /*22950*/  ULDC.64 UR6, c[0x0][0x220] ;  /* 0x0000880000067ab9 */ /* 0x000fe20000000a00 */
[----:B--2---:R-:W-:-:S04]  /*22960*/  ISETP.GE.AND P0, PT, R5, R9, PT ;  /* 0x000000090500720c */ /* 0x004fc80003f06270 */
[----:B---3-5:R-:W-:Y:S02]  /*22970*/  ISETP.LT.AND P5, PT, R6, R8, !P0 ;  /* 0x000000080600720c */ /* 0x028fe400047a1270 */
[----:B------:R-:W2:Y:S04]  /*22980*/  LDL.LU R8, [R1+0x4] ;  /* 0x0000040001087983 */ /* 0x000ea80000300800 */
[----:B------:R-:W2:Y:S04]  /*22990*/  LDL.LU R9, [R1+0xc] ;  /* 0x00000c0001097983 */ /* 0x000ea80000300800 */
[----:B------:R-:W-:Y:S01]  /*229a0*/  STSM.16.M88.4 [R0], R12 ;  /* 0x0000000c00007844 */ /* 0x000fe20000000200 */
[----:B------:R-:W-:Y:S06]  /*229b0*/  BAR.SYNC.DEFER_BLOCKING 0x0 ;  /* 0x0000000000007b1d */ /* 0x000fec0000010000 */
[----:B------:R-:W1:Y:S04]  /*229c0*/  LDS.128 R12, [R252] ;  /* 0x00000000fc0c7984 */ /* 0x000e680000000c00 */
[----:B-1----:R1:W-:Y:S04]  /*229d0*/  STL.64 [R1+0x200], R12 ;  /* 0x0002000c01007387 */ /* 0x0023e80000100a00 */
[----:B------:R3:W-:Y:S04]  /*229e0*/  STL.64 [R1+0x208], R14 ;  /* 0x0002080e01007387 */ /* 0x0007e80000100a00 */
[----:B-1----:R-:W4:Y:S04]  /*229f0*/  LDL.LU R12, [R1+0x10] ;  /* 0x00001000010c7983 */ /* 0x002f280000300800 */
[----:B------:R-:W4:Y:S01]  /*22a00*/  LDL.LU R13, [R1+0x18] ;  /* 0x00001800010d7983 */ /* 0x000f220000300800 */
[----:B------:R-:W-:Y:S01]  /*22a10*/  IMAD.MOV.U32 R10, RZ, RZ, R25 ;  /* 0x000000ffff0a7224 */ /* 0x000fe200078e0019 */
[----:B------:R-:W-:Y:S01]  /*22a20*/  BAR.SYNC.DEFER_BLOCKING 0x0 ;  /* 0x0000000000007b1d */ /* 0x000fe20000010000 */
[----:B---3--:R-:W-:Y:S01]  /*22a30*/  IMAD.MOV.U32 R14, RZ, RZ, R28 ;  /* 0x000000ffff0e7224 */ /* 0x008fe200078e001c */
[----:B------:R-:W-:-:S04]  /*22a40*/  MOV R15, R30 ;  /* 0x0000001e000f7202 */ /* 0x000fc80000000f00 */
[----:B--2---:R1:W-:Y:S02]  /*22a50*/  STSM.16.M88.4 [R0], R8 ;  /* 0x0000000800007844 */ /* 0x0043e40000000200 */
[----:B------:R-:W-:Y:S06]  /*22a60*/  BAR.SYNC.DEFER_BLOCKING 0x0 ;  /* 0x0000000000007b1d */ /* 0x000fec0000010000 */
[----:B-1----:R-:W2:Y:S04]  /*22a70*/  LDL.LU R8, [R1+0x14] ;  /* 0x0000140001087983 */ /* 0x002ea80000300800 */
[----:B------:R-:W2:Y:S04]  /*22a80*/  LDL.LU R9, [R1+0x1c] ;  /* 0x00001c0001097983 */ /* 0x000ea80000300800 */
[----:B------:R-:W1:Y:S01]  /*22a90*/  LDS.128 R16, [R252] ;  /* 0x00000000fc107984 */ /* 0x000e620000000c00 */
[----:B------:R-:W-:Y:S06]  /*22aa0*/  BAR.SYNC.DEFER_BLOCKING 0x0 ;  /* 0x0000000000007b1d */ /* 0x000fec0000010000 */
[----:B----4-:R-:W-:Y:S02]  /*22ab0*/  STSM.16.M88.4 [R0], R12 ;  /* 0x0000000c00007844 */ /* 0x010fe40000000200 */
[----:B------:R-:W-:Y:S06]  /*22ac0*/  BAR.SYNC.DEFER_BLOCKING 0x0 ;  /* 0x0000000000007b1d */ /* 0x000fec0000010000 */
[----:B------:R-:W3:Y:S04]  /*22ad0*/  LDS.128 R12, [R252] ;  /* 0x00000000fc0c7984 */ /* 0x000ee80000000c00 */
[----:B-1----:R-:W-:Y:S04]  /*22ae0*/  STL.64 [R1], R16 ;  /* 0x0000001001007387 */ /* 0x002fe80000100a00 */
[----:B------:R-:W-:Y:S01]  /*22af0*/  STL.64 [R1+0x8], R18 ;  /* 0x0000081201007387 */ /* 0x000fe20000100a00 */
[----:B------:R-:W-:Y:S06]  /*22b00*/  BAR.SYNC.DEFER_BLOCKING 0x0 ;  /* 0x0000000000007b1d */ /* 0x000fec0000010000 */
[----:B---3--:R1:W-:Y:S04]  /*22b10*/  STL.64 [R1+0x10], R12 ;  /* 0x0000100c01007387 */ /* 0x0083e80000100a00 */
[----:B------:R-:W-:Y:S04]  /*22b20*/  STL.64 [R1+0x18], R14 ;  /* 0x0000180e01007387 */ /* 0x000fe80000100a00 */
[----:B-1----:R-:W3:Y:S04]  /*22b30*/  LDL.LU R12, [R1+0x20] ;  /* 0x00002000010c7983 */ /* 0x002ee80000300800 */
[----:B------:R-:W3:Y:S01]  /*22b40*/  LDL.LU R13, [R1+0x28] ;  /* 0x00002800010d7983 */ /* 0x000ee20000300800 */
[----:B------:R-:W-:-:S02]  /*22b50*/  IMAD.MOV.U32 R10, RZ, RZ, R29 ;  /* 0x000000ffff0a7224 */ /* 0x000fc400078e001d */
[----:B------:R-:W-:-:S05]  /*22b60*/  IMAD.MOV.U32 R11, RZ, RZ, R31 ;  /* 0x000000ffff0b7224 */ /* 0x000fca00078e001f */
[----:B--2---:R1:W-:Y:S01]  /*22b70*/  STSM.16.M88.4 [R0], R8 ;  /* 0x0000000800007844 */ /* 0x0043e20000000200 */
[----:B------:R-:W-:Y:S06]  /*22b80*/  BAR.SYNC.DEFER_BLOCKING 0x0 ;  /* 0x0000000000007b1d */ /* 0x000fec0000010000 */
[----:B-1----:R-:W2:Y:S04]  /*22b90*/  LDL.LU R8, [R1+0x24] ;  /* 0x0000240001087983 */ /* 0x002ea80000300800 */
[----:B------:R-:W2:Y:S04]  /*22ba0*/  LDL.LU R9, [R1+0x2c] ;  /* 0x00002c0001097983 */ /* 0x000ea80000300800 */
[----:B------:R-:W1:Y:S01]  /*22bb0*/  LDS.128 R248, [R252] ;  /* 0x00000000fcf87984 */ /* 0x000e620000000c00 */
[----:B------:R-:W-:-:S02]  /*22bc0*/  IMAD.MOV.U32 R14, RZ, RZ, R32 ;  /* 0x000000ffff0e7224 */ /* 0x000fc400078e0020 */
[----:B------:R-:W-:Y:S01]  /*22bd0*/  IMAD.MOV.U32 R15, RZ, RZ, R34 ;  /* 0x000000ffff0f7224 */ /* 0x000fe200078e0022 */
[----:B------:R-:W-:Y:S01]  /*22be0*/  BAR.SYNC.DEFER_BLOCKING 0x0 ;  /* 0x0000000000007b1d */ /* 0x000fe20000010000 */
[----:B------:R-:W-:Y:S02]  /*22bf0*/  IMAD.MOV.U32 R10, RZ, RZ, R33 ;  /* 0x000000ffff0a7224 */ /* 0x000fe400078e0021 */
[----:B------:R-:W-:-:S03]  /*22c00*/  IMAD.MOV.U32 R11, RZ, RZ, R35 ;  /* 0x000000ffff0b7224 */ /* 0x000fc600078e0023 */
[----:B-1----:R-:W-:Y:S04]  /*22c10*/  STL [R1+0x7ec], R250 ;  /* 0x0007ecfa01007387 */ /* 0x002fe80000100800 */
[----:B------:R-:W-:Y:S04]  /*22c20*/  STL [R1+0x7e8], R251 ;  /* 0x0007e8fb01007387 */ /* 0x000fe80000100800 */
[----:B---3--:R-:W-:Y:S01]  /*22c30*/  STSM.16.M88.4 [R0], R12 ;  /* 0x0000000c00007844 */ /* 0x008fe20000000200 */
[----:B------:R-:W-:Y:S06]  /*22c40*/  BAR.SYNC.DEFER_BLOCKING 0x0 ;  /* 0x0000000000007b1d */ /* 0x000fec0000010000 */
[----:B------:R-:W1:Y:S02]  /*22c50*/  LDS.128 R244, [R252] ;  /* 0x00000000fcf47984 */ /* 0x000e640000000c00 */
[----:B------:R-:W-:Y:S06]  /*22c60*/  BAR.SYNC.DEFER_BLOCKING 0x0 ;  /* 0x0000000000007b1d */ /* 0x000fec0000010000 */
[----:B--2---:R2:W-:Y:S02]  /*22c70*/  STSM.16.M88.4 [R0], R8 ;  /* 0x0000000800007844 */ /* 0x0045e40000000200 */
[----:B------:R-:W-:Y:S06]  /*22c80*/  BAR.SYNC.DEFER_BLOCKING 0x0 ;  /* 0x0000000000007b1d */ /* 0x000fec0000010000 */
[----:B--2---:R-:W2:Y:S04]  /*22c90*/  LDL.LU R8, [R1+0x30] ;  /* 0x0000300001087983 */ /* 0x004ea80000300800 */
[----:B------:R-:W2:Y:S04]  /*22ca0*/  LDL.LU R9, [R1+0x38] ;  /* 0x0000380001097983 */ /* 0x000ea80000300800 */
[----:B------:R-:W3:Y:S04]  /*22cb0*/  LDL.LU R12, [R1+0x34] ;  /* 0x00003400010c7983 */ /* 0x000ee80000300800 */
[----:B------:R-:W3:Y:S04]  /*22cc0*/  LDL.LU R13, [R1+0x3c] ;  /* 0x00003c00010d7983 */ /* 0x000ee80000300800 */
[----:B------:R-:W4:Y:S01]  /*22cd0*/  LDS.128 R16, [R252] ;  /* 0x00000000fc107984 */ /* 0x000f220000000c00 */
[----:B------:R-:W-:Y:S01]  /*22ce0*/  MOV R10, R36 ;  /* 0x00000024000a7202 */ /* 0x000fe20000000f00 */
[----:B------:R-:W-:Y:S01]  /*22cf0*/  IMAD.MOV.U32 R11, RZ, RZ, R38 ;  /* 0x000000ffff0b7224 */ /* 0x000fe200078e0026 */
[----:B------:R-:W-:Y:S01]  /*22d00*/  BAR.SYNC.DEFER_BLOCKING 0x0 ;  /* 0x0000000000007b1d */ /* 0x000fe20000010000 */
[----:B------:R-:W-:-:S02]  /*22d10*/  IMAD.MOV.U32 R14, RZ, RZ, R37 ;  /* 0x000000ffff0e7224 */ /* 0x000fc400078e0025 */
[----:B------:R-:W-:-:S03]  /*22d20*/  IMAD.MOV.U32 R15, RZ, RZ, R39 ;  /* 0x000000ffff0f7224 */ /* 0x000fc600078e0027 */
[----:B--2---:R-:W-:Y:S02]  /*22d30*/  STSM.16.M88.4 [R0], R8 ;  /* 0x0000000800007844 */ /* 0x004fe40000000200 */
[----:B------:R-:W-:Y:S06]  /*22d40*/  BAR.SYNC.DEFER_BLOCKING 0x0 ;  /* 0x0000000000007b1d */ /* 0x000fec0000010000 */
[----:B------:R-:W2:Y:S02]  /*22d50*/  LDS.128 R8, [R252] ;  /* 0x00000000fc087984 */ /* 0x000ea40000000c00 */
[----:B------:R-:W-:Y:S06]  /*22d60*/  BAR.SYNC.DEFER_BLOCKING 0x0 ;  /* 0x0000000000007b1d */ /* 0x000fec0000010000 */
[----:B---3--:R3:W-:Y:S02]  /*22d70*/  STSM.16.M88.4 [R0], R12 ;  /* 0x0000000c00007844 */ /* 0x0087e40000000200 */
[----:B------:R-:W-:Y:S06]  /*22d80*/  BAR.SYNC.DEFER_BLOCKING 0x0 ;  /* 0x0000000000007b1d */ /* 0x000fec0000010000 */
[----:B---3--:R-:W3:Y:S04]  /*22d90*/  LDL.LU R12, [R1+0x40] ;  /* 0x00004000010c7983 */ /* 0x008ee80000300800 */
[----:B------:R-:W3:Y:S04]  /*22da0*/  LDL.LU R13, [R1+0x48] ;  /* 0x00004800010d7983 */ /* 0x000ee80000300800 */
[----:B------:R-:W4:Y:S04]  /*22db0*/  LDL.LU R20, [R1+0x44] ;  /* 0x0000440001147983 */ /* 0x000f280000300800 */
[----:B------:R-:W4:Y:S04]  /*22dc0*/  LDL.LU R21, [R1+0x4c] ;  /* 0x00004c0001157983 */ /* 0x000f280000300800 */
[----:B------:R-:W2:Y:S01]  /*22dd0*/  LDS.128 R24, [R252] ;  /* 0x00000000fc187984 */ /* 0x000ea20000000c00 */
[----:B------:R-:W-:-:S02]  /*22de0*/  IMAD.MOV.U32 R14, RZ, RZ, R40 ;  /* 0x000000ffff0e7224 */ /* 0x000fc400078e0028 */
[----:B------:R-:W-:Y:S01]  /*22df0*/  IMAD.MOV.U32 R15, RZ, RZ, R42 ;  /* 0x000000ffff0f7224 */ /* 0x000fe200078e002a */
[----:B------:R-:W-:Y:S06]  /*22e00*/  BAR.SYNC.DEFER_BLOCKING 0x0 ;  /* 0x0000000000007b1d */ /* 0x000fec0000010000 */
[----:B---3--:R-:W-:Y:S02]  /*22e10*/  STSM.16.M88.4 [R0], R12 ;  /* 0x0000000c00007844 */ /* 0x008fe40000000200 */
[----:B------:R-:W-:Y:S06]  /*22e20*/  BAR.SYNC.DEFER_BLOCKING 0x0 ;  /* 0x0000000000007b1d */ /* 0x000fec0000010000 */
[----:B------:R-:W3:Y:S02]  /*22e30*/  LDS.128 R12, [R252] ;  /* 0x00000000fc0c7984 */ /* 0x000ee40000000c00 */
[----:B------:R-:W-:Y:S06]  /*22e40*/  BAR.SYNC.DEFER_BLOCKING 0x0 ;  /* 0x0000000000007b1d */ /* 0x000fec0000010000 */
[----:B----4-:R4:W-:Y:S02]  /*22e50*/  STSM.16.M88.4 [R0], R20 ;  /* 0x0000001400007844 */ /* 0x0109e40000000200 */
[----:B------:R-:W-:Y:S06]  /*22e60*/  BAR.SYNC.DEFER_BLOCKING 0x0 ;  /* 0x0000000000007b1d */ /* 0x000fec0000010000 */
[----:B----4-:R-:W4:Y:S04]  /*22e70*/  LDL.LU R20, [R1+0x50] ;  /* 0x0000500001147983 */ /* 0x010f280000300800 */
[----:B------:R-:W4:Y:S04]  /*22e80*/  LDL.LU R21, [R1+0x58] ;  /* 0x0000580001157983 */ /* 0x000f280000300800 */
[----:B------:R-:W2:Y:S04]  /*22e90*/  LDL.LU R28, [R1+0x54] ;  /* 0x00005400011c7983 */ /* 0x000ea80000300800 */
[----:B------:R-:W2:Y:S04]  /*22ea0*/  LDL.LU R29, [R1+0x5c] ;  /* 0x00005c00011d7983 */ /* 0x000ea80000300800 */
[----:B------:R-:W3:Y:S01]  /*22eb0*/  LDS.128 R32, [R252] ;  /* 0x00000000fc207984 */ /* 0x000ee20000000c00 */
[----:B------:R-:W-:-:S02]  /*22ec0*/  IMAD.MOV.U32 R22, RZ, RZ, R44 ;  /* 0x000000ffff167224 */ /* 0x000fc400078e002c */
[----:B------:R-:W-:Y:S01]  /*22ed0*/  IMAD.MOV.U32 R23, RZ, RZ, R46 ;  /* 0x000000ffff177224 */ /* 0x000fe200078e002e */
[----:B------:R-:W-:Y:S01]  /*22ee0*/  BAR.SYNC.DEFER_BLOCKING 0x0 ;  /* 0x0000000000007b1d */ /* 0x000fe20000010000 */
[----:B------:R-:W-:Y:S02]  /*22ef0*/  IMAD.MOV.U32 R30, RZ, RZ, R45 ;  /* 0x000000ffff1e7224 */ /* 0x000fe400078e002d */
[----:B------:R-:W-:-:S03]  /*22f00*/  IMAD.MOV.U32 R31, RZ, RZ, R47 ;  /* 0x000000ffff1f7224 */ /* 0x000fc600078e002f */
[----:B----4-:R-:W-:Y:S02]  /*22f10*/  STSM.16.M88.4 [R0], R20 ;  /* 0x0000001400007844 */ /* 0x010fe40000000200 */
[----:B------:R-:W-:Y:S06]  /*22f20*/  BAR.SYNC.DEFER_BLOCKING 0x0 ;  /* 0x0000000000007b1d */ /* 0x000fec0000010000 */
[----:B------:R-:W4:Y:S02]  /*22f30*/  LDS.128 R20, [R252] ;  /* 0x00000000fc147984 */ /* 0x000f240000000c00 */
        /* <DEDUP_REMOVED lines=8> */
[----:B------:R-:W-:-:S02]  /*22fc0*/  IMAD.MOV.U32 R30, RZ, RZ, R48 ;  /* 0x000000ffff1e7224 */ /* 0x000fc400078e0030 */
[----:B------:R-:W-:Y:S01]  /*22fd0*/  IMAD.MOV.U32 R31, RZ, RZ, R50 ;  /* 0x000000ffff1f7224 */ /* 0x000fe200078e0032 */
[----:B------:R-:W-:Y:S01]  /*22fe0*/  BAR.SYNC.DEFER_BLOCKING 0x0 ;  /* 0x0000000000007b1d */ /* 0x000fe20000010000 */
[----:B------:R-:W-:Y:S01]  /*22ff0*/  MOV R38, R49 ;  /* 0x0000003100267202 */ /* 0x000fe20000000f00 */
[----:B------:R-:W-:-:S04]  /*23000*/  IMAD.MOV.U32 R39, RZ, RZ, R51 ;  /* 0x000000ffff277224 */ /* 0x000fc800078e0033 */
        /* <DEDUP_REMOVED lines=13> */
[----:B------:R-:W-:Y:S01]  /*230e0*/  BAR.SYNC.DEFER_BLOCKING 0x0 ;  /* 0x0000000000007b1d */ /* 0x000fe20000010000 */
[----:B------:R-:W-:Y:S02]  /*230f0*/  IMAD.MOV.U32 R46, RZ, RZ, R53 ;  /* 0x000000ffff2e7224 */ /* 0x000fe400078e0035 */
[----:B------:R-:W-:-:S03]  /*23100*/  IMAD.MOV.U32 R47, RZ, RZ, R55 ;  /* 0x000000ffff2f7224 */ /* 0x000fc600078e0037 */
[----:B---3--:R-:W-:Y:S02]  /*23110*/  STSM.16.M88.4 [R0], R36 ;  /* 0x0000002400007844 */ /* 0x008fe40000000200 */
[----:B------:R-:W-:Y:S06]  /*23120*/  BAR.SYNC.DEFER_BLOCKING 0x0 ;  /* 0x0000000000007b1d */ /* 0x000fec0000010000 */
[----:B------:R-:W3:Y:S02]  /*23130*/  LDS.128 R36, [R252] ;  /* 0x00000000fc247984 */ /* 0x000ee40000000c00 */
[----:B------:R-:W-:Y:S06]  /*23140*/  BAR.SYNC.DEFER_BLOCKING 0x0 ;  /* 0x0000000000007b1d */ /* 0x000fec0000010000 */
[----:B----4-:R4:W-:Y:S04]  /*23150*/  STSM.16.M88.4 [R0], R44 ;  /* 0x0000002c00007844 */ /* 0x0109e80000000200 */
[----:B----4-:R-:W4:Y:S04]  /*23160*/  LDL.LU R44, [R1+0x80] ;  /* 0x00008000012c7983 */ /* 0x010f280000300800 */
[----:B------:R-:W4:Y:S04]  /*23170*/  LDL.LU R45, [R1+0x88] ;  /* 0x00008800012d7983 */ /* 0x000f280000300800 */
[----:B------:R-:W2:Y:S04]  /*23180*/  LDL.LU R52, [R1+0x84] ;  /* 0x0000840001347983 */ /* 0x000ea80000300800 */
[----:B------:R-:W2:Y:S01]  /*23190*/  LDL.LU R53, [R1+0x8c] ;  /* 0x00008c0001357983 */ /* 0x000ea20000300800 */
[----:B------:R-:W-:Y:S01]  /*231a0*/  IMAD.MOV.U32 R46, RZ, RZ, R56 ;  /* 0x000000ffff2e7224 */ /* 0x000fe200078e0038 */
[----:B------:R-:W-:Y:S01]  /*231b0*/  MOV R47, R58 ;  /* 0x0000003a002f7202 */ /* 0x000fe20000000f00 */
[----:B------:R-:W-:Y:S01]  /*231c0*/  BAR.SYNC.DEFER_BLOCKING 0x0 ;  /* 0x0000000000007b1d */ /* 0x000fe20000010000 */
[----:B------:R-:W-:-:S02]  /*231d0*/  IMAD.MOV.U32 R54, RZ, RZ, R57 ;  /* 0x000000ffff367224 */ /* 0x000fc400078e0039 */
[----:B------:R-:W-:-:S03]  /*231e0*/  IMAD.MOV.U32 R55, RZ, RZ, R59 ;  /* 0x000000ffff377224 */ /* 0x000fc600078e003b */
[----:B------:R-:W3:Y:S02]  /*231f0*/  LDS.128 R56, [R252] ;  /* 0x00000000fc387984 */ /* 0x000ee40000000c00 */
[----:B------:R-:W-:Y:S06]  /*23200*/  BAR.SYNC.DEFER_BLOCKING 0x0 ;  /* 0x0000000000007b1d */ /* 0x000fec0000010000 */
[----:B----4-:R-:W-:Y:S02]  /*23210*/  STSM.16.M88.4 [R0], R44 ;  /* 0x0000002c00007844 */ /* 0x010fe40000000200 */
[----:B------:R-:W-:Y:S06]  /*23220*/  BAR.SYNC.DEFER_BLOCKING 0x0 ;  /* 0x0000000000007b1d */ /* 0x000fec0000010000 */
[----:B------:R-:W4:Y:S02]  /*23230*/  LDS.128 R44, [R252] ;  /* 0x00000000fc2c7984 */ /* 0x000f240000000c00 */
[----:B------:R-:W-:Y:S06]  /*23240*/  BAR.SYNC.DEFER_BLOCKING 0x0 ;  /* 0x0000000000007b1d */ /* 0x000fec0000010000 */
[----:B--2---:R2:W-:Y:S04]  /*23250*/  STSM.16.M88.4 [R0], R52 ;  /* 0x0000003400007844 */ /* 0x0045e80000000200 */
[----:B--2---:R-:W2:Y:S04]  /*23260*/  LDL.LU R52, [R1+0x90] ;  /* 0x0000900001347983 */ /* 0x004ea80000300800 */
[----:B------:R-:W2:Y:S04]  /*23270*/  LDL.LU R53, [R1+0x98] ;  /* 0x0000980001357983 */ /* 0x000ea80000300800 */
[----:B------:R-:W3:Y:S04]  /*23280*/  LDL.LU R152, [R1+0x94] ;  /* 0x0000940001987983 */ /* 0x000ee80000300800 */
[----:B------:R-:W3:Y:S01]  /*23290*/  LDL.LU R153, [R1+0x9c] ;  /* 0x00009c0001997983 */ /* 0x000ee20000300800 */
[----:B------:R-:W-:Y:S01]  /*232a0*/  BAR.SYNC.DEFER_BLOCKING 0x0 ;  /* 0x0000000000007b1d */ /* 0x000fe20000010000 */
[----:B------:R-:W-:-:S02]  /*232b0*/  IMAD.MOV.U32 R54, RZ, RZ, R60 ;  /* 0x000000ffff367224 */ /* 0x000fc400078e003c */
[----:B------:R-:W-:-:S03]  /*232c0*/  IMAD.MOV.U32 R55, RZ, RZ, R62 ;  /* 0x000000ffff377224 */ /* 0x000fc600078e003e */
[----:B------:R-:W4:Y:S02]  /*232d0*/  LDS.128 R60, [R252] ;  /* 0x00000000fc3c7984 */ /* 0x000f240000000c00 */
[----:B------:R-:W-:Y:S06]  /*232e0*/  BAR.SYNC.DEFER_BLOCKING 0x0 ;  /* 0x0000000000007b1d */ /* 0x000fec0000010000 */
[----:B--2---:R-:W-:Y:S02]  /*232f0*/  STSM.16.M88.4 [R0], R52 ;  /* 0x0000003400007844 */ /* 0x004fe40000000200 */
[----:B------:R-:W-:Y:S06]  /*23300*/  BAR.SYNC.DEFER_BLOCKING 0x0 ;  /* 0x0000000000007b1d */ /* 0x000fec0000010000 */
[----:B------:R-:W2:Y:S02]  /*23310*/  LDS.128 R52, [R252] ;  /* 0x00000000fc347984 */ /* 0x000ea40000000c00 */
[----:B------:R-:W-:Y:S06]  /*23320*/  BAR.SYNC.DEFER_BLOCKING 0x0 ;  /* 0x0000000000007b1d */ /* 0x000fec0000010000 */
[----:B---3--:R3:W-:Y:S04]  /*23330*/  STSM.16.M88.4 [R0], R152 ;  /* 0x0000009800007844 */ /* 0x0087e80000000200 */
[----:B---3--:R-:W3:Y:S04]  /*23340*/  LDL.LU R152, [R1+0xa0] ;  /* 0x0000a00001987983 */ /* 0x008ee80000300800 */
[----:B------:R-:W3:Y:S04]  /*23350*/  LDL.LU R153, [R1+0xa8] ;  /* 0x0000a80001997983 */ /* 0x000ee80000300800 */
[----:B------:R-:W4:Y:S04]  /*23360*/  LDL.LU R156, [R1+0xa4] ;  /* 0x0000a400019c7983 */ /* 0x000f280000300800 */
[----:B------:R-:W4:Y:S01]  /*23370*/  LDL.LU R157, [R1+0xac] ;  /* 0x0000ac00019d7983 */ /* 0x000f220000300800 */
[----:B------:R-:W-:Y:S01]  /*23380*/  BAR.SYNC.DEFER_BLOCKING 0x0 ;  /* 0x0000000000007b1d */ /* 0x000fe20000010000 */
[----:B------:R-:W-:Y:S01]  /*23390*/  MOV R154, R64 ;  /* 0x00000040009a7202 */ /* 0x000fe20000000f00 */
[----:B------:R-:W-:-:S04]  /*233a0*/  IMAD.MOV.U32 R155, RZ, RZ, R66 ;  /* 0x000000ffff9b7224 */ /* 0x000fc800078e0042 */
[----:B------:R-:W2:Y:S02]  /*233b0*/  LDS.128 R64, [R252] ;  /* 0x00000000fc407984 */ /* 0x000ea40000000c00 */
[----:B------:R-:W-:Y:S06]  /*233c0*/  BAR.SYNC.DEFER_BLOCKING 0x0 ;  /* 0x0000000000007b1d */ /* 0x000fec0000010000 */
        /* <DEDUP_REMOVED lines=38> */
[----:B------:R-:W-:-:S02]  /*23630*/  IMAD.MOV.U32 R166, RZ, RZ, R76 ;  /* 0x000000ffffa67224 */ /* 0x000fc400078e004c */
[----:B------:R-:W-:-:S03]  /*23640*/  IMAD.MOV.U32 R167, RZ, RZ, R78 ;  /* 0x000000ffffa77224 */ /* 0x000fc600078e004e */
        /* <DEDUP_REMOVED lines=26> */
[----:B------:R-:W-:Y:S01]  /*237f0*/  IMAD.MOV.U32 R174, RZ, RZ, R84 ;  /* 0x000000ffffae7224 */ /* 0x000fe200078e0054 */
[----:B------:R-:W-:-:S04]  /*23800*/  MOV R175, R86 ;  /* 0x0000005600af7202 */ /* 0x000fc80000000f00 */
        /* <DEDUP_REMOVED lines=26> */
[----:B------:R-:W-:Y:S01]  /*239b0*/  MOV R182, R92 ;  /* 0x0000005c00b67202 */ /* 0x000fe20000000f00 */
[----:B------:R-:W-:-:S04]  /*239c0*/  IMAD.MOV.U32 R183, RZ, RZ, R94 ;  /* 0x000000ffffb77224 */ /* 0x000fc800078e005e */
        /* <DEDUP_REMOVED lines=68> */
[----:B------:R-:W-:Y:S01]  /*23e10*/  IMAD.MOV.U32 R202, RZ, RZ, R112 ;  /* 0x000000ffffca7224 */ /* 0x000fe200078e0070 */
[----:B------:R-:W-:-:S04]  /*23e20*/  MOV R203, R114 ;  /* 0x0000007200cb7202 */ /* 0x000fc80000000f00 */
        /* <DEDUP_REMOVED lines=26> */
[----:B------:R-:W-:Y:S01]  /*23fd0*/  MOV R210, R120 ;  /* 0x0000007800d27202 */ /* 0x000fe20000000f00 */
[----:B------:R-:W-:-:S04]  /*23fe0*/  IMAD.MOV.U32 R211, RZ, RZ, R122 ;  /* 0x000000ffffd37224 */ /* 0x000fc800078e007a */
        /* <DEDUP_REMOVED lines=53> */
[----:B------:R-:W-:-:S02]  /*24340*/  IMAD.MOV.U32 R226, RZ, RZ, R136 ;  /* 0x000000ffffe27224 */ /* 0x000fc400078e0088 */
[----:B------:R-:W-:Y:S01]  /*24350*/  IMAD.MOV.U32 R227, RZ, RZ, R138 ;  /* 0x000000ffffe37224 */ /* 0x000fe200078e008a */
[----:B------:R-:W-:Y:S01]  /*24360*/  BAR.SYNC.DEFER_BLOCKING 0x0 ;  /* 0x0000000000007b1d */ /* 0x000fe20000010000 */
[----:B------:R-:W-:Y:S02]  /*24370*/  IMAD.MOV.U32 R230, RZ, RZ, R137 ;  /* 0x000000ffffe67224 */ /* 0x000fe400078e0089 */
        /* <DEDUP_REMOVED lines=28> */
[----:B------:R-:W-:-:S02]  /*24540*/  IMAD.MOV.U32 R234, RZ, RZ, R144 ;  /* 0x000000ffffea7224 */ /* 0x000fc400078e0090 */
[----:B------:R-:W-:Y:S01]  /*24550*/  IMAD.MOV.U32 R235, RZ, RZ, R146 ;  /* 0x000000ffffeb7224 */ /* 0x000fe200078e0092 */
[----:B------:R-:W-:Y:S01]  /*24560*/  BAR.SYNC.DEFER_BLOCKING 0x0 ;  /* 0x0000000000007b1d */ /* 0x000fe20000010000 */
[----:B------:R-:W-:Y:S02]  /*24570*/  IMAD.MOV.U32 R238, RZ, RZ, R145 ;  /* 0x000000ffffee7224 */ /* 0x000fe400078e0091 */
[----:B------:R-:W-:-:S03]  /*24580*/  IMAD.MOV.U32 R239, RZ, RZ, R147 ;  /* 0x000000ffffef7224 */ /* 0x000fc600078e0093 */
[----:B------:R-:W4:Y:S02]  /*24590*/  LDS.128 R144, [R252] ;  /* 0x00000000fc907984 */ /* 0x000f240000000c00 */
[----:B------:R-:W-:Y:S06]  /*245a0*/  BAR.SYNC.DEFER_BLOCKING 0x0 ;  /* 0x0000000000007b1d */ /* 0x000fec0000010000 */
[----:B--2---:R-:W-:Y:S02]  /*245b0*/  STSM.16.M88.4 [R0], R232 ;  /* 0x000000e800007844 */ /* 0x004fe40000000200 */
[----:B------:R-:W-:Y:S06]  /*245c0*/  BAR.SYNC.DEFER_BLOCKING 0x0 ;  /* 0x0000000000007b1d */ /* 0x000fec0000010000 */
[----:B------:R-:W2:Y:S02]  /*245d0*/  LDS.128 R232, [R252] ;  /* 0x00000000fce87984 */ /* 0x000ea40000000c00 */
[----:B------:R-:W-:Y:S06]  /*245e0*/  BAR.SYNC.DEFER_BLOCKING 0x0 ;  /* 0x0000000000007b1d */ /* 0x000fec0000010000 */
[----:B---3--:R3:W-:Y:S02]  /*245f0*/  STSM.16.M88.4 [R0], R236 ;  /* 0x000000ec00007844 */ /* 0x0087e40000000200 */
[----:B------:R-:W-:Y:S06]  /*24600*/  BAR.SYNC.DEFER_BLOCKING 0x0 ;  /* 0x0000000000007b1d */ /* 0x000fec0000010000 */
[----:B---3--:R-:W3:Y:S04]  /*24610*/  LDL.LU R236, [R1+0x1f0] ;  /* 0x0001f00001ec7983 */ /* 0x008ee80000300800 */
[----:B------:R-:W4:Y:S04]  /*24620*/  LDL.LU R250, [R1] ;  /* 0x0000000001fa7983 */ /* 0x000f280000300800 */
[----:B------:R-:W3:Y:S04]  /*24630*/  LDL.LU R237, [R1+0x1f8] ;  /* 0x0001f80001ed7983 */ /* 0x000ee80000300800 */
[----:B------:R-:W2:Y:S01]  /*24640*/  LDS.128 R240, [R252] ;  /* 0x00000000fcf07984 */ /* 0x000ea20000000c00 */
[----:B------:R-:W-:Y:S01]  /*24650*/  MOV R238, R148 ;  /* 0x0000009400ee7202 */ /* 0x000fe20000000f00 */
[----:B------:R-:W-:Y:S01]  /*24660*/  IMAD.MOV.U32 R239, RZ, RZ, R150 ;  /* 0x000000ffffef7224 */ /* 0x000fe200078e0096 */
[----:B------:R-:W-:Y:S06]  /*24670*/  BAR.SYNC.DEFER_BLOCKING 0x0 ;  /* 0x0000000000007b1d */ /* 0x000fec0000010000 */
[----:B---3--:R3:W-:Y:S04]  /*24680*/  STSM.16.M88.4 [R0], R236 ;  /* 0x000000ec00007844 */ /* 0x0087e80000000200 */
[----:B---3--:R-:W3:Y:S04]  /*24690*/  LDL.LU R236, [R1+0x1f4] ;  /* 0x0001f40001ec7983 */ /* 0x008ee80000300800 */
[----:B------:R-:W3:Y:S01]  /*246a0*/  LDL.LU R237, [R1+0x1fc] ;  /* 0x0001fc0001ed7983 */ /* 0x000ee20000300800 */
[----:B------:R-:W-:-:S02]  /*246b0*/  IMAD.MOV.U32 R238, RZ, RZ, R149 ;  /* 0x000000ffffee7224 */ /* 0x000fc400078e0095 */
[----:B------:R-:W-:Y:S01]  /*246c0*/  IMAD.MOV.U32 R239, RZ, RZ, R151 ;  /* 0x000000ffffef7224 */ /* 0x000fe200078e0097 */
[----:B------:R-:W-:Y:S06]  /*246d0*/  BAR.SYNC.DEFER_BLOCKING 0x0 ;  /* 0x0000000000007b1d */ /* 0x000fec0000010000 */
[----:B------:R-:W2:Y:S04]  /*246e0*/  LDL.LU R251, [R1+0x8] ;  /* 0x0000080001fb7983 */ /* 0x000ea80000300800 */
[----:B------:R-:W1:Y:S01]  /*246f0*/  LDS.128 R148, [R252] ;  /* 0x00000000fc947984 */ /* 0x000e620000000c00 */
[----:B------:R-:W-:Y:S01]  /*24700*/  BAR.SYNC.DEFER_BLOCKING 0x0 ;  /* 0x0000000000007b1d */ /* 0x000fe20000010000 */
[----:B------:R-:W-:-:S05]  /*24710*/  VIADD R2, R6, 0x1 ;  /* 0x0000000106027836 */ /* 0x000fca0000000000 */
[----:B---3--:R3:W-:Y:S04]  /*24720*/  STSM.16.M88.4 [R0], R236 ;  /* 0x000000ec00007844 */ /* 0x0087e80000000200 */
[----:B---3--:R-:W3:Y:S01]  /*24730*/  LDL.LU R0, [R1+0x200] ;  /* 0x0002000001007983 */ /* 0x008ee20000300800 */
[----:B------:R-:W-:Y:S01]  /*24740*/  VIADD R3, R6, 0x2 ;  /* 0x0000000206037836 */ /* 0x000fe20000000000 */
[----:B------:R-:W-:Y:S01]  /*24750*/  BAR.SYNC.DEFER_BLOCKING 0x0 ;  /* 0x0000000000007b1d */ /* 0x000fe20000010000 */
[----:B------:R-:W-:-:S03]  /*24760*/  ISETP.LT.AND P4, PT, R2, UR4, !P0 ;  /* 0x0000000402007c0c */ /* 0x000fc6000c781270 */
[----:B------:R-:W-:Y:S01]  /*24770*/  ISETP.LT.AND P3, PT, R3, UR5, !P0 ;  /* 0x0000000503007c0c */ /* 0x000fe2000c761270 */
[C---:B------:R-:W-:Y:S01]  /*24780*/  VIADD R3, R6.reuse, 0x4 ;  /* 0x0000000406037836 */ /* 0x040fe20000000000 */
[----:B------:R-:W-:Y:S01]  /*24790*/  IADD3 R2, R6, 0x3, RZ ;  /* 0x0000000306027810 */ /* 0x000fe20007ffe0ff */
[----:B------:R-:W-:Y:S01]  /*247a0*/  ULDC UR4, c[0x0][0x22c] ;  /* 0x00008b0000047ab9 */ /* 0x000fe20000000800 */
[----:B------:R-:W-:Y:S01]  /*247b0*/  ULDC UR5, c[0x0][0x22c] ;  /* 0x00008b0000057ab9 */ /* 0x000fe20000000800 */
[----:B------:R-:W2:Y:S01]  /*247c0*/  LDL.LU R238, [R1+0x4] ;  /* 0x0000040001ee7983 */ /* 0x000ea20000300800 */
[----:B------:R-:W-:Y:S01]  /*247d0*/  ISETP.LT.AND P2, PT, R2, UR4, !P0 ;  /* 0x0000000402007c0c */ /* 0x000fe2000c741270 */
[----:B------:R-:W-:Y:S01]  /*247e0*/  ULDC UR4, c[0x0][0x244] ;  /* 0x0000910000047ab9 */ /* 0x000fe20000000800 */
[----:B------:R-:W-:Y:S01]  /*247f0*/  ISETP.LT.AND P1, PT, R3, UR5, !P0 ;  /* 0x0000000503007c0c */ /* 0x000fe2000c721270 */
[----:B------:R-:W-:Y:S01]  /*24800*/  IMAD R3, R5, UR4, RZ ;  /* 0x0000000405037c24 */ /* 0x000fe2000f8e02ff */
[----:B------:R-:W-:Y:S01]  /*24810*/  ULDC UR5, c[0x0][0x248] ;  /* 0x0000920000057ab9 */ /* 0x000fe20000000800 */
[----:B------:R-:W2:Y:S01]  /*24820*/  LDL.LU R239, [R1+0xc] ;  /* 0x00000c0001ef7983 */ /* 0x000ea20000300800 */
[----:B------:R-:W-:Y:S01]  /*24830*/  IMAD R5, R6, UR5, RZ ;  /* 0x0000000506057c24 */ /* 0x000fe2000f8e02ff */
[----:B------:R-:W-:Y:S01]  /*24840*/  ULDC UR4, c[0x0][0x22c] ;  /* 0x00008b0000047ab9 */ /* 0x000fe20000000800 */
[----:B------:R-:W-:Y:S01]  /*24850*/  LEA R2, P6, R3, UR6, 0x2 ;  /* 0x0000000603027c11 */ /* 0x000fe2000f8c10ff */
[----:B------:R-:W-:Y:S01]  /*24860*/  ULDC UR6, c[0x0][0x248] ;  /* 0x0000920000067ab9 */ /* 0x000fe20000000800 */
[----:B------:R-:W-:-:S02]  /*24870*/  VIADD R7, R5, UR5 ;  /* 0x0000000505077c36 */ /* 0x000fc40008000000 */
[----:B------:R-:W-:Y:S01]  /*24880*/  LEA.HI.X.SX32 R3, R3, UR7, 0x2, P6 ;  /* 0x0000000703037c11 */ /* 0x000fe2000b0f16ff */
[----:B------:R-:W-:Y:S01]  /*24890*/  ULDC UR7, c[0x0][0x22c] ;  /* 0x00008b0000077ab9 */ /* 0x000fe20000000800 */
[----:B------:R-:W-:-:S04]  /*248a0*/  LEA R4, P6, R5, R2, 0x2 ;  /* 0x0000000205047211 */ /* 0x000fc800078c10ff */
[----:B------:R-:W-:Y:S02]  /*248b0*/  LEA.HI.X.SX32 R5, R5, R3, 0x2, P6 ;  /* 0x0000000305057211 */ /* 0x000fe400030f16ff */
[----:B------:R-:W-:-:S04]  /*248c0*/  LEA R236, P6, R7, R2, 0x2 ;  /* 0x0000000207ec7211 */ /* 0x000fc800078c10ff */
[C---:B------:R-:W-:Y:S01]  /*248d0*/  LEA.HI.X.SX32 R237, R7.reuse, R3, 0x2, P6 ;  /* 0x0000000307ed7211 */ /* 0x040fe200030f16ff */
[----:B---3--:R-:W-:Y:S04]  /*248e0*/  @P5 STG.E desc[UR16][R4.64], R0 ;  /* 0x0000000004005986 */ /* 0x008fe8000c101910 */
[----:B----4-:R3:W-:Y:S04]  /*248f0*/  @P4 STG.E desc[UR16][R236.64], R250 ;  /* 0x000000faec004986 */ /* 0x0107e8000c101910 */
[----:B---3--:R-:W3:Y:S04]  /*24900*/  LDL.LU R250, [R1+0x7ec] ;  /* 0x0007ec0001fa7983 */ /* 0x008ee80000300800 */
[----:B------:R-:W4:Y:S01]  /*24910*/  LDL.LU R237, [R1+0x204] ;  /* 0x0002040001ed7983 */ /* 0x000f220000300800 */
[----:B------:R-:W-:-:S02]  /*24920*/  VIADD R0, R7, UR5 ;  /* 0x0000000507007c36 */ /* 0x000fc40008000000 */
[----:B------:R-:W-:-:S03]  /*24930*/  VIADD R5, R6, 0x5 ;  /* 0x0000000506057836 */ /* 0x000fc60000000000 */
[C---:B------:R-:W-:Y:S02]  /*24940*/  LEA R4, P6, R0.reuse, R2, 0x2 ;  /* 0x0000000200047211 */ /* 0x040fe400078c10ff */
[----:B------:R-:W-:Y:S01]  /*24950*/  ISETP.LT.AND P5, PT, R5, UR4, !P0 ;  /* 0x0000000405007c0c */ /* 0x000fe2000c7a1270 */
[----:B------:R-:W-:Y:S01]  /*24960*/  ULDC UR4, c[0x0][0x22c] ;  /* 0x00008b0000047ab9 */ /* 0x000fe20000000800 */
[C---:B------:R-:W-:Y:S01]  /*24970*/  LEA.HI.X.SX32 R5, R0.reuse, R3, 0x2, P6 ;  /* 0x0000000300057211 */ /* 0x040fe200030f16ff */
[----:B------:R-:W-:-:S04]  /*24980*/  VIADD R0, R0, UR5 ;  /* 0x0000000500007c36 */ /* 0x000fc80008000000 */
[----:B----4-:R4:W-:Y:S01]  /*24990*/  @P3 STG.E desc[UR16][R4.64], R237 ;  /* 0x000000ed04003986 */ /* 0x0109e2000c101910 */
[----:B------:R-:W-:-:S04]  /*249a0*/  LEA R236, P3, R0, R2, 0x2 ;  /* 0x0000000200ec7211 */ /* 0x000fc800078610ff */
[----:B----4-:R-:W-:-:S05]  /*249b0*/  LEA.HI.X.SX32 R237, R0, R3, 0x2, P3 ;  /* 0x0000000300ed7211 */ /* 0x010fca00018f16ff */
[----:B--2---:R2:W-:Y:S04]  /*249c0*/  @P2 STG.E desc[UR16][R236.64], R238 ;  /* 0x000000eeec002986 */ /* 0x0045e8000c101910 */
[----:B--2---:R-:W2:Y:S01]  /*249d0*/  LDL.LU R237, [R1+0x208] ;  /* 0x0002080001ed7983 */ /* 0x004ea20000300800 */
[C---:B------:R-:W-:Y:S01]  /*249e0*/  IADD3 R7, R6.reuse, 0x6, RZ ;  /* 0x0000000606077810 */ /* 0x040fe20007ffe0ff */
[----:B------:R-:W-:Y:S02]  /*249f0*/  VIADD R4, R6, 0x7 ;  /* 0x0000000706047836 */ /* 0x000fe40000000000 */
[----:B------:R-:W-:Y:S01]  /*24a00*/  VIADD R5, R0, UR5 ;  /* 0x0000000500057c36 */ /* 0x000fe20008000000 */
[----:B------:R-:W-:Y:S01]  /*24a10*/  ISETP.LT.AND P4, PT, R7, UR4, !P0 ;  /* 0x0000000407007c0c */ /* 0x000fe2000c781270 */
[----:B------:R-:W-:Y:S01]  /*24a20*/  ULDC UR4, c[0x0][0x22c] ;  /* 0x00008b0000047ab9 */ /* 0x000fe20000000800 */
[----:B------:R-:W-:Y:S01]  /*24a30*/  VIADD R0, R6, 0x8 ;  /* 0x0000000806007836 */ /* 0x000fe20000000000 */
[----:B------:R-:W-:Y:S01]  /*24a40*/  ISETP.LT.AND P3, PT, R4, UR4, !P0 ;  /* 0x0000000404007c0c */ /* 0x000fe2000c761270 */
[----:B------:R-:W-:Y:S01]  /*24a50*/  ULDC UR4, c[0x0][0x22c] ;  /* 0x00008b0000047ab9 */ /* 0x000fe20000000800 */
[----:B------:R-:W-:-:S02]  /*24a60*/  LEA R4, P6, R5, R2, 0x2 ;  /* 0x0000000205047211 */ /* 0x000fc400078c10ff */
[----:B------:R-:W-:Y:S01]  /*24a70*/  ISETP.LT.AND P2, PT, R0, UR4, !P0 ;  /* 0x0000000400007c0c */ /* 0x000fe2000c741270 */
[C---:B------:R-:W-:Y:S01]  /*24a80*/  VIADD R0, R5.reuse, UR5 ;  /* 0x0000000505007c36 */ /* 0x040fe20008000000 */
[----:B------:R-:W-:Y:S01]  /*24a90*/  LEA.HI.X.SX32 R5, R5, R3, 0x2, P6 ;  /* 0x0000000305057211 */ /* 0x000fe200030f16ff */
[----:B------:R-:W-:Y:S01]  /*24aa0*/  VIADD R7, R6, 0x9 ;  /* 0x0000000906077836 */ /* 0x000fe20000000000 */
[----:B------:R-:W-:Y:S02]  /*24ab0*/  ULDC UR4, c[0x0][0x22c] ;  /* 0x00008b0000047ab9 */ /* 0x000fe40000000800 */
[C---:B------:R-:W-:Y:S02]  /*24ac0*/  LEA R236, P6, R0.reuse, R2, 0x2 ;  /* 0x0000000200ec7211 */ /* 0x040fe400078c10ff */
[----:B------:R-:W-:Y:S01]  /*24ad0*/  IADD3 R238, R0, UR5, RZ ;  /* 0x0000000500ee7c10 */ /* 0x000fe2000fffe0ff */
[----:B--2---:R2:W-:Y:S01]  /*24ae0*/  @P1 STG.E desc[UR16][R4.64], R237 ;  /* 0x000000ed04001986 */ /* 0x0045e2000c101910 */
[----:B------:R-:W-:-:S03]  /*24af0*/  ISETP.LT.AND P1, PT, R7, UR4, !P0 ;  /* 0x0000000407007c0c */ /* 0x000fc6000c721270 */
[----:B------:R-:W-:Y:S01]  /*24b00*/  VIADD R7, R238, UR5 ;  /* 0x00000005ee077c36 */ /* 0x000fe20008000000 */
[----:B------:R-:W-:Y:S01]  /*24b10*/  ULDC UR4, c[0x0][0x22c] ;  /* 0x00008b0000047ab9 */ /* 0x000fe20000000800 */
[----:B--2---:R-:W-:Y:S02]  /*24b20*/  LEA.HI.X.SX32 R237, R0, R3, 0x2, P6 ;  /* 0x0000000300ed7211 */ /* 0x004fe400030f16ff */
[----:B------:R-:W-:-:S04]  /*24b30*/  LEA R4, P6, R238, R2, 0x2 ;  /* 0x00000002ee047211 */ /* 0x000fc800078c10ff */
[-C--:B------:R-:W-:Y:S02]  /*24b40*/  LEA.HI.X.SX32 R5, R238, R3.reuse, 0x2, P6 ;  /* 0x00000003ee057211 */ /* 0x080fe400030f16ff */
[----:B------:R-:W2:Y:S04]  /*24b50*/  LDL.LU R238, [R1+0x20c] ;  /* 0x00020c0001ee7983 */ /* 0x000ea80000300800 */
[----:B------:R4:W-:Y:S02]  /*24b60*/  @P5 STG.E desc[UR16][R236.64], R251 ;  /* 0x000000fbec005986 */ /* 0x0009e4000c101910 */
[C---:B----4-:R-:W-:Y:S02]  /*24b70*/  LEA R236, P6, R7.reuse, R2, 0x2 ;  /* 0x0000000207ec7211 */ /* 0x050fe400078c10ff */
[----:B------:R-:W4:Y:S02]  /*24b80*/  LDL.LU R251, [R1+0x7e8] ;  /* 0x0007e80001fb7983 */ /* 0x000f240000300800 */
[----:B------:R-:W-:-:S02]  /*24b90*/  LEA.HI.X.SX32 R237, R7, R3, 0x2, P6 ;  /* 0x0000000307ed7211 */ /* 0x000fc400030f16ff */
[----:B--2---:R2:W-:Y:S04]  /*24ba0*/  @P4 STG.E desc[UR16][R4.64], R238 ;  /* 0x000000ee04004986 */ /* 0x0045e8000c101910 */
[----:B------:R1:W-:Y:S04]  /*24bb0*/  @P3 STG.E desc[UR16][R236.64], R239 ;  /* 0x000000efec003986 */ /* 0x0003e8000c101910 */
[----:B--2---:R-:W2:Y:S04]  /*24bc0*/  LDL.LU R238, [R1+0x14] ;  /* 0x0000140001ee7983 */ /* 0x004ea80000300800 */
[----:B-1----:R-:W3:Y:S01]  /*24bd0*/  LDL.LU R237, [R1+0x10] ;  /* 0x0000100001ed7983 */ /* 0x002ee20000300800 */
[----:B------:R-:W-:-:S02]  /*24be0*/  VIADD R0, R6, 0xa ;  /* 0x0000000a06007836 */ /* 0x000fc40000000000 */
[----:B------:R-:W-:Y:S01]  /*24bf0*/  VIADD R5, R6, 0xb ;  /* 0x0000000b06057836 */ /* 0x000fe20000000000 */
[----:B------:R-:W4:Y:S02]  /*24c00*/  LDL.LU R239, [R1+0x1c] ;  /* 0x00001c0001ef7983 */ /* 0x000f240000300800 */
[----:B------:R-:W-:Y:S01]  /*24c10*/  ISETP.LT.AND P5, PT, R0, UR4, !P0 ;  /* 0x0000000400007c0c */ /* 0x000fe2000c7a1270 */
[----:B------:R-:W-:Y:S01]  /*24c20*/  VIADD R0, R7, UR5 ;  /* 0x0000000507007c36 */ /* 0x000fe20008000000 */
[----:B------:R-:W-:-:S04]  /*24c30*/  ULDC UR4, c[0x0][0x22c] ;  /* 0x00008b0000047ab9 */ /* 0x000fc80000000800 */
[----:B------:R-:W-:Y:S02]  /*24c40*/  LEA R4, P6, R0, R2, 0x2 ;  /* 0x0000000200047211 */ /* 0x000fe400078c10ff */
[----:B------:R-:W-:Y:S01]  /*24c50*/  ISETP.LT.AND P4, PT, R5, UR4, !P0 ;  /* 0x0000000405007c0c */ /* 0x000fe2000c781270 */
[----:B------:R-:W-:Y:S01]  /*24c60*/  VIADD R7, R6, 0xc ;  /* 0x0000000c06077836 */ /* 0x000fe20000000000 */
[C---:B------:R-:W-:Y:S01]  /*24c70*/  LEA.HI.X.SX32 R5, R0.reuse, R3, 0x2, P6 ;  /* 0x0000000300057211 */ /* 0x040fe200030f16ff */
[----:B------:R-:W-:Y:S01]  /*24c80*/  VIADD R0, R0, UR5 ;  /* 0x0000000500007c36 */ /* 0x000fe20008000000 */
[----:B------:R-:W-:-:S03]  /*24c90*/  ULDC UR4, c[0x0][0x22c] ;  /* 0x00008b0000047ab9 */ /* 0x000fc60000000800 */
[----:B---3--:R1:W-:Y:S01]  /*24ca0*/  @P2 STG.E desc[UR16][R4.64], R237 ;  /* 0x000000ed04002986 */ /* 0x0083e2000c101910 */
[----:B------:R-:W-:-:S04]  /*24cb0*/  LEA R236, P2, R0, R2, 0x2 ;  /* 0x0000000200ec7211 */ /* 0x000fc800078410ff */
[----:B-1----:R-:W-:-:S05]  /*24cc0*/  LEA.HI.X.SX32 R237, R0, R3, 0x2, P2 ;  /* 0x0000000300ed7211 */ /* 0x002fca00010f16ff */
[----:B------:R1:W-:Y:S04]  /*24cd0*/  @P1 STG.E desc[UR16][R236.64], R248 ;  /* 0x000000f8ec001986 */ /* 0x0003e8000c101910 */
[----:B-1----:R-:W3:Y:S01]  /*24ce0*/  LDL.LU R248, [R1+0x18] ;  /* 0x0000180001f87983 */ /* 0x002ee20000300800 */
[----:B------:R-:W-:Y:S01]  /*24cf0*/  VIADD R5, R0, UR5 ;  /* 0x0000000500057c36 */ /* 0x000fe20008000000 */
[----:B------:R-:W-:Y:S01]  /*24d00*/  ISETP.LT.AND P3, PT, R7, UR4, !P0 ;  /* 0x0000000407007c0c */ /* 0x000fe2000c761270 */
[----:B------:R-:W-:Y:S01]  /*24d10*/  ULDC UR4, c[0x0][0x22c] ;  /* 0x00008b0000047ab9 */ /* 0x000fe20000000800 */
[C---:B------:R-:W-:Y:S02]  /*24d20*/  IADD3 R7, R6.reuse, 0xd, RZ ;  /* 0x0000000d06077810 */ /* 0x040fe40007ffe0ff */
[-C--:B------:R-:W-:Y:S01]  /*24d30*/  LEA R4, P6, R5, R2.reuse, 0x2 ;  /* 0x0000000205047211 */ /* 0x080fe200078c10ff */
[C---:B------:R-:W-:Y:S01]  /*24d40*/  VIADD R0, R6.reuse, 0xe ;  /* 0x0000000e06007836 */ /* 0x040fe20000000000 */
[----:B------:R-:W-:Y:S01]  /*24d50*/  ISETP.LT.AND P2, PT, R7, UR4, !P0 ;  /* 0x0000000407007c0c */ /* 0x000fe2000c741270 */
[C---:B------:R-:W-:Y:S01]  /*24d60*/  VIADD R7, R5.reuse, UR5 ;  /* 0x0000000505077c36 */ /* 0x040fe20008000000 */
[-C--:B------:R-:W-:Y:S01]  /*24d70*/  LEA.HI.X.SX32 R5, R5, R3.reuse, 0x2, P6 ;  /* 0x0000000305057211 */ /* 0x080fe200030f16ff */
[----:B------:R-:W-:Y:S01]  /*24d80*/  ULDC UR4, c[0x0][0x22c] ;  /* 0x00008b0000047ab9 */ /* 0x000fe20000000800 */
[----:B------:R-:W-:Y:S01]  /*24d90*/  VIADD R237, R6, 0xf ;  /* 0x0000000f06ed7836 */ /* 0x000fe20000000000 */
[----:B------:R-:W-:Y:S01]  /*24da0*/  ISETP.LT.AND P1, PT, R0, UR4, !P0 ;  /* 0x0000000400007c0c */ /* 0x000fe2000c721270 */
[----:B------:R-:W-:Y:S01]  /*24db0*/  ULDC UR4, c[0x0][0x22c] ;  /* 0x00008b0000047ab9 */ /* 0x000fe20000000800 */
[C---:B------:R-:W-:Y:S01]  /*24dc0*/  LEA R236, P6, R7.reuse, R2, 0x2 ;  /* 0x0000000207ec7211 */ /* 0x040fe200078c10ff */
[----:B------:R-:W-:Y:S01]  /*24dd0*/  VIADD R0, R7, UR5 ;  /* 0x0000000507007c36 */ /* 0x000fe20008000000 */
[----:B--2---:R1:W-:Y:S01]  /*24de0*/  @P5 STG.E desc[UR16][R4.64], R238 ;  /* 0x000000ee04005986 */ /* 0x0043e2000c101910 */
[----:B------:R-:W-:Y:S01]  /*24df0*/  ISETP.LT.AND P5, PT, R237, UR4, !P0 ;  /* 0x00000004ed007c0c */ /* 0x000fe2000c7a1270 */
[----:B------:R-:W-:Y:S01]  /*24e00*/  ULDC UR4, c[0x0][0x22c] ;  /* 0x00008b0000047ab9 */ /* 0x000fe20000000800 */
[----:B------:R-:W-:-:S02]  /*24e10*/  LEA.HI.X.SX32 R237, R7, R3, 0x2, P6 ;  /* 0x0000000307ed7211 */ /* 0x000fc400030f16ff */
[----:B------:R-:W-:-:S03]  /*24e20*/  IADD3 R7, R0, UR5, RZ ;  /* 0x0000000500077c10 */ /* 0x000fc6000fffe0ff */
[----:B------:R2:W-:Y:S01]  /*24e30*/  @P4 STG.E desc[UR16][R236.64], R249 ;  /* 0x000000f9ec004986 */ /* 0x0005e2000c101910 */
[----:B-1----:R-:W-:Y:S01]  /*24e40*/  VIADD R238, R6, 0x10 ;  /* 0x0000001006ee7836 */ /* 0x002fe20000000000 */
[----:B------:R-:W-:-:S04]  /*24e50*/  LEA R4, P6, R0, R2, 0x2 ;  /* 0x0000000200047211 */ /* 0x000fc800078c10ff */
[-C--:B------:R-:W-:Y:S02]  /*24e60*/  LEA.HI.X.SX32 R5, R0, R3.reuse, 0x2, P6 ;  /* 0x0000000300057211 */ /* 0x080fe400030f16ff */
[----:B------:R-:W-:Y:S01]  /*24e70*/  ISETP.LT.AND P4, PT, R238, UR4, !P0 ;  /* 0x00000004ee007c0c */ /* 0x000fe2000c781270 */
[C---:B------:R-:W-:Y:S01]  /*24e80*/  VIADD R238, R7.reuse, UR5 ;  /* 0x0000000507ee7c36 */ /* 0x040fe20008000000 */
[CC--:B--2---:R-:W-:Y:S01]  /*24e90*/  LEA R236, P6, R7.reuse, R2.reuse, 0x2 ;  /* 0x0000000207ec7211 */ /* 0x0c4fe200078c10ff */
[----:B------:R-:W-:Y:S01]  /*24ea0*/  VIADD R0, R6, 0x11 ;  /* 0x0000001106007836 */ /* 0x000fe20000000000 */
[----:B------:R-:W-:Y:S02]  /*24eb0*/  ULDC UR4, c[0x0][0x22c] ;  /* 0x00008b0000047ab9 */ /* 0x000fe40000000800 */
[----:B------:R-:W-:Y:S01]  /*24ec0*/  LEA.HI.X.SX32 R237, R7, R3, 0x2, P6 ;  /* 0x0000000307ed7211 */ /* 0x000fe200030f16ff */
[----:B---3--:R1:W-:Y:S01]  /*24ed0*/  @P3 STG.E desc[UR16][R4.64], R248 ;  /* 0x000000f804003986 */ /* 0x0083e2000c101910 */
[----:B------:R-:W-:Y:S01]  /*24ee0*/  ISETP.LT.AND P3, PT, R0, UR4, !P0 ;  /* 0x0000000400007c0c */ /* 0x000fe2000c761270 */
[----:B------:R-:W-:Y:S01]  /*24ef0*/  VIADD R0, R6, 0x12 ;  /* 0x0000001206007836 */ /* 0x000fe20000000000 */
[----:B------:R-:W-:Y:S01]  /*24f00*/  ULDC UR4, c[0x0][0x22c] ;  /* 0x00008b0000047ab9 */ /* 0x000fe20000000800 */
[----:B------:R-:W-:Y:S01]  /*24f10*/  @P2 STG.E desc[UR16][R236.64], R250 ;  /* 0x000000faec002986 */ /* 0x000fe2000c101910 */
[----:B-1----:R-:W-:-:S04]  /*24f20*/  LEA R4, P6, R238, R2, 0x2 ;  /* 0x00000002ee047211 */ /* 0x002fc800078c10ff */
[CC--:B------:R-:W-:Y:S01]  /*24f30*/  LEA.HI.X.SX32 R5, R238.reuse, R3.reuse, 0x2, P6 ;  /* 0x00000003ee057211 */ /* 0x0c0fe200030f16ff */
[----:B------:R-:W-:Y:S01]  /*24f40*/  VIADD R238, R238, UR5 ;  /* 0x00000005eeee7c36 */ /* 0x000fe20008000000 */
[----:B------:R-:W-:Y:S01]  /*24f50*/  ISETP.LT.AND P2, PT, R0, UR4, !P0 ;  /* 0x0000000400007c0c */ /* 0x000fe2000c741270 */
[----:B------:R-:W-:Y:S01]  /*24f60*/  VIADD R0, R6, 0x13 ;  /* 0x0000001306007836 */ /* 0x000fe20000000000 */
[----:B------:R-:W-:Y:S01]  /*24f70*/  ULDC UR4, c[0x0][0x22c] ;  /* 0x00008b0000047ab9 */ /* 0x000fe20000000800 */
[----:B----4-:R1:W-:Y:S01]  /*24f80*/  @P1 STG.E desc[UR16][R4.64], R239 ;  /* 0x000000ef04001986 */ /* 0x0103e2000c101910 */
[C---:B------:R-:W-:Y:S01]  /*24f90*/  LEA R248, P1, R238.reuse, R2, 0x2 ;  /* 0x00000002eef87211 */ /* 0x040fe200078210ff */
[C---:B------:R-:W-:Y:S01]  /*24fa0*/  VIADD R7, R238.reuse, UR5 ;  /* 0x00000005ee077c36 */ /* 0x040fe20008000000 */
[----:B------:R-:W-:Y:S02]  /*24fb0*/  ULDC UR5, c[0x0][0x22c] ;  /* 0x00008b0000057ab9 */ /* 0x000fe40000000800 */
[----:B------:R-:W-:-:S02]  /*24fc0*/  LEA.HI.X.SX32 R249, R238, R3, 0x2, P1 ;  /* 0x00000003eef97211 */ /* 0x000fc400008f16ff */
[----:B------:R-:W-:Y:S01]  /*24fd0*/  ISETP.LT.AND P1, PT, R0, UR4, !P0 ;  /* 0x0000000400007c0c */ /* 0x000fe2000c721270 */
[----:B------:R-:W-:Y:S01]  /*24fe0*/  ULDC UR4, c[0x0][0x22c] ;  /* 0x00008b0000047ab9 */ /* 0x000fe20000000800 */
[----:B------:R-:W-:Y:S01]  /*24ff0*/  IADD3 R0, R6, 0x14, RZ ;  /* 0x0000001406007810 */ /* 0x000fe20007ffe0ff */
[----:B------:R-:W-:Y:S01]  /*25000*/  @P5 STG.E desc[UR16][R248.64], R251 ;  /* 0x000000fbf8005986 */ /* 0x000fe2000c101910 */
[C---:B------:R-:W-:Y:S02]  /*25010*/  LEA R238, P6, R7.reuse, R2, 0x2 ;  /* 0x0000000207ee7211 */ /* 0x040fe400078c10ff */
[----:B------:R-:W-:Y:S01]  /*25020*/  ISETP.LT.AND P5, PT, R0, UR4, !P0 ;  /* 0x0000000400007c0c */ /* 0x000fe2000c7a1270 */
[----:B------:R-:W-:Y:S01]  /*25030*/  ULDC UR4, c[0x0][0x248] ;  /* 0x0000920000047ab9 */ /* 0x000fe20000000800 */
[C---:B-1----:R-:W-:Y:S01]  /*25040*/  LEA.HI.X.SX32 R239, R7.reuse, R3, 0x2, P6 ;  /* 0x0000000307ef7211 */ /* 0x042fe200030f16ff */
[----:B------:R-:W-:Y:S01]  /*25050*/  VIADD R7, R7, UR4 ;  /* 0x0000000407077c36 */ /* 0x000fe20008000000 */
[----:B------:R-:W-:Y:S01]  /*25060*/  ULDC UR4, c[0x0][0x248] ;  /* 0x0000920000047ab9 */ /* 0x000fe20000000800 */
[----:B------:R-:W-:-:S02]  /*25070*/  VIADD R0, R6, 0x15 ;  /* 0x0000001506007836 */ /* 0x000fc40000000000 */
[C---:B------:R-:W-:Y:S01]  /*25080*/  VIADD R5, R7.reuse, UR4 ;  /* 0x0000000407057c36 */ /* 0x040fe20008000000 */
[CC--:B------:R-:W-:Y:S01]  /*25090*/  LEA R236, P6, R7.reuse, R2.reuse, 0x2 ;  /* 0x0000000207ec7211 */ /* 0x0c0fe200078c10ff */
[----:B------:R-:W-:Y:S01]  /*250a0*/  ULDC UR4, c[0x0][0x248] ;  /* 0x0000920000047ab9 */ /* 0x000fe20000000800 */
[----:B------:R1:W-:Y:S02]  /*250b0*/  @P4 STG.E desc[UR16][R238.64], R244 ;  /* 0x000000f4ee004986 */ /* 0x0003e4000c101910 */
[-C--:B------:R-:W-:Y:S01]  /*250c0*/  LEA.HI.X.SX32 R237, R7, R3.reuse, 0x2, P6 ;  /* 0x0000000307ed7211 */ /* 0x080fe200030f16ff */
[C---:B------:R-:W-:Y:S01]  /*250d0*/  VIADD R7, R5.reuse, UR4 ;  /* 0x0000000405077c36 */ /* 0x040fe20008000000 */
[CC--:B------:R-:W-:Y:S01]  /*250e0*/  LEA R4, P6, R5.reuse, R2.reuse, 0x2 ;  /* 0x0000000205047211 */ /* 0x0c0fe200078c10ff */
[----:B------:R-:W-:Y:S01]  /*250f0*/  ULDC UR4, c[0x0][0x248] ;  /* 0x0000920000047ab9 */ /* 0x000fe20000000800 */
[----:B------:R-:W-:Y:S01]  /*25100*/  ISETP.LT.AND P4, PT, R0, UR5, !P0 ;  /* 0x0000000500007c0c */ /* 0x000fe2000c781270 */
[----:B------:R-:W-:Y:S01]  /*25110*/  VIADD R0, R6, 0x16 ;  /* 0x0000001606007836 */ /* 0x000fe20000000000 */
[----:B------:R-:W-:Y:S01]  /*25120*/  LEA.HI.X.SX32 R5, R5, R3, 0x2, P6 ;  /* 0x0000000305057211 */ /* 0x000fe200030f16ff */
[----:B------:R-:W-:Y:S01]  /*25130*/  ULDC UR5, c[0x0][0x22c] ;  /* 0x00008b0000057ab9 */ /* 0x000fe20000000800 */
[----:B------:R2:W-:Y:S01]  /*25140*/  @P3 STG.E desc[UR16][R236.64], R16 ;  /* 0x00000010ec003986 */ /* 0x0005e2000c101910 */
[----:B-1----:R-:W-:-:S02]  /*25150*/  LEA R238, P6, R7, R2, 0x2 ;  /* 0x0000000207ee7211 */ /* 0x002fc400078c10ff */
[----:B------:R-:W-:Y:S01]  /*25160*/  ISETP.LT.AND P3, PT, R0, UR5, !P0 ;  /* 0x0000000500007c0c */ /* 0x000fe2000c761270 */
[----:B------:R-:W-:Y:S01]  /*25170*/  VIADD R0, R6, 0x17 ;  /* 0x0000001706007836 */ /* 0x000fe20000000000 */
[CC--:B------:R-:W-:Y:S01]  /*25180*/  LEA.HI.X.SX32 R239, R7.reuse, R3.reuse, 0x2, P6 ;  /* 0x0000000307ef7211 */ /* 0x0c0fe200030f16ff */
[----:B------:R-:W-:Y:S01]  /*25190*/  ULDC UR5, c[0x0][0x22c] ;  /* 0x00008b0000057ab9 */ /* 0x000fe20000000800 */
[----:B------:R-:W-:Y:S01]  /*251a0*/  IADD3 R7, R7, UR4, RZ ;  /* 0x0000000407077c10 */ /* 0x000fe2000fffe0ff */
[----:B------:R1:W-:Y:S01]  /*251b0*/  @P2 STG.E desc[UR16][R4.64], R245 ;  /* 0x000000f504002986 */ /* 0x0003e2000c101910 */
[----:B------:R-:W-:Y:S01]  /*251c0*/  ISETP.LT.AND P2, PT, R0, UR5, !P0 ;  /* 0x0000000500007c0c */ /* 0x000fe2000c741270 */
[----:B------:R-:W-:Y:S01]  /*251d0*/  ULDC UR4, c[0x0][0x248] ;  /* 0x0000920000047ab9 */ /* 0x000fe20000000800 */
[----:B------:R-:W-:Y:S01]  /*251e0*/  VIADD R0, R6, 0x18 ;  /* 0x0000001806007836 */ /* 0x000fe20000000000 */
[----:B------:R-:W-:Y:S01]  /*251f0*/  @P1 STG.E desc[UR16][R238.64], R17 ;  /* 0x00000011ee001986 */ /* 0x000fe2000c101910 */
[C---:B--2---:R-:W-:Y:S01]  /*25200*/  LEA R236, P1, R7.reuse, R2, 0x2 ;  /* 0x0000000207ec7211 */ /* 0x044fe200078210ff */
[C---:B------:R-:W-:Y:S01]  /*25210*/  VIADD R16, R7.reuse, UR4 ;  /* 0x0000000407107c36 */ /* 0x040fe20008000000 */
[----:B------:R-:W-:Y:S01]  /*25220*/  ULDC UR4, c[0x0][0x22c] ;  /* 0x00008b0000047ab9 */ /* 0x000fe20000000800 */
[----:B------:R-:W-:Y:S01]  /*25230*/  ULDC UR5, c[0x0][0x22c] ;  /* 0x00008b0000057ab9 */ /* 0x000fe20000000800 */
[----:B------:R-:W-:-:S02]  /*25240*/  LEA.HI.X.SX32 R237, R7, R3, 0x2, P1 ;  /* 0x0000000307ed7211 */ /* 0x000fc400008f16ff */
[----:B------:R-:W-:Y:S01]  /*25250*/  ISETP.LT.AND P1, PT, R0, UR4, !P0 ;  /* 0x0000000400007c0c */ /* 0x000fe2000c721270 */
[----:B------:R-:W-:Y:S01]  /*25260*/  VIADD R0, R6, 0x19 ;  /* 0x0000001906007836 */ /* 0x000fe20000000000 */
[----:B------:R-:W-:Y:S01]  /*25270*/  LEA R244, P6, R16, R2, 0x2 ;  /* 0x0000000210f47211 */ /* 0x000fe200078c10ff */
[----:B------:R-:W-:Y:S01]  /*25280*/  ULDC UR4, c[0x0][0x22c] ;  /* 0x00008b0000047ab9 */ /* 0x000fe20000000800 */
[----:B------:R-:W-:Y:S02]  /*25290*/  @P5 STG.E desc[UR16][R236.64], R246 ;  /* 0x000000f6ec005986 */ /* 0x000fe4000c101910 */
[----:B------:R-:W-:Y:S01]  /*252a0*/  ISETP.LT.AND P5, PT, R0, UR4, !P0 ;  /* 0x0000000400007c0c */ /* 0x000fe2000c7a1270 */
[----:B------:R-:W-:Y:S01]  /*252b0*/  ULDC UR4, c[0x0][0x248] ;  /* 0x0000920000047ab9 */ /* 0x000fe20000000800 */
[C---:B-1----:R-:W-:Y:S01]  /*252c0*/  LEA.HI.X.SX32 R245, R16.reuse, R3, 0x2, P6 ;  /* 0x0000000310f57211 */ /* 0x042fe200030f16ff */
[----:B------:R-:W-:Y:S01]  /*252d0*/  VIADD R16, R16, UR4 ;  /* 0x0000000410107c36 */ /* 0x000fe20008000000 */
[----:B------:R-:W-:-:S03]  /*252e0*/  ULDC UR4, c[0x0][0x248] ;  /* 0x0000920000047ab9 */ /* 0x000fc60000000800 */
[C---:B------:R-:W-:Y:S01]  /*252f0*/  VIADD R7, R16.reuse, UR4 ;  /* 0x0000000410077c36 */ /* 0x040fe20008000000 */
[-C--:B------:R-:W-:Y:S01]  /*25300*/  LEA R4, P6, R16, R2.reuse, 0x2 ;  /* 0x0000000210047211 */ /* 0x080fe200078c10ff */
[----:B------:R-:W-:Y:S01]  /*25310*/  VIADD R0, R6, 0x1a ;  /* 0x0000001a06007836 */ /* 0x000fe20000000000 */
[----:B------:R-:W-:Y:S01]  /*25320*/  ULDC UR4, c[0x0][0x248] ;  /* 0x0000920000047ab9 */ /* 0x000fe20000000800 */
[----:B------:R1:W-:Y:S01]  /*25330*/  @P4 STG.E desc[UR16][R244.64], R18 ;  /* 0x00000012f4004986 */ /* 0x0003e2000c101910 */
[-C--:B------:R-:W-:Y:S02]  /*25340*/  LEA.HI.X.SX32 R5, R16, R3.reuse, 0x2, P6 ;  /* 0x0000000310057211 */ /* 0x080fe400030f16ff */
[C---:B------:R-:W-:Y:S02]  /*25350*/  LEA R16, P6, R7.reuse, R2, 0x2 ;  /* 0x0000000207107211 */ /* 0x040fe400078c10ff */
[----:B------:R-:W-:Y:S01]  /*25360*/  ISETP.LT.AND P4, PT, R0, UR5, !P0 ;  /* 0x0000000500007c0c */ /* 0x000fe2000c781270 */
[----:B------:R-:W-:Y:S01]  /*25370*/  ULDC UR5, c[0x0][0x22c] ;  /* 0x00008b0000057ab9 */ /* 0x000fe20000000800 */
[----:B------:R-:W-:Y:S01]  /*25380*/  IADD3 R0, R6, 0x1b, RZ ;  /* 0x0000001b06007810 */ /* 0x000fe20007ffe0ff */
[C---:B-1----:R-:W-:Y:S01]  /*25390*/  VIADD R18, R7.reuse, UR4 ;  /* 0x0000000407127c36 */ /* 0x042fe20008000000 */
[----:B------:R-:W-:Y:S01]  /*253a0*/  LEA.HI.X.SX32 R17, R7, R3, 0x2, P6 ;  /* 0x0000000307117211 */ /* 0x000fe200030f16ff */
[----:B------:R1:W-:Y:S01]  /*253b0*/  @P3 STG.E desc[UR16][R4.64], R247 ;  /* 0x000000f704003986 */ /* 0x0003e2000c101910 */
[----:B------:R-:W-:-:S02]  /*253c0*/  ULDC UR4, c[0x0][0x248] ;  /* 0x0000920000047ab9 */ /* 0x000fc40000000800 */
[-C--:B------:R-:W-:Y:S02]  /*253d0*/  LEA R236, P6, R18, R2.reuse, 0x2 ;  /* 0x0000000212ec7211 */ /* 0x080fe400078c10ff */
[----:B------:R-:W-:Y:S01]  /*253e0*/  ISETP.LT.AND P3, PT, R0, UR5, !P0 ;  /* 0x0000000500007c0c */ /* 0x000fe2000c761270 */
[----:B------:R-:W-:Y:S01]  /*253f0*/  VIADD R0, R6, 0x1c ;  /* 0x0000001c06007836 */ /* 0x000fe20000000000 */
[CC--:B------:R-:W-:Y:S01]  /*25400*/  LEA.HI.X.SX32 R237, R18.reuse, R3.reuse, 0x2, P6 ;  /* 0x0000000312ed7211 */ /* 0x0c0fe200030f16ff */
[----:B------:R-:W-:Y:S01]  /*25410*/  VIADD R18, R18, UR4 ;  /* 0x0000000412127c36 */ /* 0x000fe20008000000 */
[----:B------:R-:W-:Y:S01]  /*25420*/  ULDC UR5, c[0x0][0x22c] ;  /* 0x00008b0000057ab9 */ /* 0x000fe20000000800 */
[----:B------:R2:W-:Y:S01]  /*25430*/  @P2 STG.E desc[UR16][R16.64], R19 ;  /* 0x0000001310002986 */ /* 0x0005e2000c101910 */
[----:B------:R-:W-:Y:S01]  /*25440*/  ISETP.LT.AND P2, PT, R0, UR5, !P0 ;  /* 0x0000000500007c0c */ /* 0x000fe2000c741270 */
[----:B------:R-:W-:Y:S01]  /*25450*/  ULDC UR4, c[0x0][0x248] ;  /* 0x0000920000047ab9 */ /* 0x000fe20000000800 */
[----:B------:R-:W-:Y:S01]  /*25460*/  VIADD R0, R6, 0x1d ;  /* 0x0000001d06007836 */ /* 0x000fe20000000000 */
[----:B------:R3:W-:Y:S01]  /*25470*/  @P1 STG.E desc[UR16][R236.64], R8 ;  /* 0x00000008ec001986 */ /* 0x0007e2000c101910 */
[C---:B-1----:R-:W-:Y:S01]  /*25480*/  LEA R4, P1, R18.reuse, R2, 0x2 ;  /* 0x0000000212047211 */ /* 0x042fe200078210ff */
[C---:B------:R-:W-:Y:S01]  /*25490*/  VIADD R7, R18.reuse, UR4 ;  /* 0x0000000412077c36 */ /* 0x040fe20008000000 */
[----:B------:R-:W-:Y:S01]  /*254a0*/  ULDC UR4, c[0x0][0x22c] ;  /* 0x00008b0000047ab9 */ /* 0x000fe20000000800 */
[----:B------:R-:W-:Y:S01]  /*254b0*/  ULDC UR5, c[0x0][0x22c] ;  /* 0x00008b0000057ab9 */ /* 0x000fe20000000800 */
[----:B------:R-:W-:-:S02]  /*254c0*/  LEA.HI.X.SX32 R5, R18, R3, 0x2, P1 ;  /* 0x0000000312057211 */ /* 0x000fc400008f16ff */
[----:B------:R-:W-:Y:S01]  /*254d0*/  ISETP.LT.AND P1, PT, R0, UR4, !P0 ;  /* 0x0000000400007c0c */ /* 0x000fe2000c721270 */
[----:B------:R-:W-:Y:S01]  /*254e0*/  VIADD R0, R6, 0x1e ;  /* 0x0000001e06007836 */ /* 0x000fe20000000000 */
[C---:B--2---:R-:W-:Y:S01]  /*254f0*/  LEA R16, P6, R7.reuse, R2, 0x2 ;  /* 0x0000000207107211 */ /* 0x044fe200078c10ff */
[----:B------:R-:W-:Y:S01]  /*25500*/  ULDC UR4, c[0x0][0x22c] ;  /* 0x00008b0000047ab9 */ /* 0x000fe20000000800 */
[----:B------:R1:W-:Y:S02]  /*25510*/  @P5 STG.E desc[UR16][R4.64], R24 ;  /* 0x0000001804005986 */ /* 0x0003e4000c101910 */
[----:B------:R-:W-:Y:S01]  /*25520*/  ISETP.LT.AND P5, PT, R0, UR4, !P0 ;  /* 0x0000000400007c0c */ /* 0x000fe2000c7a1270 */
[----:B------:R-:W-:Y:S01]  /*25530*/  ULDC UR4, c[0x0][0x248] ;  /* 0x0000920000047ab9 */ /* 0x000fe20000000800 */
[C---:B------:R-:W-:Y:S02]  /*25540*/  LEA.HI.X.SX32 R17, R7.reuse, R3, 0x2, P6 ;  /* 0x0000000307117211 */ /* 0x040fe400030f16ff */
[----:B------:R-:W-:Y:S01]  /*25550*/  IADD3 R7, R7, UR4, RZ ;  /* 0x0000000407077c10 */ /* 0x000fe2000fffe0ff */
[----:B------:R-:W-:Y:S01]  /*25560*/  ULDC UR4, c[0x0][0x248] ;  /* 0x0000920000047ab9 */ /* 0x000fe20000000800 */
[----:B------:R-:W-:-:S02]  /*25570*/  VIADD R0, R6, 0x1f ;  /* 0x0000001f06007836 */ /* 0x000fc40000000000 */
[CC--:B------:R-:W-:Y:S01]  /*25580*/  LEA R18, P6, R7.reuse, R2.reuse, 0x2 ;  /* 0x0000000207127211 */ /* 0x0c0fe200078c10ff */
[C---:B---3--:R-:W-:Y:S01]  /*25590*/  VIADD R8, R7.reuse, UR4 ;  /* 0x0000000407087c36 */ /* 0x048fe20008000000 */
[----:B------:R-:W-:Y:S02]  /*255a0*/  ULDC UR4, c[0x0][0x248] ;  /* 0x0000920000047ab9 */ /* 0x000fe40000000800 */
[-C--:B------:R-:W-:Y:S01]  /*255b0*/  LEA.HI.X.SX32 R19, R7, R3.reuse, 0x2, P6 ;  /* 0x0000000307137211 */ /* 0x080fe200030f16ff */
[C---:B------:R-:W-:Y:S01]  /*255c0*/  VIADD R7, R8.reuse, UR4 ;  /* 0x0000000408077c36 */ /* 0x040fe20008000000 */
[-C--:B-1----:R-:W-:Y:S01]  /*255d0*/  LEA R4, P6, R8, R2.reuse, 0x2 ;  /* 0x0000000208047211 */ /* 0x082fe200078c10ff */
[----:B------:R1:W-:Y:S01]  /*255e0*/  @P4 STG.E desc[UR16][R16.64], R9 ;  /* 0x0000000910004986 */ /* 0x0003e2000c101910 */
[----:B------:R-:W-:Y:S01]  /*255f0*/  ISETP.LT.AND P4, PT, R0, UR5, !P0 ;  /* 0x0000000500007c0c */ /* 0x000fe2000c781270 */
[----:B------:R-:W-:Y:S01]  /*25600*/  VIADD R0, R6, 0x20 ;  /* 0x0000002006007836 */ /* 0x000fe20000000000 */
[-C--:B------:R-:W-:Y:S01]  /*25610*/  LEA.HI.X.SX32 R5, R8, R3.reuse, 0x2, P6 ;  /* 0x0000000308057211 */ /* 0x080fe200030f16ff */
[----:B------:R-:W-:Y:S01]  /*25620*/  ULDC UR5, c[0x0][0x22c] ;  /* 0x00008b0000057ab9 */ /* 0x000fe20000000800 */
[CC--:B------:R-:W-:Y:S01]  /*25630*/  LEA R8, P6, R7.reuse, R2.reuse, 0x2 ;  /* 0x0000000207087211 */ /* 0x0c0fe200078c10ff */
[----:B------:R2:W-:Y:S01]  /*25640*/  @P3 STG.E desc[UR16][R18.64], R25 ;  /* 0x0000001912003986 */ /* 0x0005e2000c101910 */
[----:B------:R-:W-:Y:S01]  /*25650*/  ISETP.LT.AND P3, PT, R0, UR5, !P0 ;  /* 0x0000000500007c0c */ /* 0x000fe2000c761270 */
[----:B------:R-:W-:Y:S01]  /*25660*/  ULDC UR4, c[0x0][0x248] ;  /* 0x0000920000047ab9 */ /* 0x000fe20000000800 */
[----:B------:R-:W-:Y:S01]  /*25670*/  VIADD R0, R6, 0x21 ;  /* 0x0000002106007836 */ /* 0x000fe20000000000 */
[----:B------:R-:W-:Y:S01]  /*25680*/  ULDC UR5, c[0x0][0x22c] ;  /* 0x00008b0000057ab9 */ /* 0x000fe20000000800 */
[CC--:B-1----:R-:W-:Y:S01]  /*25690*/  LEA.HI.X.SX32 R9, R7.reuse, R3.reuse, 0x2, P6 ;  /* 0x0000000307097211 */ /* 0x0c2fe200030f16ff */
[----:B------:R-:W-:Y:S01]  /*256a0*/  VIADD R7, R7, UR4 ;  /* 0x0000000407077c36 */ /* 0x000fe20008000000 */
[----:B------:R1:W-:Y:S01]  /*256b0*/  @P2 STG.E desc[UR16][R4.64], R10 ;  /* 0x0000000a04002986 */ /* 0x0003e2000c101910 */
[----:B------:R-:W-:Y:S01]  /*256c0*/  ISETP.LT.AND P2, PT, R0, UR5, !P0 ;  /* 0x0000000500007c0c */ /* 0x000fe2000c741270 */
[----:B------:R-:W-:Y:S01]  /*256d0*/  ULDC UR4, c[0x0][0x248] ;  /* 0x0000920000047ab9 */ /* 0x000fe20000000800 */
[----:B------:R-:W-:Y:S01]  /*256e0*/  VIADD R0, R6, 0x22 ;  /* 0x0000002206007836 */ /* 0x000fe20000000000 */
[----:B------:R3:W-:Y:S01]  /*256f0*/  @P1 STG.E desc[UR16][R8.64], R26 ;  /* 0x0000001a08001986 */ /* 0x0007e2000c101910 */
[C---:B------:R-:W-:Y:S01]  /*25700*/  LEA R16, P1, R7.reuse, R2, 0x2 ;  /* 0x0000000207107211 */ /* 0x040fe200078210ff */
[----:B------:R-:W-:Y:S01]  /*25710*/  ULDC UR5, c[0x0][0x22c] ;  /* 0x00008b0000057ab9 */ /* 0x000fe20000000800 */
[C---:B--2---:R-:W-:Y:S01]  /*25720*/  IADD3 R18, R7.reuse, UR4, RZ ;  /* 0x0000000407127c10 */ /* 0x044fe2000fffe0ff */
[----:B------:R-:W-:Y:S01]  /*25730*/  ULDC UR4, c[0x0][0x22c] ;  /* 0x00008b0000047ab9 */ /* 0x000fe20000000800 */
[----:B------:R-:W-:-:S02]  /*25740*/  LEA.HI.X.SX32 R17, R7, R3, 0x2, P1 ;  /* 0x0000000307117211 */ /* 0x000fc400008f16ff */
[----:B------:R-:W-:Y:S01]  /*25750*/  ISETP.LT.AND P1, PT, R0, UR4, !P0 ;  /* 0x0000000400007c0c */ /* 0x000fe2000c721270 */
[----:B------:R-:W-:Y:S01]  /*25760*/  VIADD R0, R6, 0x23 ;  /* 0x0000002306007836 */ /* 0x000fe20000000000 */
[----:B-1----:R-:W-:Y:S01]  /*25770*/  LEA R4, P6, R18, R2, 0x2 ;  /* 0x0000000212047211 */ /* 0x002fe200078c10ff */
[----:B------:R-:W-:Y:S01]  /*25780*/  ULDC UR4, c[0x0][0x22c] ;  /* 0x00008b0000047ab9 */ /* 0x000fe20000000800 */
[----:B------:R1:W-:Y:S02]  /*25790*/  @P5 STG.E desc[UR16][R16.64], R11 ;  /* 0x0000000b10005986 */ /* 0x0003e4000c101910 */
[----:B------:R-:W-:Y:S01]  /*257a0*/  ISETP.LT.AND P5, PT, R0, UR4, !P0 ;  /* 0x0000000400007c0c */ /* 0x000fe2000c7a1270 */
[----:B------:R-:W-:Y:S01]  /*257b0*/  ULDC UR4, c[0x0][0x248] ;  /* 0x0000920000047ab9 */ /* 0x000fe20000000800 */
[C---:B------:R-:W-:Y:S01]  /*257c0*/  LEA.HI.X.SX32 R5, R18.reuse, R3, 0x2, P6 ;  /* 0x0000000312057211 */ /* 0x040fe200030f16ff */
[----:B------:R-:W-:Y:S01]  /*257d0*/  VIADD R18, R18, UR4 ;  /* 0x0000000412127c36 */ /* 0x000fe20008000000 */
[----:B------:R-:W-:Y:S01]  /*257e0*/  ULDC UR4, c[0x0][0x248] ;  /* 0x0000920000047ab9 */ /* 0x000fe20000000800 */
[----:B------:R-:W-:-:S02]  /*257f0*/  VIADD R0, R6, 0x24 ;  /* 0x0000002406007836 */ /* 0x000fc40000000000 */
[C---:B------:R-:W-:Y:S01]  /*25800*/  VIADD R7, R18.reuse, UR4 ;  /* 0x0000000412077c36 */ /* 0x040fe20008000000 */
[CC--:B---3--:R-:W-:Y:S01]  /*25810*/  LEA R8, P6, R18.reuse, R2.reuse, 0x2 ;  /* 0x0000000212087211 */ /* 0x0c8fe200078c10ff */
[----:B------:R-:W-:Y:S01]  /*25820*/  ULDC UR4, c[0x0][0x248] ;  /* 0x0000920000047ab9 */ /* 0x000fe20000000800 */
[----:B------:R2:W-:Y:S02]  /*25830*/  @P4 STG.E desc[UR16][R4.64], R27 ;  /* 0x0000001b04004986 */ /* 0x0005e4000c101910 */
[-C--:B------:R-:W-:Y:S02]  /*25840*/  LEA.HI.X.SX32 R9, R18, R3.reuse, 0x2, P6 ;  /* 0x0000000312097211 */ /* 0x080fe400030f16ff */
[CC--:B------:R-:W-:Y:S02]  /*25850*/  LEA R10, P6, R7.reuse, R2.reuse, 0x2 ;  /* 0x00000002070a7211 */ /* 0x0c0fe400078c10ff */
[C---:B-1----:R-:W-:Y:S02]  /*25860*/  IADD3 R16, R7.reuse, UR4, RZ ;  /* 0x0000000407107c10 */ /* 0x042fe4000fffe0ff */
[----:B------:R-:W-:Y:S01]  /*25870*/  ISETP.LT.AND P4, PT, R0, UR5, !P0 ;  /* 0x0000000500007c0c */ /* 0x000fe2000c781270 */
[----:B------:R-:W-:Y:S01]  /*25880*/  VIADD R0, R6, 0x25 ;  /* 0x0000002506007836 */ /* 0x000fe20000000000 */
[-C--:B------:R-:W-:Y:S01]  /*25890*/  LEA.HI.X.SX32 R11, R7, R3.reuse, 0x2, P6 ;  /* 0x00000003070b7211 */ /* 0x080fe200030f16ff */
[----:B------:R-:W-:Y:S01]  /*258a0*/  ULDC UR5, c[0x0][0x22c] ;  /* 0x00008b0000057ab9 */ /* 0x000fe20000000800 */
[-C--:B--2---:R-:W-:Y:S01]  /*258b0*/  LEA R4, P6, R16, R2.reuse, 0x2 ;  /* 0x0000000210047211 */ /* 0x084fe200078c10ff */
[----:B------:R1:W-:Y:S01]  /*258c0*/  @P3 STG.E desc[UR16][R8.64], R12 ;  /* 0x0000000c08003986 */ /* 0x0003e2000c101910 */
[----:B------:R-:W-:Y:S01]  /*258d0*/  ISETP.LT.AND P3, PT, R0, UR5, !P0 ;  /* 0x0000000500007c0c */ /* 0x000fe2000c761270 */
[----:B------:R-:W-:Y:S01]  /*258e0*/  ULDC UR4, c[0x0][0x248] ;  /* 0x0000920000047ab9 */ /* 0x000fe20000000800 */
        /* <DEDUP_REMOVED lines=16> */
[CC--:B--2---:R-:W-:Y:S01]  /*259f0*/  LEA R10, P6, R7.reuse, R2.reuse, 0x2 ;  /* 0x00000002070a7211 */ /* 0x0c4fe200078c10ff */
[----:B------:R-:W-:Y:S01]  /*25a00*/  ULDC UR4, c[0x0][0x22c] ;  /* 0x00008b0000047ab9 */ /* 0x000fe20000000800 */
[----:B------:R1:W-:Y:S02]  /*25a10*/  @P5 STG.E desc[UR16][R8.64], R33 ;  /* 0x0000002108005986 */ /* 0x0003e4000c101910 */
[----:B------:R-:W-:Y:S01]  /*25a20*/  ISETP.LT.AND P5, PT, R0, UR4, !P0 ;  /* 0x0000000400007c0c */ /* 0x000fe2000c7a1270 */
[----:B------:R-:W-:Y:S01]  /*25a30*/  ULDC UR4, c[0x0][0x248] ;  /* 0x0000920000047ab9 */ /* 0x000fe20000000800 */
[C---:B------:R-:W-:Y:S01]  /*25a40*/  LEA.HI.X.SX32 R11, R7.reuse, R3, 0x2, P6 ;  /* 0x00000003070b7211 */ /* 0x040fe200030f16ff */
[----:B------:R-:W-:Y:S01]  /*25a50*/  VIADD R7, R7, UR4 ;  /* 0x0000000407077c36 */ /* 0x000fe20008000000 */
[----:B------:R-:W-:Y:S01]  /*25a60*/  ULDC UR4, c[0x0][0x248] ;  /* 0x0000920000047ab9 */ /* 0x000fe20000000800 */
[----:B------:R-:W2:Y:S02]  /*25a70*/  LDS.128 R16, [R252] ;  /* 0x00000000fc107984 */ /* 0x000ea40000000c00 */
[C---:B------:R-:W-:Y:S01]  /*25a80*/  VIADD R12, R7.reuse, UR4 ;  /* 0x00000004070c7c36 */ /* 0x040fe20008000000 */
[----:B---3--:R-:W-:Y:S01]  /*25a90*/  LEA R4, P6, R7, R2, 0x2 ;  /* 0x0000000207047211 */ /* 0x008fe200078c10ff */
[----:B------:R-:W-:Y:S01]  /*25aa0*/  ULDC UR4, c[0x0][0x248] ;  /* 0x0000920000047ab9 */ /* 0x000fe20000000800 */
[----:B------:R-:W-:-:S02]  /*25ab0*/  IADD3 R0, R6, 0x29, RZ ;  /* 0x0000002906007810 */ /* 0x000fc40007ffe0ff */
[-C--:B------:R-:W-:Y:S01]  /*25ac0*/  LEA.HI.X.SX32 R5, R7, R3.reuse, 0x2, P6 ;  /* 0x0000000307057211 */ /* 0x080fe200030f16ff */
[C---:B------:R-:W-:Y:S01]  /*25ad0*/  VIADD R7, R12.reuse, UR4 ;  /* 0x000000040c077c36 */ /* 0x040fe20008000000 */
[----:B-1----:R-:W-:Y:S01]  /*25ae0*/  LEA R8, P6, R12, R2, 0x2 ;  /* 0x000000020c087211 */ /* 0x002fe200078c10ff */
[----:B------:R1:W-:Y:S01]  /*25af0*/  @P4 STG.E desc[UR16][R10.64], R14 ;  /* 0x0000000e0a004986 */ /* 0x0003e2000c101910 */
[----:B------:R-:W-:Y:S01]  /*25b00*/  ISETP.LT.AND P4, PT, R0, UR5, !P0 ;  /* 0x0000000500007c0c */ /* 0x000fe2000c781270 */
[----:B------:R-:W-:Y:S01]  /*25b10*/  VIADD R0, R6, 0x2a ;  /* 0x0000002a06007836 */ /* 0x000fe20000000000 */
[----:B------:R-:W-:Y:S01]  /*25b20*/  LEA.HI.X.SX32 R9, R12, R3, 0x2, P6 ;  /* 0x000000030c097211 */ /* 0x000fe200030f16ff */
[----:B------:R-:W-:Y:S01]  /*25b30*/  ULDC UR5, c[0x0][0x22c] ;  /* 0x00008b0000057ab9 */ /* 0x000fe20000000800 */
[----:B------:R3:W-:Y:S01]  /*25b40*/  @P3 STG.E desc[UR16][R4.64], R34 ;  /* 0x0000002204003986 */ /* 0x0007e2000c101910 */
[----:B------:R-:W-:Y:S01]  /*25b50*/  ULDC UR4, c[0x0][0x248] ;  /* 0x0000920000047ab9 */ /* 0x000fe20000000800 */
[----:B------:R-:W-:-:S02]  /*25b60*/  ISETP.LT.AND P3, PT, R0, UR5, !P0 ;  /* 0x0000000500007c0c */ /* 0x000fc4000c761270 */
[CC--:B-1----:R-:W-:Y:S01]  /*25b70*/  LEA R10, P6, R7.reuse, R2.reuse, 0x2 ;  /* 0x00000002070a7211 */ /* 0x0c2fe200078c10ff */
[----:B------:R-:W-:Y:S01]  /*25b80*/  VIADD R0, R6, 0x2b ;  /* 0x0000002b06007836 */ /* 0x000fe20000000000 */
[----:B------:R1:W-:Y:S01]  /*25b90*/  @P2 STG.E desc[UR16][R8.64], R15 ;  /* 0x0000000f08002986 */ /* 0x0003e2000c101910 */
[----:B------:R-:W-:Y:S01]  /*25ba0*/  ULDC UR5, c[0x0][0x22c] ;  /* 0x00008b0000057ab9 */ /* 0x000fe20000000800 */
[CC--:B------:R-:W-:Y:S01]  /*25bb0*/  LEA.HI.X.SX32 R11, R7.reuse, R3.reuse, 0x2, P6 ;  /* 0x00000003070b7211 */ /* 0x0c0fe200030f16ff */
[----:B------:R-:W-:Y:S01]  /*25bc0*/  VIADD R7, R7, UR4 ;  /* 0x0000000407077c36 */ /* 0x000fe20008000000 */
[----:B------:R-:W-:Y:S01]  /*25bd0*/  ISETP.LT.AND P2, PT, R0, UR5, !P0 ;  /* 0x0000000500007c0c */ /* 0x000fe2000c741270 */
[----:B------:R-:W-:Y:S02]  /*25be0*/  ULDC UR4, c[0x0][0x248] ;  /* 0x0000920000047ab9 */ /* 0x000fe40000000800 */
[----:B------:R4:W-:Y:S01]  /*25bf0*/  @P1 STG.E desc[UR16][R10.64], R35 ;  /* 0x000000230a001986 */ /* 0x0009e2000c101910 */
[CC--:B---3--:R-:W-:Y:S01]  /*25c00*/  LEA R4, P1, R7.reuse, R2.reuse, 0x2 ;  /* 0x0000000207047211 */ /* 0x0c8fe200078210ff */
[C---:B------:R-:W-:Y:S01]  /*25c10*/  VIADD R12, R7.reuse, UR4 ;  /* 0x00000004070c7c36 */ /* 0x040fe20008000000 */
[----:B------:R-:W-:Y:S01]  /*25c20*/  IADD3 R0, R6, 0x2c, RZ ;  /* 0x0000002c06007810 */ /* 0x000fe20007ffe0ff */
[----:B------:R-:W-:Y:S01]  /*25c30*/  ULDC UR4, c[0x0][0x22c] ;  /* 0x00008b0000047ab9 */ /* 0x000fe20000000800 */
[-C--:B------:R-:W-:Y:S01]  /*25c40*/  LEA.HI.X.SX32 R5, R7, R3.reuse, 0x2, P1 ;  /* 0x0000000307057211 */ /* 0x080fe200008f16ff */
[----:B------:R-:W-:Y:S01]  /*25c50*/  ULDC UR5, c[0x0][0x22c] ;  /* 0x00008b0000057ab9 */ /* 0x000fe20000000800 */
        /* <DEDUP_REMOVED lines=9> */
[----:B------:R-:W-:-:S03]  /*25cf0*/  ULDC UR4, c[0x0][0x248] ;  /* 0x0000920000047ab9 */ /* 0x000fc60000000800 */
[C---:B------:R-:W-:Y:S01]  /*25d00*/  VIADD R7, R12.reuse, UR4 ;  /* 0x000000040c077c36 */ /* 0x040fe20008000000 */
[-C--:B----4-:R-:W-:Y:S01]  /*25d10*/  LEA R10, P6, R12, R2.reuse, 0x2 ;  /* 0x000000020c0a7211 */ /* 0x090fe200078c10ff */
[----:B------:R-:W-:Y:S01]  /*25d20*/  VIADD R0, R6, 0x2e ;  /* 0x0000002e06007836 */ /* 0x000fe20000000000 */
[----:B------:R-:W-:Y:S02]  /*25d30*/  ULDC UR4, c[0x0][0x248] ;  /* 0x0000920000047ab9 */ /* 0x000fe40000000800 */
[-C--:B------:R-:W-:Y:S01]  /*25d40*/  LEA.HI.X.SX32 R11, R12, R3.reuse, 0x2, P6 ;  /* 0x000000030c0b7211 */ /* 0x080fe200030f16ff */
[C---:B------:R-:W-:Y:S01]  /*25d50*/  VIADD R12, R7.reuse, UR4 ;  /* 0x00000004070c7c36 */ /* 0x040fe20008000000 */
[CC--:B-1----:R-:W-:Y:S01]  /*25d60*/  LEA R4, P6, R7.reuse, R2.reuse, 0x2 ;  /* 0x0000000207047211 */ /* 0x0c2fe200078c10ff */
[----:B------:R1:W-:Y:S01]  /*25d70*/  @P4 STG.E desc[UR16][R8.64], R40 ;  /* 0x0000002808004986 */ /* 0x0003e2000c101910 */
[----:B------:R-:W-:Y:S01]  /*25d80*/  ISETP.LT.AND P4, PT, R0, UR5, !P0 ;  /* 0x0000000500007c0c */ /* 0x000fe2000c781270 */
[----:B------:R-:W-:Y:S01]  /*25d90*/  VIADD R0, R6, 0x2f ;  /* 0x0000002f06007836 */ /* 0x000fe20000000000 */
[----:B------:R-:W-:Y:S01]  /*25da0*/  LEA.HI.X.SX32 R5, R7, R3, 0x2, P6 ;  /* 0x0000000307057211 */ /* 0x000fe200030f16ff */
[----:B------:R-:W-:Y:S01]  /*25db0*/  ULDC UR5, c[0x0][0x22c] ;  /* 0x00008b0000057ab9 */ /* 0x000fe20000000800 */
[----:B------:R3:W-:Y:S01]  /*25dc0*/  @P3 STG.E desc[UR16][R10.64], R21 ;  /* 0x000000150a003986 */ /* 0x0007e2000c101910 */
[----:B------:R-:W-:Y:S01]  /*25dd0*/  ULDC UR4, c[0x0][0x248] ;  /* 0x0000920000047ab9 */ /* 0x000fe20000000800 */
[----:B------:R-:W-:Y:S01]  /*25de0*/  ISETP.LT.AND P3, PT, R0, UR5, !P0 ;  /* 0x0000000500007c0c */ /* 0x000fe2000c761270 */
[----:B------:R-:W-:Y:S01]  /*25df0*/  ULDC UR5, c[0x0][0x22c] ;  /* 0x00008b0000057ab9 */ /* 0x000fe20000000800 */
[----:B-1----:R-:W-:-:S02]  /*25e00*/  LEA R8, P6, R12, R2, 0x2 ;  /* 0x000000020c087211 */ /* 0x002fc400078c10ff */
[----:B------:R-:W-:Y:S02]  /*25e10*/  IADD3 R0, R6, 0x30, RZ ;  /* 0x0000003006007810 */ /* 0x000fe40007ffe0ff */
[CC--:B------:R-:W-:Y:S01]  /*25e20*/  LEA.HI.X.SX32 R9, R12.reuse, R3.reuse, 0x2, P6 ;  /* 0x000000030c097211 */ /* 0x0c0fe200030f16ff */
[----:B------:R-:W-:Y:S01]  /*25e30*/  VIADD R12, R12, UR4 ;  /* 0x000000040c0c7c36 */ /* 0x000fe20008000000 */
[----:B------:R1:W-:Y:S01]  /*25e40*/  @P2 STG.E desc[UR16][R4.64], R41 ;  /* 0x0000002904002986 */ /* 0x0003e2000c101910 */
[----:B------:R-:W-:Y:S01]  /*25e50*/  ISETP.LT.AND P2, PT, R0, UR5, !P0 ;  /* 0x0000000500007c0c */ /* 0x000fe2000c741270 */
[----:B------:R-:W-:Y:S01]  /*25e60*/  ULDC UR4, c[0x0][0x248] ;  /* 0x0000920000047ab9 */ /* 0x000fe20000000800 */
[----:B------:R-:W-:Y:S01]  /*25e70*/  VIADD R0, R6, 0x31 ;  /* 0x0000003106007836 */ /* 0x000fe20000000000 */
[----:B------:R4:W-:Y:S01]  /*25e80*/  @P1 STG.E desc[UR16][R8.64], R22 ;  /* 0x0000001608001986 */ /* 0x0009e2000c101910 */
[C---:B---3--:R-:W-:Y:S01]  /*25e90*/  LEA R10, P1, R12.reuse, R2, 0x2 ;  /* 0x000000020c0a7211 */ /* 0x048fe200078210ff */
[C---:B------:R-:W-:Y:S01]  /*25ea0*/  VIADD R7, R12.reuse, UR4 ;  /* 0x000000040c077c36 */ /* 0x040fe20008000000 */
[----:B------:R-:W-:Y:S01]  /*25eb0*/  ULDC UR4, c[0x0][0x22c] ;  /* 0x00008b0000047ab9 */ /* 0x000fe20000000800 */
[----:B------:R-:W-:Y:S01]  /*25ec0*/  ULDC UR5, c[0x0][0x22c] ;  /* 0x00008b0000057ab9 */ /* 0x000fe20000000800 */
[----:B------:R-:W-:-:S02]  /*25ed0*/  LEA.HI.X.SX32 R11, R12, R3, 0x2, P1 ;  /* 0x000000030c0b7211 */ /* 0x000fc400008f16ff */
[----:B------:R-:W-:Y:S01]  /*25ee0*/  ISETP.LT.AND P1, PT, R0, UR4, !P0 ;  /* 0x0000000400007c0c */ /* 0x000fe2000c721270 */
[----:B------:R-:W-:Y:S01]  /*25ef0*/  VIADD R0, R6, 0x32 ;  /* 0x0000003206007836 */ /* 0x000fe20000000000 */
[C---:B-1----:R-:W-:Y:S01]  /*25f00*/  LEA R4, P6, R7.reuse, R2, 0x2 ;  /* 0x0000000207047211 */ /* 0x042fe200078c10ff */
[----:B------:R-:W-:Y:S01]  /*25f10*/  ULDC UR4, c[0x0][0x22c] ;  /* 0x00008b0000047ab9 */ /* 0x000fe20000000800 */
[----:B------:R1:W-:Y:S02]  /*25f20*/  @P5 STG.E desc[UR16][R10.64], R42 ;  /* 0x0000002a0a005986 */ /* 0x0003e4000c101910 */
[----:B------:R-:W-:Y:S01]  /*25f30*/  ISETP.LT.AND P5, PT, R0, UR4, !P0 ;  /* 0x0000000400007c0c */ /* 0x000fe2000c7a1270 */
[----:B------:R-:W-:Y:S01]  /*25f40*/  ULDC UR4, c[0x0][0x248] ;  /* 0x0000920000047ab9 */ /* 0x000fe20000000800 */
[C---:B------:R-:W-:Y:S01]  /*25f50*/  LEA.HI.X.SX32 R5, R7.reuse, R3, 0x2, P6 ;  /* 0x0000000307057211 */ /* 0x040fe200030f16ff */
[----:B------:R-:W-:Y:S01]  /*25f60*/  VIADD R7, R7, UR4 ;  /* 0x0000000407077c36 */ /* 0x000fe20008000000 */
[----:B------:R-:W-:Y:S01]  /*25f70*/  ULDC UR4, c[0x0][0x248] ;  /* 0x0000920000047ab9 */ /* 0x000fe20000000800 */
[----:B------:R-:W-:-:S03]  /*25f80*/  VIADD R0, R6, 0x33 ;  /* 0x0000003306007836 */ /* 0x000fc60000000000 */
[CC--:B----4-:R-:W-:Y:S02]  /*25f90*/  LEA R8, P6, R7.reuse, R2.reuse, 0x2 ;  /* 0x0000000207087211 */ /* 0x0d0fe400078c10ff */
[C---:B------:R-:W-:Y:S01]  /*25fa0*/  IADD3 R12, R7.reuse, UR4, RZ ;  /* 0x00000004070c7c10 */ /* 0x040fe2000fffe0ff */
[----:B------:R-:W-:Y:S01]  /*25fb0*/  ULDC UR4, c[0x0][0x248] ;  /* 0x0000920000047ab9 */ /* 0x000fe20000000800 */
[-C--:B------:R-:W-:Y:S01]  /*25fc0*/  LEA.HI.X.SX32 R9, R7, R3.reuse, 0x2, P6 ;  /* 0x0000000307097211 */ /* 0x080fe200030f16ff */
[----:B------:R3:W-:Y:S01]  /*25fd0*/  @P4 STG.E desc[UR16][R4.64], R23 ;  /* 0x0000001704004986 */ /* 0x0007e2000c101910 */
[C---:B-1----:R-:W-:Y:S01]  /*25fe0*/  LEA R10, P6, R12.reuse, R2, 0x2 ;  /* 0x000000020c0a7211 */ /* 0x042fe200078c10ff */
[----:B------:R-:W-:Y:S01]  /*25ff0*/  VIADD R7, R12, UR4 ;  /* 0x000000040c077c36 */ /* 0x000fe20008000000 */
[----:B------:R-:W-:Y:S01]  /*26000*/  ISETP.LT.AND P4, PT, R0, UR5, !P0 ;  /* 0x0000000500007c0c */ /* 0x000fe2000c781270 */
[----:B------:R-:W-:Y:S01]  /*26010*/  VIADD R0, R6, 0x34 ;  /* 0x0000003406007836 */ /* 0x000fe20000000000 */
[----:B------:R-:W-:Y:S01]  /*26020*/  LEA.HI.X.SX32 R11, R12, R3, 0x2, P6 ;  /* 0x000000030c0b7211 */ /* 0x000fe200030f16ff */
[----:B------:R-:W-:Y:S01]  /*26030*/  ULDC UR5, c[0x0][0x22c] ;  /* 0x00008b0000057ab9 */ /* 0x000fe20000000800 */
[----:B------:R1:W-:Y:S01]  /*26040*/  @P3 STG.E desc[UR16][R8.64], R43 ;  /* 0x0000002b08003986 */ /* 0x0003e2000c101910 */
[----:B------:R-:W-:Y:S01]  /*26050*/  ULDC UR4, c[0x0][0x248] ;  /* 0x0000920000047ab9 */ /* 0x000fe20000000800 */
[----:B------:R-:W-:-:S02]  /*26060*/  ISETP.LT.AND P3, PT, R0, UR5, !P0 ;  /* 0x0000000500007c0c */ /* 0x000fc4000c761270 */
[CC--:B---3--:R-:W-:Y:S01]  /*26070*/  LEA R4, P6, R7.reuse, R2.reuse, 0x2 ;  /* 0x0000000207047211 */ /* 0x0c8fe200078c10ff */
[----:B------:R-:W-:Y:S01]  /*26080*/  VIADD R0, R6, 0x35 ;  /* 0x0000003506007836 */ /* 0x000fe20000000000 */
[----:B------:R-:W-:Y:S02]  /*26090*/  ULDC UR5, c[0x0][0x22c] ;  /* 0x00008b0000057ab9 */ /* 0x000fe40000000800 */
[CC--:B------:R-:W-:Y:S01]  /*260a0*/  LEA.HI.X.SX32 R5, R7.reuse, R3.reuse, 0x2, P6 ;  /* 0x0000000307057211 */ /* 0x0c0fe200030f16ff */
[----:B------:R-:W-:Y:S01]  /*260b0*/  VIADD R7, R7, UR4 ;  /* 0x0000000407077c36 */ /* 0x000fe20008000000 */
        /* <DEDUP_REMOVED lines=11> */
[----:B------:R-:W-:Y:S01]  /*26170*/  ULDC UR4, c[0x0][0x22c] ;  /* 0x00008b0000047ab9 */ /* 0x000fe20000000800 */
[----:B------:R-:W-:Y:S01]  /*26180*/  IADD3 R0, R6, 0x37, RZ ;  /* 0x0000003706007810 */ /* 0x000fe20007ffe0ff */
[----:B------:R1:W-:Y:S01]  /*26190*/  @P5 STG.E desc[UR16][R8.64], R29 ;  /* 0x0000001d08005986 */ /* 0x0003e2000c101910 */
[----:B---3--:R-:W-:Y:S02]  /*261a0*/  LEA R10, P6, R12, R2, 0x2 ;  /* 0x000000020c0a7211 */ /* 0x008fe400078c10ff */
[----:B------:R-:W-:Y:S01]  /*261b0*/  ISETP.LT.AND P5, PT, R0, UR4, !P0 ;  /* 0x0000000400007c0c */ /* 0x000fe2000c7a1270 */
[----:B------:R-:W-:Y:S01]  /*261c0*/  ULDC UR4, c[0x0][0x248] ;  /* 0x0000920000047ab9 */ /* 0x000fe20000000800 */
[C---:B------:R-:W-:Y:S01]  /*261d0*/  LEA.HI.X.SX32 R11, R12.reuse, R3, 0x2, P6 ;  /* 0x000000030c0b7211 */ /* 0x040fe200030f16ff */
[----:B------:R-:W-:Y:S01]  /*261e0*/  VIADD R12, R12, UR4 ;  /* 0x000000040c0c7c36 */ /* 0x000fe20008000000 */
[----:B------:R-:W-:Y:S01]  /*261f0*/  ULDC UR4, c[0x0][0x248] ;  /* 0x0000920000047ab9 */ /* 0x000fe20000000800 */
[----:B------:R-:W-:-:S02]  /*26200*/  VIADD R0, R6, 0x38 ;  /* 0x0000003806007836 */ /* 0x000fc40000000000 */
[C---:B------:R-:W-:Y:S01]  /*26210*/  VIADD R7, R12.reuse, UR4 ;  /* 0x000000040c077c36 */ /* 0x040fe20008000000 */
[CC--:B----4-:R-:W-:Y:S01]  /*26220*/  LEA R4, P6, R12.reuse, R2.reuse, 0x2 ;  /* 0x000000020c047211 */ /* 0x0d0fe200078c10ff */
[----:B------:R-:W-:Y:S01]  /*26230*/  ULDC UR4, c[0x0][0x248] ;  /* 0x0000920000047ab9 */ /* 0x000fe20000000800 */
[----:B------:R3:W-:Y:S02]  /*26240*/  @P4 STG.E desc[UR16][R10.64], R49 ;  /* 0x000000310a004986 */ /* 0x0007e4000c101910 */
[-C--:B------:R-:W-:Y:S01]  /*26250*/  LEA.HI.X.SX32 R5, R12, R3.reuse, 0x2, P6 ;  /* 0x000000030c057211 */ /* 0x080fe200030f16ff */
[C---:B------:R-:W-:Y:S01]  /*26260*/  VIADD R12, R7.reuse, UR4 ;  /* 0x00000004070c7c36 */ /* 0x040fe20008000000 */
[CC--:B-1----:R-:W-:Y:S01]  /*26270*/  LEA R8, P6, R7.reuse, R2.reuse, 0x2 ;  /* 0x0000000207087211 */ /* 0x0c2fe200078c10ff */
[----:B------:R-:W-:Y:S01]  /*26280*/  ULDC UR4, c[0x0][0x248] ;  /* 0x0000920000047ab9 */ /* 0x000fe20000000800 */
[----:B------:R-:W-:Y:S01]  /*26290*/  ISETP.LT.AND P4, PT, R0, UR5, !P0 ;  /* 0x0000000500007c0c */ /* 0x000fe2000c781270 */
[----:B------:R-:W-:Y:S01]  /*262a0*/  VIADD R0, R6, 0x39 ;  /* 0x0000003906007836 */ /* 0x000fe20000000000 */
[----:B------:R-:W-:Y:S01]  /*262b0*/  LEA.HI.X.SX32 R9, R7, R3, 0x2, P6 ;  /* 0x0000000307097211 */ /* 0x000fe200030f16ff */
[----:B------:R-:W-:Y:S01]  /*262c0*/  ULDC UR5, c[0x0][0x22c] ;  /* 0x00008b0000057ab9 */ /* 0x000fe20000000800 */
[----:B------:R1:W-:Y:S01]  /*262d0*/  @P3 STG.E desc[UR16][R4.64], R30 ;  /* 0x0000001e04003986 */ /* 0x0003e2000c101910 */
[----:B---3--:R-:W-:-:S02]  /*262e0*/  LEA R10, P6, R12, R2, 0x2 ;  /* 0x000000020c0a7211 */ /* 0x008fc400078c10ff */
        /* <DEDUP_REMOVED lines=17> */
[C---:B---3--:R-:W-:Y:S01]  /*26400*/  LEA R8, P6, R7.reuse, R2, 0x2 ;  /* 0x0000000207087211 */ /* 0x048fe200078c10ff */
        /* <DEDUP_REMOVED lines=8> */
[CC--:B----4-:R-:W-:Y:S01]  /*26490*/  LEA R10, P6, R7.reuse, R2.reuse, 0x2 ;  /* 0x00000002070a7211 */ /* 0x0d0fe200078c10ff */
[----:B------:R-:W-:Y:S01]  /*264a0*/  VIADD R0, R6, 0x3d ;  /* 0x0000003d06007836 */ /* 0x000fe20000000000 */
[----:B------:R-:W-:Y:S02]  /*264b0*/  ULDC UR4, c[0x0][0x248] ;  /* 0x0000920000047ab9 */ /* 0x000fe40000000800 */
[-C--:B------:R-:W-:Y:S01]  /*264c0*/  LEA.HI.X.SX32 R11, R7, R3.reuse, 0x2, P6 ;  /* 0x00000003070b7211 */ /* 0x080fe200030f16ff */
[C---:B------:R-:W-:Y:S01]  /*264d0*/  VIADD R7, R12.reuse, UR4 ;  /* 0x000000040c077c36 */ /* 0x040fe20008000000 */
[-C--:B-1----:R-:W-:Y:S01]  /*264e0*/  LEA R4, P6, R12, R2.reuse, 0x2 ;  /* 0x000000020c047211 */ /* 0x082fe200078c10ff */
[----:B------:R1:W-:Y:S01]  /*264f0*/  @P4 STG.E desc[UR16][R8.64], R36 ;  /* 0x0000002408004986 */ /* 0x0003e2000c101910 */
[----:B------:R-:W-:Y:S01]  /*26500*/  ISETP.LT.AND P4, PT, R0, UR5, !P0 ;  /* 0x0000000500007c0c */ /* 0x000fe2000c781270 */
[----:B------:R-:W-:Y:S01]  /*26510*/  ULDC UR5, c[0x0][0x22c] ;  /* 0x00008b0000057ab9 */ /* 0x000fe20000000800 */
[----:B------:R-:W-:Y:S01]  /*26520*/  IADD3 R0, R6, 0x3e, RZ ;  /* 0x0000003e06007810 */ /* 0x000fe20007ffe0ff */
[----:B------:R-:W-:Y:S01]  /*26530*/  ULDC UR4, c[0x0][0x248] ;  /* 0x0000920000047ab9 */ /* 0x000fe20000000800 */
[----:B------:R-:W-:Y:S01]  /*26540*/  LEA.HI.X.SX32 R5, R12, R3, 0x2, P6 ;  /* 0x000000030c057211 */ /* 0x000fe200030f16ff */
[----:B------:R3:W-:Y:S01]  /*26550*/  @P3 STG.E desc[UR16][R10.64], R56 ;  /* 0x000000380a003986 */ /* 0x0007e2000c101910 */
[----:B------:R-:W-:Y:S01]  /*26560*/  ISETP.LT.AND P3, PT, R0, UR5, !P0 ;  /* 0x0000000500007c0c */ /* 0x000fe2000c761270 */
[----:B------:R-:W-:Y:S01]  /*26570*/  VIADD R0, R6, 0x3f ;  /* 0x0000003f06007836 */ /* 0x000fe20000000000 */
[----:B------:R-:W-:Y:S01]  /*26580*/  ULDC UR5, c[0x0][0x22c] ;  /* 0x00008b0000057ab9 */ /* 0x000fe20000000800 */
[----:B-1----:R-:W-:-:S04]  /*26590*/  LEA R8, P6, R7, R2, 0x2 ;  /* 0x0000000207087211 */ /* 0x002fc800078c10ff */
        /* <DEDUP_REMOVED lines=23> */
[CC--:B----4-:R-:W-:Y:S01]  /*26710*/  LEA R8, P6, R12.reuse, R2.reuse, 0x2 ;  /* 0x000000020c087211 */ /* 0x0d0fe200078c10ff */
[C---:B------:R-:W-:Y:S01]  /*26720*/  VIADD R7, R12.reuse, UR4 ;  /* 0x000000040c077c36 */ /* 0x040fe20008000000 */
        /* <DEDUP_REMOVED lines=23> */
[----:B------:R-:W-:Y:S01]  /*268a0*/  ULDC UR5, c[0x0][0x22c] ;  /* 0x00008b0000057ab9 */ /* 0x000fe20000000800 */
[C---:B------:R-:W-:Y:S01]  /*268b0*/  IADD3 R7, R12.reuse, UR4, RZ ;  /* 0x000000040c077c10 */ /* 0x040fe2000fffe0ff */
        /* <DEDUP_REMOVED lines=17> */
[-C--:B------:R-:W-:Y:S02]  /*269d0*/  LEA.HI.X.SX32 R5, R7, R3.reuse, 0x2, P6 ;  /* 0x0000000307057211 */ /* 0x080fe400030f16ff */
[CC--:B-1----:R-:W-:Y:S02]  /*269e0*/  LEA R8, P6, R12.reuse, R2.reuse, 0x2 ;  /* 0x000000020c087211 */ /* 0x0c2fe400078c10ff */
[----:B------:R-:W-:Y:S02]  /*269f0*/  IADD3 R7, R12, UR4, RZ ;  /* 0x000000040c077c10 */ /* 0x000fe4000fffe0ff */
[----:B------:R-:W-:Y:S01]  /*26a00*/  ISETP.LT.AND P4, PT, R0, UR5, !P0 ;  /* 0x0000000500007c0c */ /* 0x000fe2000c781270 */
[----:B------:R-:W-:Y:S01]  /*26a10*/  VIADD R0, R6, 0x48 ;  /* 0x0000004806007836 */ /* 0x000fe20000000000 */
[-C--:B------:R-:W-:Y:S01]  /*26a20*/  LEA.HI.X.SX32 R9, R12, R3.reuse, 0x2, P6 ;  /* 0x000000030c097211 */ /* 0x080fe200030f16ff */
[----:B------:R-:W-:Y:S01]  /*26a30*/  ULDC UR5, c[0x0][0x22c] ;  /* 0x00008b0000057ab9 */ /* 0x000fe20000000800 */
[CC--:B---3--:R-:W-:Y:S01]  /*26a40*/  LEA R10, P6, R7.reuse, R2.reuse, 0x2 ;  /* 0x00000002070a7211 */ /* 0x0c8fe200078c10ff */
        /* <DEDUP_REMOVED lines=19> */
[----:B---3--:R-:W-:Y:S01]  /*26b80*/  LEA R8, P6, R12, R2, 0x2 ;  /* 0x000000020c087211 */ /* 0x008fe200078c10ff */
        /* <DEDUP_REMOVED lines=9> */
[----:B------:R-:W-:Y:S01]  /*26c20*/  ULDC UR4, c[0x0][0x248] ;  /* 0x0000920000047ab9 */ /* 0x000fe20000000800 */
[----:B------:R-:W-:Y:S02]  /*26c30*/  IADD3 R0, R6, 0x4c, RZ ;  /* 0x0000004c06007810 */ /* 0x000fe40007ffe0ff */
[-C--:B------:R-:W-:Y:S01]  /*26c40*/  LEA.HI.X.SX32 R11, R12, R3.reuse, 0x2, P6 ;  /* 0x000000030c0b7211 */ /* 0x080fe200030f16ff */
[C---:B------:R-:W-:Y:S01]  /*26c50*/  VIADD R12, R7.reuse, UR4 ;  /* 0x00000004070c7c36 */ /* 0x040fe20008000000 */
[C---:B-1----:R-:W-:Y:S01]  /*26c60*/  LEA R4, P6, R7.reuse, R2, 0x2 ;  /* 0x0000000207047211 */ /* 0x042fe200078c10ff */
        /* <DEDUP_REMOVED lines=8> */
[-C--:B-1----:R-:W-:Y:S01]  /*26cf0*/  LEA R8, P6, R12, R2.reuse, 0x2 ;  /* 0x000000020c087211 */ /* 0x082fe200078c10ff */
        /* <DEDUP_REMOVED lines=9> */
[----:B------:R-:W-:Y:S01]  /*26d90*/  VIADD R7, R12, UR4 ;  /* 0x000000040c077c36 */ /* 0x000fe20008000000 */
[----:B------:R-:W-:Y:S01]  /*26da0*/  IADD3 R0, R6, 0x4f, RZ ;  /* 0x0000004f06007810 */ /* 0x000fe20007ffe0ff */
[----:B------:R-:W-:Y:S01]  /*26db0*/  ULDC UR4, c[0x0][0x22c] ;  /* 0x00008b0000047ab9 */ /* 0x000fe20000000800 */
[-C--:B------:R-:W-:Y:S01]  /*26dc0*/  LEA.HI.X.SX32 R11, R12, R3.reuse, 0x2, P1 ;  /* 0x000000030c0b7211 */ /* 0x080fe200008f16ff */
[----:B------:R-:W-:Y:S01]  /*26dd0*/  ULDC UR5, c[0x0][0x22c] ;  /* 0x00008b0000057ab9 */ /* 0x000fe20000000800 */
        /* <DEDUP_REMOVED lines=57> */
[C---:B------:R-:W-:Y:S01]  /*27170*/  VIADD R12, R7.reuse, UR4 ;  /* 0x00000004070c7c36 */ /* 0x040fe20008000000 */
[----:B------:R-:W-:Y:S01]  /*27180*/  ISETP.LT.AND P4, PT, R0, UR5, !P0 ;  /* 0x0000000500007c0c */ /* 0x000fe2000c781270 */
[----:B------:R-:W-:Y:S01]  /*27190*/  VIADD R0, R6, 0x57 ;  /* 0x0000005706007836 */ /* 0x000fe20000000000 */
[----:B------:R-:W-:Y:S01]  /*271a0*/  LEA.HI.X.SX32 R9, R7, R3, 0x2, P6 ;  /* 0x0000000307097211 */ /* 0x000fe200030f16ff */
[----:B------:R-:W-:Y:S01]  /*271b0*/  ULDC UR5, c[0x0][0x22c] ;  /* 0x00008b0000057ab9 */ /* 0x000fe20000000800 */
[----:B------:R1:W-:Y:S01]  /*271c0*/  @P3 STG.E desc[UR16][R4.64], R153 ;  /* 0x0000009904003986 */ /* 0x0003e2000c101910 */
[----:B------:R-:W-:Y:S01]  /*271d0*/  ULDC UR4, c[0x0][0x248] ;  /* 0x0000920000047ab9 */ /* 0x000fe20000000800 */
[----:B------:R-:W-:-:S02]  /*271e0*/  ISETP.LT.AND P3, PT, R0, UR5, !P0 ;  /* 0x0000000500007c0c */ /* 0x000fc4000c761270 */
[-C--:B---3--:R-:W-:Y:S01]  /*271f0*/  LEA R10, P6, R12, R2.reuse, 0x2 ;  /* 0x000000020c0a7211 */ /* 0x088fe200078c10ff */
        /* <DEDUP_REMOVED lines=18> */
[C---:B---3--:R-:W-:Y:S02]  /*27320*/  LEA R8, P6, R7.reuse, R2, 0x2 ;  /* 0x0000000207087211 */ /* 0x048fe400078c10ff */
        /* <DEDUP_REMOVED lines=12> */
[-C--:B-1----:R-:W-:Y:S01]  /*273f0*/  LEA R4, P6, R12, R2.reuse, 0x2 ;  /* 0x000000020c047211 */ /* 0x082fe200078c10ff */
        /* <DEDUP_REMOVED lines=119> */
[C---:B------:R-:W-:Y:S02]  /*27b70*/  IADD3 R12, R7.reuse, UR4, RZ ;  /* 0x00000004070c7c10 */ /* 0x040fe4000fffe0ff */
[----:B------:R-:W-:Y:S01]  /*27b80*/  ISETP.LT.AND P4, PT, R0, UR5, !P0 ;  /* 0x0000000500007c0c */ /* 0x000fe2000c781270 */
[----:B------:R-:W-:Y:S01]  /*27b90*/  VIADD R0, R6, 0x6b ;  /* 0x0000006b06007836 */ /* 0x000fe20000000000 */
[-C--:B------:R-:W-:Y:S01]  /*27ba0*/  LEA.HI.X.SX32 R5, R7, R3.reuse, 0x2, P6 ;  /* 0x0000000307057211 */ /* 0x080fe200030f16ff */
[----:B------:R-:W-:Y:S01]  /*27bb0*/  ULDC UR5, c[0x0][0x22c] ;  /* 0x00008b0000057ab9 */ /* 0x000fe20000000800 */
[-C--:B---3--:R-:W-:Y:S01]  /*27bc0*/  LEA R8, P6, R12, R2.reuse, 0x2 ;  /* 0x000000020c087211 */ /* 0x088fe200078c10ff */
        /* <DEDUP_REMOVED lines=29> */
[----:B------:R-:W-:Y:S01]  /*27da0*/  ULDC UR4, c[0x0][0x248] ;  /* 0x0000920000047ab9 */ /* 0x000fe20000000800 */
[----:B------:R-:W-:Y:S02]  /*27db0*/  IADD3 R0, R6, 0x6f, RZ ;  /* 0x0000006f06007810 */ /* 0x000fe40007ffe0ff */
        /* <DEDUP_REMOVED lines=1098> */
[----:B------:R-:W-:Y:S01]  /*2c260*/  VIADD R0, R6, 0xf9 ;  /* 0x000000f906007836 */ /* 0x000fe20000000000 */
[----:B------:R-:W-:Y:S01]  /*2c270*/  ULDC UR4, c[0x0][0x248] ;  /* 0x0000920000047ab9 */ /* 0x000fe20000000800 */
        /* <DEDUP_REMOVED lines=17> */
[----:B----4-:R-:W-:Y:S01]  /*2c390*/  LEA R4, P6, R7, R2, 0x2 ;  /* 0x0000000207047211 */ /* 0x010fe200078c10ff */
[----:B------:R-:W-:-:S03]  /*2c3a0*/  ULDC UR4, c[0x0][0x248] ;  /* 0x0000920000047ab9 */ /* 0x000fc60000000800 */
[-C--:B------:R-:W-:Y:S01]  /*2c3b0*/  LEA.HI.X.SX32 R5, R7, R3.reuse, 0x2, P6 ;  /* 0x0000000307057211 */ /* 0x080fe200030f16ff */
[C---:B------:R-:W-:Y:S01]  /*2c3c0*/  VIADD R7, R12.reuse, UR4 ;  /* 0x000000040c077c36 */ /* 0x040fe20008000000 */
[-C--:B-1----:R-:W-:Y:S01]  /*2c3d0*/  LEA R8, P6, R12, R2.reuse, 0x2 ;  /* 0x000000020c087211 */ /* 0x082fe200078c10ff */
[----:B------:R1:W-:Y:S01]  /*2c3e0*/  @P4 STG.E desc[UR16][R10.64], R235 ;  /* 0x000000eb0a004986 */ /* 0x0003e2000c101910 */
[----:B------:R-:W-:Y:S01]  /*2c3f0*/  IADD3 R0, R6, 0xfb, RZ ;  /* 0x000000fb06007810 */ /* 0x000fe20007ffe0ff */
[----:B------:R-:W-:Y:S01]  /*2c400*/  ULDC UR4, c[0x0][0x248] ;  /* 0x0000920000047ab9 */ /* 0x000fe20000000800 */
[----:B------:R-:W-:Y:S02]  /*2c410*/  LEA.HI.X.SX32 R9, R12, R3, 0x2, P6 ;  /* 0x000000030c097211 */ /* 0x000fe400030f16ff */
[----:B------:R-:W-:Y:S01]  /*2c420*/  ISETP.LT.AND P4, PT, R0, UR5, !P0 ;  /* 0x0000000500007c0c */ /* 0x000fe2000c781270 */
[----:B------:R-:W-:Y:S01]  /*2c430*/  VIADD R0, R6, 0xfc ;  /* 0x000000fc06007836 */ /* 0x000fe20000000000 */
[----:B------:R-:W-:Y:S01]  /*2c440*/  ULDC UR5, c[0x0][0x22c] ;  /* 0x00008b0000057ab9 */ /* 0x000fe20000000800 */
[----:B-1----:R-:W-:-:S04]  /*2c450*/  LEA R10, P6, R7, R2, 0x2 ;  /* 0x00000002070a7211 */ /* 0x002fc800078c10ff */
[C---:B------:R-:W-:Y:S01]  /*2c460*/  LEA.HI.X.SX32 R11, R7.reuse, R3, 0x2, P6 ;  /* 0x00000003070b7211 */ /* 0x040fe200030f16ff */
[----:B------:R-:W-:Y:S01]  /*2c470*/  VIADD R7, R7, UR4 ;  /* 0x0000000407077c36 */ /* 0x000fe20008000000 */
[----:B------:R-:W-:Y:S01]  /*2c480*/  ULDC UR4, c[0x0][0x248] ;  /* 0x0000920000047ab9 */ /* 0x000fe20000000800 */
[----:B------:R1:W-:Y:S01]  /*2c490*/  @P3 STG.E desc[UR16][R4.64], R243 ;  /* 0x000000f304003986 */ /* 0x0003e2000c101910 */
[----:B------:R-:W-:Y:S01]  /*2c4a0*/  ISETP.LT.AND P3, PT, R0, UR5, !P0 ;  /* 0x0000000500007c0c */ /* 0x000fe2000c761270 */
[----:B------:R-:W-:Y:S01]  /*2c4b0*/  VIADD R0, R6, 0xfd ;  /* 0x000000fd06007836 */ /* 0x000fe20000000000 */
[C---:B------:R-:W-:Y:S01]  /*2c4c0*/  IADD3 R12, R7.reuse, UR4, RZ ;  /* 0x00000004070c7c10 */ /* 0x040fe2000fffe0ff */
[----:B------:R-:W-:Y:S01]  /*2c4d0*/  ULDC UR4, c[0x0][0x248] ;  /* 0x0000920000047ab9 */ /* 0x000fe20000000800 */
[----:B------:R-:W-:Y:S01]  /*2c4e0*/  ULDC UR5, c[0x0][0x22c] ;  /* 0x00008b0000057ab9 */ /* 0x000fe20000000800 */
[----:B------:R3:W-:Y:S01]  /*2c4f0*/  @P2 STG.E desc[UR16][R8.64], R148 ;  /* 0x0000009408002986 */ /* 0x0007e2000c101910 */
[----:B------:R-:W-:Y:S01]  /*2c500*/  ISETP.LT.AND P2, PT, R0, UR5, !P0 ;  /* 0x0000000500007c0c */ /* 0x000fe2000c741270 */
[----:B------:R-:W-:Y:S01]  /*2c510*/  VIADD R13, R12, UR4 ;  /* 0x000000040c0d7c36 */ /* 0x000fe20008000000 */
[----:B------:R-:W-:Y:S01]  /*2c520*/  ULDC UR5, c[0x0][0x248] ;  /* 0x0000920000057ab9 */ /* 0x000fe20000000800 */
[----:B--2---:R2:W-:Y:S01]  /*2c530*/  @P1 STG.E desc[UR16][R10.64], R16 ;  /* 0x000000100a001986 */ /* 0x0045e2000c101910 */
[----:B------:R-:W-:Y:S01]  /*2c540*/  VIADD R0, R6, 0xfe ;  /* 0x000000fe06007836 */ /* 0x000fe20000000000 */
[----:B-1----:R-:W-:Y:S01]  /*2c550*/  LEA R4, P1, R7, R2, 0x2 ;  /* 0x0000000207047211 */ /* 0x002fe200078210ff */
[----:B------:R-:W-:Y:S01]  /*2c560*/  VIADD R14, R13, UR5 ;  /* 0x000000050d0e7c36 */ /* 0x000fe20008000000 */
[----:B------:R-:W-:-:S02]  /*2c570*/  ULDC UR4, c[0x0][0x248] ;  /* 0x0000920000047ab9 */ /* 0x000fc40000000800 */
[-C--:B------:R-:W-:Y:S01]  /*2c580*/  LEA.HI.X.SX32 R5, R7, R3.reuse, 0x2, P1 ;  /* 0x0000000307057211 */ /* 0x080fe200008f16ff */
[----:B------:R-:W-:Y:S01]  /*2c590*/  VIADD R7, R14, UR6 ;  /* 0x000000060e077c36 */ /* 0x000fe20008000000 */
[-C--:B---3--:R-:W-:Y:S01]  /*2c5a0*/  LEA R8, P6, R12, R2.reuse, 0x2 ;  /* 0x000000020c087211 */ /* 0x088fe200078c10ff */
[----:B------:R-:W-:Y:S01]  /*2c5b0*/  VIADD R6, R6, 0xff ;  /* 0x000000ff06067836 */ /* 0x000fe20000000000 */
[-C--:B--2---:R-:W-:Y:S01]  /*2c5c0*/  LEA R10, P1, R13, R2.reuse, 0x2 ;  /* 0x000000020d0a7211 */ /* 0x084fe200078210ff */
[----:B------:R-:W-:Y:S01]  /*2c5d0*/  VIADD R16, R7, UR4 ;  /* 0x0000000407107c36 */ /* 0x000fe20008000000 */
[-C--:B------:R-:W-:Y:S01]  /*2c5e0*/  LEA.HI.X.SX32 R9, R12, R3.reuse, 0x2, P6 ;  /* 0x000000030c097211 */ /* 0x080fe200030f16ff */
[----:B------:R-:W-:Y:S01]  /*2c5f0*/  ULDC UR4, c[0x0][0x22c] ;  /* 0x00008b0000047ab9 */ /* 0x000fe20000000800 */
[----:B------:R-:W-:Y:S02]  /*2c600*/  LEA R12, P6, R14, R2, 0x2 ;  /* 0x000000020e0c7211 */ /* 0x000fe400078c10ff */
[----:B------:R-:W-:-:S02]  /*2c610*/  LEA.HI.X.SX32 R11, R13, R3, 0x2, P1 ;  /* 0x000000030d0b7211 */ /* 0x000fc400008f16ff */
[----:B------:R-:W-:Y:S02]  /*2c620*/  ISETP.LT.AND P1, PT, R0, UR7, !P0 ;  /* 0x0000000700007c0c */ /* 0x000fe4000c721270 */
[----:B------:R-:W-:Y:S02]  /*2c630*/  ISETP.LT.AND P0, PT, R6, UR4, !P0 ;  /* 0x0000000406007c0c */ /* 0x000fe4000c701270 */
[-C--:B------:R-:W-:Y:S02]  /*2c640*/  LEA.HI.X.SX32 R13, R14, R3.reuse, 0x2, P6 ;  /* 0x000000030e0d7211 */ /* 0x080fe400030f16ff */
[CC--:B------:R-:W-:Y:S01]  /*2c650*/  LEA R14, P6, R7.reuse, R2.reuse, 0x2 ;  /* 0x00000002070e7211 */ /* 0x0c0fe200078c10ff */
[----:B------:R1:W-:Y:S03]  /*2c660*/  @P5 STG.E desc[UR16][R4.64], R149 ;  /* 0x0000009504005986 */ /* 0x0003e6000c101910 */
[----:B------:R-:W-:Y:S01]  /*2c670*/  LEA.HI.X.SX32 R15, R7, R3, 0x2, P6 ;  /* 0x00000003070f7211 */ /* 0x000fe200030f16ff */
[----:B------:R1:W-:Y:S01]  /*2c680*/  @P4 STG.E desc[UR16][R8.64], R17 ;  /* 0x0000001108004986 */ /* 0x0003e2000c101910 */
[----:B------:R-:W-:-:S03]  /*2c690*/  LEA R2, P6, R16, R2, 0x2 ;  /* 0x0000000210027211 */ /* 0x000fc600078c10ff */
[----:B------:R1:W-:Y:S04]  /*2c6a0*/  @P3 STG.E desc[UR16][R10.64], R150 ;  /* 0x000000960a003986 */ /* 0x0003e8000c101910 */
[----:B------:R1:W-:Y:S01]  /*2c6b0*/  @P2 STG.E desc[UR16][R12.64], R18 ;  /* 0x000000120c002986 */ /* 0x0003e2000c101910 */
[----:B------:R-:W-:-:S03]  /*2c6c0*/  LEA.HI.X.SX32 R3, R16, R3, 0x2, P6 ;  /* 0x0000000310037211 */ /* 0x000fc600030f16ff */
[----:B------:R1:W-:Y:S01]  /*2c6d0*/  @P1 STG.E desc[UR16][R14.64], R151 ;  /* 0x000000970e001986 */ /* 0x0003e2000c101910 */
[----:B------:R-:W-:Y:S05]  /*2c6e0*/  @!P0 EXIT ;  /* 0x000000000000894d */ /* 0x000fea0003800000 */
[----:B------:R-:W-:Y:S01]  /*2c6f0*/  STG.E desc[UR16][R2.64], R19 ;  /* 0x0000001302007986 */ /* 0x000fe2000c101910 */
[----:B------:R-:W-:Y:S05]  /*2c700*/  EXIT ;  /* 0x000000000000794d */ /* 0x000fea0003800000 */
.L_x_2:
[----:B------:R-:W-:-:S00]  /*2c710*/  BRA `(.L_x_2) ;  /* 0xfffffffc00fc7947 */ /* 0x000fc0000383ffff */
[----:B------:R-:W-:-:S00]  /*2c720*/  NOP ;  /* 0x0000000000007918 */ /* 0x000fc00000000000 */
        /* <DEDUP_REMOVED lines=13> */
.L_x_3:


//--------------------- .nv.shared.matmul_kernel  --------------------------
	.section	.nv.shared.matmul_kernel,"aw",@nobits
	.sectionflags	@""
	.align	16
	.zero		1024


//--------------------- .nv.shared.reserved.0     --------------------------
	.section	.nv.shared.reserved.0,"aw",@nobits
	.weak		__nv_reservedSMEM_offset_0_alias
	.size		__nv_reservedSMEM_offset_0_alias, 0, 0
	.other		__nv_reservedSMEM_offset_0_alias,@"STO_CUDA_RESERVED_SHARED STV_DEFAULT"
__nv_reservedSMEM_offset_0_alias:
	.zero		0


//--------------------- .nv.constant0.matmul_kernel --------------------------
	.section	.nv.constant0.matmul_kernel,"a",@progbits
	.sectionflags	@""
	.align	4
.nv.constant0.matmul_kernel:
	.zero		608


//--------------------- SYMBOLS --------------------------

	.type		.nv.reservedSmem.offset0,@object
	.size		.nv.reservedSmem.offset0,0x4
